//
// Generated by NVIDIA NVVM Compiler
//
// Compiler Build ID: CL-36424714
// Cuda compilation tools, release 13.0, V13.0.88
// Based on NVVM 20.0.0
//

.version 9.0
.target sm_100
.address_size 64

	// .globl	deterministic_clustering
// _ZZ25count_block_cluster_sizesE5s_len has been demoted
// _ZZ28parallel_build_cluster_indexE5s_len has been demoted
.extern .shared .align 16 .b8 sdata[];

.visible .entry deterministic_clustering(
	.param .u64 .ptr .align 1 deterministic_clustering_param_0,
	.param .u64 .ptr .align 1 deterministic_clustering_param_1,
	.param .u64 .ptr .align 1 deterministic_clustering_param_2,
	.param .u64 .ptr .align 1 deterministic_clustering_param_3,
	.param .u32 deterministic_clustering_param_4,
	.param .u32 deterministic_clustering_param_5,
	.param .u32 deterministic_clustering_param_6,
	.param .u32 deterministic_clustering_param_7
)
{
	.reg .pred 	%p<9>;
	.reg .b32 	%r<40>;
	.reg .b32 	%f<10>;
	.reg .b64 	%rd<50>;

	ld.param.u64 	%rd21, [deterministic_clustering_param_0];
	ld.param.u64 	%rd22, [deterministic_clustering_param_1];
	ld.param.u64 	%rd23, [deterministic_clustering_param_3];
	ld.param.u32 	%r15, [deterministic_clustering_param_4];
	ld.param.u32 	%r16, [deterministic_clustering_param_5];
	ld.param.u32 	%r17, [deterministic_clustering_param_6];
	mov.u32 	%r1, %ctaid.x;
	mov.u32 	%r2, %tid.x;
	setp.ge.s32 	%p1, %r1, %r17;
	@%p1 bra 	$L__BB0_18;
	mul.wide.u32 	%rd24, %r1, 982451653;
	add.s64 	%rd1, %rd24, 1566083941;
	cvt.s64.s32 	%rd2, %r15;
	or.b64  	%rd25, %rd1, %rd2;
	and.b64  	%rd26, %rd25, -4294967296;
	setp.ne.s64 	%p2, %rd26, 0;
	@%p2 bra 	$L__BB0_3;
	cvt.u32.u64 	%r18, %rd2;
	cvt.u32.u64 	%r19, %rd1;
	rem.u32 	%r20, %r19, %r18;
	cvt.u64.u32 	%rd46, %r20;
	bra.uni 	$L__BB0_4;
$L__BB0_3:
	rem.s64 	%rd46, %rd1, %rd2;
$L__BB0_4:
	mul.lo.s32 	%r21, %r17, 37;
	div.s32 	%r3, %r15, %r21;
	setp.ge.s32 	%p3, %r2, %r16;
	@%p3 bra 	$L__BB0_16;
	max.s32 	%r22, %r3, 1;
	cvt.u64.u32 	%rd6, %r22;
	cvt.u32.u64 	%r4, %rd46;
	add.s64 	%rd7, %rd46, %rd6;
	or.b64  	%rd27, %rd7, %rd2;
	and.b64  	%rd28, %rd27, -4294967296;
	setp.ne.s64 	%p4, %rd28, 0;
	@%p4 bra 	$L__BB0_7;
	cvt.u32.u64 	%r23, %rd2;
	cvt.u32.u64 	%r24, %rd7;
	rem.u32 	%r25, %r24, %r23;
	cvt.u64.u32 	%rd47, %r25;
	bra.uni 	$L__BB0_8;
$L__BB0_7:
	rem.s64 	%rd47, %rd7, %rd2;
$L__BB0_8:
	cvt.u32.u64 	%r5, %rd47;
	add.s64 	%rd11, %rd7, %rd6;
	or.b64  	%rd29, %rd11, %rd2;
	and.b64  	%rd30, %rd29, -4294967296;
	setp.ne.s64 	%p5, %rd30, 0;
	@%p5 bra 	$L__BB0_10;
	cvt.u32.u64 	%r26, %rd2;
	cvt.u32.u64 	%r27, %rd11;
	rem.u32 	%r28, %r27, %r26;
	cvt.u64.u32 	%rd48, %r28;
	bra.uni 	$L__BB0_11;
$L__BB0_10:
	rem.s64 	%rd48, %rd11, %rd2;
$L__BB0_11:
	cvt.u32.u64 	%r6, %rd48;
	add.s64 	%rd15, %rd11, %rd6;
	or.b64  	%rd31, %rd15, %rd2;
	and.b64  	%rd32, %rd31, -4294967296;
	setp.ne.s64 	%p6, %rd32, 0;
	@%p6 bra 	$L__BB0_13;
	cvt.u32.u64 	%r29, %rd2;
	cvt.u32.u64 	%r30, %rd15;
	rem.u32 	%r31, %r30, %r29;
	cvt.u64.u32 	%rd49, %r31;
	bra.uni 	$L__BB0_14;
$L__BB0_13:
	rem.s64 	%rd49, %rd15, %rd2;
$L__BB0_14:
	cvta.to.global.u64 	%rd19, %rd21;
	cvt.u32.u64 	%r32, %rd49;
	mul.lo.s32 	%r7, %r16, %r32;
	cvta.to.global.u64 	%rd20, %rd22;
	mul.lo.s32 	%r8, %r16, %r4;
	mov.u32 	%r9, %ntid.x;
	mul.lo.s32 	%r10, %r16, %r1;
	mul.lo.s32 	%r11, %r16, %r5;
	mul.lo.s32 	%r12, %r16, %r6;
	mov.u32 	%r39, %r2;
$L__BB0_15:
	add.s32 	%r33, %r8, %r39;
	mul.wide.s32 	%rd33, %r33, 4;
	add.s64 	%rd34, %rd19, %rd33;
	ld.global.nc.f32 	%f1, [%rd34];
	add.f32 	%f2, %f1, 0f00000000;
	add.s32 	%r34, %r11, %r39;
	mul.wide.s32 	%rd35, %r34, 4;
	add.s64 	%rd36, %rd19, %rd35;
	ld.global.nc.f32 	%f3, [%rd36];
	add.f32 	%f4, %f2, %f3;
	add.s32 	%r35, %r12, %r39;
	mul.wide.s32 	%rd37, %r35, 4;
	add.s64 	%rd38, %rd19, %rd37;
	ld.global.nc.f32 	%f5, [%rd38];
	add.f32 	%f6, %f4, %f5;
	add.s32 	%r36, %r7, %r39;
	mul.wide.s32 	%rd39, %r36, 4;
	add.s64 	%rd40, %rd19, %rd39;
	ld.global.nc.f32 	%f7, [%rd40];
	add.f32 	%f8, %f6, %f7;
	mul.f32 	%f9, %f8, 0f3E800000;
	add.s32 	%r37, %r39, %r10;
	mul.wide.s32 	%rd41, %r37, 4;
	add.s64 	%rd42, %rd20, %rd41;
	st.global.f32 	[%rd42], %f9;
	add.s32 	%r39, %r39, %r9;
	setp.lt.s32 	%p7, %r39, %r16;
	@%p7 bra 	$L__BB0_15;
$L__BB0_16:
	setp.ne.s32 	%p8, %r2, 0;
	@%p8 bra 	$L__BB0_18;
	cvta.to.global.u64 	%rd43, %rd23;
	mul.wide.u32 	%rd44, %r1, 4;
	add.s64 	%rd45, %rd43, %rd44;
	mov.b32 	%r38, 0;
	st.global.u32 	[%rd45], %r38;
$L__BB0_18:
	ret;

}
	// .globl	assign_clusters
.visible .entry assign_clusters(
	.param .u64 .ptr .align 1 assign_clusters_param_0,
	.param .u64 .ptr .align 1 assign_clusters_param_1,
	.param .u64 .ptr .align 1 assign_clusters_param_2,
	.param .u64 .ptr .align 1 assign_clusters_param_3,
	.param .u32 assign_clusters_param_4,
	.param .u32 assign_clusters_param_5,
	.param .u32 assign_clusters_param_6,
	.param .u32 assign_clusters_param_7
)
{
	.reg .pred 	%p<70>;
	.reg .b32 	%r<253>;
	.reg .b32 	%f<1717>;
	.reg .b64 	%rd<115>;

	ld.param.u64 	%rd14, [assign_clusters_param_1];
	ld.param.u32 	%r128, [assign_clusters_param_4];
	ld.param.u32 	%r129, [assign_clusters_param_7];
	cvta.to.global.u64 	%rd1, %rd14;
	mov.u32 	%r130, %ctaid.x;
	mov.u32 	%r131, %ntid.x;
	mov.u32 	%r132, %tid.x;
	mad.lo.s32 	%r1, %r130, %r131, %r132;
	setp.gt.s32 	%p1, %r129, 3000;
	setp.ge.s32 	%p2, %r1, %r128;
	@%p2 bra 	$L__BB1_88;
	ld.param.u32 	%r196, [assign_clusters_param_6];
	ld.param.u32 	%r177, [assign_clusters_param_5];
	ld.param.u64 	%rd108, [assign_clusters_param_0];
	cvta.to.global.u64 	%rd2, %rd108;
	mul.lo.s32 	%r2, %r177, %r1;
	setp.lt.s32 	%p3, %r196, 1;
	mov.b32 	%r252, 0;
	@%p3 bra 	$L__BB1_87;
	ld.param.u32 	%r178, [assign_clusters_param_5];
	mul.wide.s32 	%rd16, %r2, 4;
	add.s64 	%rd3, %rd2, %rd16;
	add.s32 	%r3, %r178, -15;
	add.s32 	%r4, %r178, -7;
	add.s32 	%r5, %r178, -3;
	setp.lt.s32 	%p4, %r178, 700;
	not.pred 	%p5, %p1;
	and.pred  	%p6, %p4, %p5;
	@%p6 bra 	$L__BB1_33;
	mov.f32 	%f1622, 0f7F7FFFFF;
	mov.b32 	%r200, 0;
	mov.u32 	%r252, %r200;
$L__BB1_4:
	ld.param.u32 	%r188, [assign_clusters_param_5];
	setp.lt.s32 	%p47, %r188, 32;
	mul.lo.s32 	%r8, %r200, %r188;
	mov.b32 	%r205, 0;
	mov.f32 	%f1629, 0f00000000;
	mov.f32 	%f1630, %f1629;
	@%p47 bra 	$L__BB1_7;
	ld.param.u32 	%r189, [assign_clusters_param_5];
	ld.param.u64 	%rd110, [assign_clusters_param_1];
	ld.param.u64 	%rd109, [assign_clusters_param_0];
	cvta.to.global.u64 	%rd70, %rd109;
	mul.lo.s32 	%r162, %r189, %r1;
	mul.wide.s32 	%rd71, %r162, 4;
	add.s64 	%rd72, %rd71, %rd70;
	add.s64 	%rd114, %rd72, 64;
	mul.wide.s32 	%rd73, %r8, 4;
	cvta.to.global.u64 	%rd74, %rd110;
	add.s64 	%rd75, %rd74, %rd73;
	add.s64 	%rd113, %rd75, 64;
	mov.f32 	%f1630, 0f00000000;
	mov.b32 	%r202, 0;
	mov.f32 	%f1629, %f1630;
$L__BB1_6:
	ld.param.u32 	%r190, [assign_clusters_param_5];
	and.b32  	%r205, %r190, -32;
	ld.global.nc.f32 	%f935, [%rd114+-64];
	ld.global.nc.f32 	%f936, [%rd113+-64];
	sub.f32 	%f937, %f935, %f936;
	ld.global.nc.f32 	%f938, [%rd114+-60];
	ld.global.nc.f32 	%f939, [%rd113+-60];
	sub.f32 	%f940, %f938, %f939;
	ld.global.nc.f32 	%f941, [%rd114+-56];
	ld.global.nc.f32 	%f942, [%rd113+-56];
	sub.f32 	%f943, %f941, %f942;
	ld.global.nc.f32 	%f944, [%rd114+-52];
	ld.global.nc.f32 	%f945, [%rd113+-52];
	sub.f32 	%f946, %f944, %f945;
	ld.global.nc.f32 	%f947, [%rd114+-48];
	ld.global.nc.f32 	%f948, [%rd113+-48];
	sub.f32 	%f949, %f947, %f948;
	ld.global.nc.f32 	%f950, [%rd114+-44];
	ld.global.nc.f32 	%f951, [%rd113+-44];
	sub.f32 	%f952, %f950, %f951;
	ld.global.nc.f32 	%f953, [%rd114+-40];
	ld.global.nc.f32 	%f954, [%rd113+-40];
	sub.f32 	%f955, %f953, %f954;
	ld.global.nc.f32 	%f956, [%rd114+-36];
	ld.global.nc.f32 	%f957, [%rd113+-36];
	sub.f32 	%f958, %f956, %f957;
	ld.global.nc.f32 	%f959, [%rd114+-32];
	ld.global.nc.f32 	%f960, [%rd113+-32];
	sub.f32 	%f961, %f959, %f960;
	ld.global.nc.f32 	%f962, [%rd114+-28];
	ld.global.nc.f32 	%f963, [%rd113+-28];
	sub.f32 	%f964, %f962, %f963;
	ld.global.nc.f32 	%f965, [%rd114+-24];
	ld.global.nc.f32 	%f966, [%rd113+-24];
	sub.f32 	%f967, %f965, %f966;
	ld.global.nc.f32 	%f968, [%rd114+-20];
	ld.global.nc.f32 	%f969, [%rd113+-20];
	sub.f32 	%f970, %f968, %f969;
	ld.global.nc.f32 	%f971, [%rd114+-16];
	ld.global.nc.f32 	%f972, [%rd113+-16];
	sub.f32 	%f973, %f971, %f972;
	ld.global.nc.f32 	%f974, [%rd114+-12];
	ld.global.nc.f32 	%f975, [%rd113+-12];
	sub.f32 	%f976, %f974, %f975;
	ld.global.nc.f32 	%f977, [%rd114+-8];
	ld.global.nc.f32 	%f978, [%rd113+-8];
	sub.f32 	%f979, %f977, %f978;
	ld.global.nc.f32 	%f980, [%rd114+-4];
	ld.global.nc.f32 	%f981, [%rd113+-4];
	sub.f32 	%f982, %f980, %f981;
	ld.global.nc.f32 	%f983, [%rd114];
	ld.global.nc.f32 	%f984, [%rd113];
	sub.f32 	%f985, %f983, %f984;
	ld.global.nc.f32 	%f986, [%rd114+4];
	ld.global.nc.f32 	%f987, [%rd113+4];
	sub.f32 	%f988, %f986, %f987;
	ld.global.nc.f32 	%f989, [%rd114+8];
	ld.global.nc.f32 	%f990, [%rd113+8];
	sub.f32 	%f991, %f989, %f990;
	ld.global.nc.f32 	%f992, [%rd114+12];
	ld.global.nc.f32 	%f993, [%rd113+12];
	sub.f32 	%f994, %f992, %f993;
	ld.global.nc.f32 	%f995, [%rd114+16];
	ld.global.nc.f32 	%f996, [%rd113+16];
	sub.f32 	%f997, %f995, %f996;
	ld.global.nc.f32 	%f998, [%rd114+20];
	ld.global.nc.f32 	%f999, [%rd113+20];
	sub.f32 	%f1000, %f998, %f999;
	ld.global.nc.f32 	%f1001, [%rd114+24];
	ld.global.nc.f32 	%f1002, [%rd113+24];
	sub.f32 	%f1003, %f1001, %f1002;
	ld.global.nc.f32 	%f1004, [%rd114+28];
	ld.global.nc.f32 	%f1005, [%rd113+28];
	sub.f32 	%f1006, %f1004, %f1005;
	ld.global.nc.f32 	%f1007, [%rd114+32];
	ld.global.nc.f32 	%f1008, [%rd113+32];
	sub.f32 	%f1009, %f1007, %f1008;
	ld.global.nc.f32 	%f1010, [%rd114+36];
	ld.global.nc.f32 	%f1011, [%rd113+36];
	sub.f32 	%f1012, %f1010, %f1011;
	ld.global.nc.f32 	%f1013, [%rd114+40];
	ld.global.nc.f32 	%f1014, [%rd113+40];
	sub.f32 	%f1015, %f1013, %f1014;
	ld.global.nc.f32 	%f1016, [%rd114+44];
	ld.global.nc.f32 	%f1017, [%rd113+44];
	sub.f32 	%f1018, %f1016, %f1017;
	ld.global.nc.f32 	%f1019, [%rd114+48];
	ld.global.nc.f32 	%f1020, [%rd113+48];
	sub.f32 	%f1021, %f1019, %f1020;
	ld.global.nc.f32 	%f1022, [%rd114+52];
	ld.global.nc.f32 	%f1023, [%rd113+52];
	sub.f32 	%f1024, %f1022, %f1023;
	ld.global.nc.f32 	%f1025, [%rd114+56];
	ld.global.nc.f32 	%f1026, [%rd113+56];
	sub.f32 	%f1027, %f1025, %f1026;
	ld.global.nc.f32 	%f1028, [%rd114+60];
	ld.global.nc.f32 	%f1029, [%rd113+60];
	sub.f32 	%f1030, %f1028, %f1029;
	mul.f32 	%f1031, %f937, %f937;
	sub.f32 	%f1032, %f1031, %f1630;
	add.f32 	%f1033, %f1629, %f1032;
	sub.f32 	%f1034, %f1629, %f1033;
	add.f32 	%f1035, %f1032, %f1034;
	fma.rn.f32 	%f1036, %f940, %f940, %f1035;
	add.f32 	%f1037, %f1033, %f1036;
	sub.f32 	%f1038, %f1033, %f1037;
	add.f32 	%f1039, %f1036, %f1038;
	fma.rn.f32 	%f1040, %f943, %f943, %f1039;
	add.f32 	%f1041, %f1037, %f1040;
	sub.f32 	%f1042, %f1037, %f1041;
	add.f32 	%f1043, %f1040, %f1042;
	fma.rn.f32 	%f1044, %f946, %f946, %f1043;
	add.f32 	%f1045, %f1041, %f1044;
	sub.f32 	%f1046, %f1041, %f1045;
	add.f32 	%f1047, %f1044, %f1046;
	fma.rn.f32 	%f1048, %f949, %f949, %f1047;
	add.f32 	%f1049, %f1045, %f1048;
	sub.f32 	%f1050, %f1045, %f1049;
	add.f32 	%f1051, %f1048, %f1050;
	fma.rn.f32 	%f1052, %f952, %f952, %f1051;
	add.f32 	%f1053, %f1049, %f1052;
	sub.f32 	%f1054, %f1049, %f1053;
	add.f32 	%f1055, %f1052, %f1054;
	fma.rn.f32 	%f1056, %f955, %f955, %f1055;
	add.f32 	%f1057, %f1053, %f1056;
	sub.f32 	%f1058, %f1053, %f1057;
	add.f32 	%f1059, %f1056, %f1058;
	fma.rn.f32 	%f1060, %f958, %f958, %f1059;
	add.f32 	%f1061, %f1057, %f1060;
	sub.f32 	%f1062, %f1057, %f1061;
	add.f32 	%f1063, %f1060, %f1062;
	fma.rn.f32 	%f1064, %f961, %f961, %f1063;
	add.f32 	%f1065, %f1061, %f1064;
	sub.f32 	%f1066, %f1061, %f1065;
	add.f32 	%f1067, %f1064, %f1066;
	fma.rn.f32 	%f1068, %f964, %f964, %f1067;
	add.f32 	%f1069, %f1065, %f1068;
	sub.f32 	%f1070, %f1065, %f1069;
	add.f32 	%f1071, %f1068, %f1070;
	fma.rn.f32 	%f1072, %f967, %f967, %f1071;
	add.f32 	%f1073, %f1069, %f1072;
	sub.f32 	%f1074, %f1069, %f1073;
	add.f32 	%f1075, %f1072, %f1074;
	fma.rn.f32 	%f1076, %f970, %f970, %f1075;
	add.f32 	%f1077, %f1073, %f1076;
	sub.f32 	%f1078, %f1073, %f1077;
	add.f32 	%f1079, %f1076, %f1078;
	fma.rn.f32 	%f1080, %f973, %f973, %f1079;
	add.f32 	%f1081, %f1077, %f1080;
	sub.f32 	%f1082, %f1077, %f1081;
	add.f32 	%f1083, %f1080, %f1082;
	fma.rn.f32 	%f1084, %f976, %f976, %f1083;
	add.f32 	%f1085, %f1081, %f1084;
	sub.f32 	%f1086, %f1081, %f1085;
	add.f32 	%f1087, %f1084, %f1086;
	fma.rn.f32 	%f1088, %f979, %f979, %f1087;
	add.f32 	%f1089, %f1085, %f1088;
	sub.f32 	%f1090, %f1085, %f1089;
	add.f32 	%f1091, %f1088, %f1090;
	fma.rn.f32 	%f1092, %f982, %f982, %f1091;
	add.f32 	%f1093, %f1089, %f1092;
	sub.f32 	%f1094, %f1089, %f1093;
	add.f32 	%f1095, %f1092, %f1094;
	fma.rn.f32 	%f1096, %f985, %f985, %f1095;
	add.f32 	%f1097, %f1093, %f1096;
	sub.f32 	%f1098, %f1093, %f1097;
	add.f32 	%f1099, %f1096, %f1098;
	fma.rn.f32 	%f1100, %f988, %f988, %f1099;
	add.f32 	%f1101, %f1097, %f1100;
	sub.f32 	%f1102, %f1097, %f1101;
	add.f32 	%f1103, %f1100, %f1102;
	fma.rn.f32 	%f1104, %f991, %f991, %f1103;
	add.f32 	%f1105, %f1101, %f1104;
	sub.f32 	%f1106, %f1101, %f1105;
	add.f32 	%f1107, %f1104, %f1106;
	fma.rn.f32 	%f1108, %f994, %f994, %f1107;
	add.f32 	%f1109, %f1105, %f1108;
	sub.f32 	%f1110, %f1105, %f1109;
	add.f32 	%f1111, %f1108, %f1110;
	fma.rn.f32 	%f1112, %f997, %f997, %f1111;
	add.f32 	%f1113, %f1109, %f1112;
	sub.f32 	%f1114, %f1109, %f1113;
	add.f32 	%f1115, %f1112, %f1114;
	fma.rn.f32 	%f1116, %f1000, %f1000, %f1115;
	add.f32 	%f1117, %f1113, %f1116;
	sub.f32 	%f1118, %f1113, %f1117;
	add.f32 	%f1119, %f1116, %f1118;
	fma.rn.f32 	%f1120, %f1003, %f1003, %f1119;
	add.f32 	%f1121, %f1117, %f1120;
	sub.f32 	%f1122, %f1117, %f1121;
	add.f32 	%f1123, %f1120, %f1122;
	fma.rn.f32 	%f1124, %f1006, %f1006, %f1123;
	add.f32 	%f1125, %f1121, %f1124;
	sub.f32 	%f1126, %f1121, %f1125;
	add.f32 	%f1127, %f1124, %f1126;
	fma.rn.f32 	%f1128, %f1009, %f1009, %f1127;
	add.f32 	%f1129, %f1125, %f1128;
	sub.f32 	%f1130, %f1125, %f1129;
	add.f32 	%f1131, %f1128, %f1130;
	fma.rn.f32 	%f1132, %f1012, %f1012, %f1131;
	add.f32 	%f1133, %f1129, %f1132;
	sub.f32 	%f1134, %f1129, %f1133;
	add.f32 	%f1135, %f1132, %f1134;
	fma.rn.f32 	%f1136, %f1015, %f1015, %f1135;
	add.f32 	%f1137, %f1133, %f1136;
	sub.f32 	%f1138, %f1133, %f1137;
	add.f32 	%f1139, %f1136, %f1138;
	fma.rn.f32 	%f1140, %f1018, %f1018, %f1139;
	add.f32 	%f1141, %f1137, %f1140;
	sub.f32 	%f1142, %f1137, %f1141;
	add.f32 	%f1143, %f1140, %f1142;
	fma.rn.f32 	%f1144, %f1021, %f1021, %f1143;
	add.f32 	%f1145, %f1141, %f1144;
	sub.f32 	%f1146, %f1141, %f1145;
	add.f32 	%f1147, %f1144, %f1146;
	fma.rn.f32 	%f1148, %f1024, %f1024, %f1147;
	add.f32 	%f1149, %f1145, %f1148;
	sub.f32 	%f1150, %f1145, %f1149;
	add.f32 	%f1151, %f1148, %f1150;
	fma.rn.f32 	%f1152, %f1027, %f1027, %f1151;
	add.f32 	%f1153, %f1149, %f1152;
	sub.f32 	%f1154, %f1149, %f1153;
	add.f32 	%f1155, %f1152, %f1154;
	fma.rn.f32 	%f1156, %f1030, %f1030, %f1155;
	add.f32 	%f1629, %f1153, %f1156;
	sub.f32 	%f1157, %f1629, %f1153;
	sub.f32 	%f1630, %f1157, %f1156;
	add.s32 	%r202, %r202, 32;
	add.s64 	%rd114, %rd114, 128;
	add.s64 	%rd113, %rd113, 128;
	add.s32 	%r163, %r190, -31;
	setp.lt.s32 	%p48, %r202, %r163;
	@%p48 bra 	$L__BB1_6;
$L__BB1_7:
	ld.param.u32 	%r191, [assign_clusters_param_5];
	ld.param.u64 	%rd111, [assign_clusters_param_1];
	mul.lo.s32 	%r164, %r200, %r191;
	cvta.to.global.u64 	%rd76, %rd111;
	mul.wide.s32 	%rd77, %r164, 4;
	add.s64 	%rd10, %rd76, %rd77;
	add.s32 	%r13, %r191, -15;
	setp.ge.s32 	%p49, %r205, %r13;
	@%p49 bra 	$L__BB1_9;
$L__BB1_8:
	mul.wide.u32 	%rd78, %r205, 4;
	add.s64 	%rd79, %rd3, %rd78;
	ld.global.nc.f32 	%f1158, [%rd79];
	add.s64 	%rd80, %rd10, %rd78;
	ld.global.nc.f32 	%f1159, [%rd80];
	sub.f32 	%f1160, %f1158, %f1159;
	ld.global.nc.f32 	%f1161, [%rd79+4];
	ld.global.nc.f32 	%f1162, [%rd80+4];
	sub.f32 	%f1163, %f1161, %f1162;
	ld.global.nc.f32 	%f1164, [%rd79+8];
	ld.global.nc.f32 	%f1165, [%rd80+8];
	sub.f32 	%f1166, %f1164, %f1165;
	ld.global.nc.f32 	%f1167, [%rd79+12];
	ld.global.nc.f32 	%f1168, [%rd80+12];
	sub.f32 	%f1169, %f1167, %f1168;
	ld.global.nc.f32 	%f1170, [%rd79+16];
	ld.global.nc.f32 	%f1171, [%rd80+16];
	sub.f32 	%f1172, %f1170, %f1171;
	ld.global.nc.f32 	%f1173, [%rd79+20];
	ld.global.nc.f32 	%f1174, [%rd80+20];
	sub.f32 	%f1175, %f1173, %f1174;
	ld.global.nc.f32 	%f1176, [%rd79+24];
	ld.global.nc.f32 	%f1177, [%rd80+24];
	sub.f32 	%f1178, %f1176, %f1177;
	ld.global.nc.f32 	%f1179, [%rd79+28];
	ld.global.nc.f32 	%f1180, [%rd80+28];
	sub.f32 	%f1181, %f1179, %f1180;
	ld.global.nc.f32 	%f1182, [%rd79+32];
	ld.global.nc.f32 	%f1183, [%rd80+32];
	sub.f32 	%f1184, %f1182, %f1183;
	ld.global.nc.f32 	%f1185, [%rd79+36];
	ld.global.nc.f32 	%f1186, [%rd80+36];
	sub.f32 	%f1187, %f1185, %f1186;
	ld.global.nc.f32 	%f1188, [%rd79+40];
	ld.global.nc.f32 	%f1189, [%rd80+40];
	sub.f32 	%f1190, %f1188, %f1189;
	ld.global.nc.f32 	%f1191, [%rd79+44];
	ld.global.nc.f32 	%f1192, [%rd80+44];
	sub.f32 	%f1193, %f1191, %f1192;
	ld.global.nc.f32 	%f1194, [%rd79+48];
	ld.global.nc.f32 	%f1195, [%rd80+48];
	sub.f32 	%f1196, %f1194, %f1195;
	ld.global.nc.f32 	%f1197, [%rd79+52];
	ld.global.nc.f32 	%f1198, [%rd80+52];
	sub.f32 	%f1199, %f1197, %f1198;
	ld.global.nc.f32 	%f1200, [%rd79+56];
	ld.global.nc.f32 	%f1201, [%rd80+56];
	sub.f32 	%f1202, %f1200, %f1201;
	ld.global.nc.f32 	%f1203, [%rd79+60];
	ld.global.nc.f32 	%f1204, [%rd80+60];
	sub.f32 	%f1205, %f1203, %f1204;
	mul.f32 	%f1206, %f1160, %f1160;
	sub.f32 	%f1207, %f1206, %f1630;
	add.f32 	%f1208, %f1629, %f1207;
	sub.f32 	%f1209, %f1629, %f1208;
	add.f32 	%f1210, %f1207, %f1209;
	fma.rn.f32 	%f1211, %f1163, %f1163, %f1210;
	add.f32 	%f1212, %f1208, %f1211;
	sub.f32 	%f1213, %f1208, %f1212;
	add.f32 	%f1214, %f1211, %f1213;
	fma.rn.f32 	%f1215, %f1166, %f1166, %f1214;
	add.f32 	%f1216, %f1212, %f1215;
	sub.f32 	%f1217, %f1212, %f1216;
	add.f32 	%f1218, %f1215, %f1217;
	fma.rn.f32 	%f1219, %f1169, %f1169, %f1218;
	add.f32 	%f1220, %f1216, %f1219;
	sub.f32 	%f1221, %f1216, %f1220;
	add.f32 	%f1222, %f1219, %f1221;
	fma.rn.f32 	%f1223, %f1172, %f1172, %f1222;
	add.f32 	%f1224, %f1220, %f1223;
	sub.f32 	%f1225, %f1220, %f1224;
	add.f32 	%f1226, %f1223, %f1225;
	fma.rn.f32 	%f1227, %f1175, %f1175, %f1226;
	add.f32 	%f1228, %f1224, %f1227;
	sub.f32 	%f1229, %f1224, %f1228;
	add.f32 	%f1230, %f1227, %f1229;
	fma.rn.f32 	%f1231, %f1178, %f1178, %f1230;
	add.f32 	%f1232, %f1228, %f1231;
	sub.f32 	%f1233, %f1228, %f1232;
	add.f32 	%f1234, %f1231, %f1233;
	fma.rn.f32 	%f1235, %f1181, %f1181, %f1234;
	add.f32 	%f1236, %f1232, %f1235;
	sub.f32 	%f1237, %f1232, %f1236;
	add.f32 	%f1238, %f1235, %f1237;
	fma.rn.f32 	%f1239, %f1184, %f1184, %f1238;
	add.f32 	%f1240, %f1236, %f1239;
	sub.f32 	%f1241, %f1236, %f1240;
	add.f32 	%f1242, %f1239, %f1241;
	fma.rn.f32 	%f1243, %f1187, %f1187, %f1242;
	add.f32 	%f1244, %f1240, %f1243;
	sub.f32 	%f1245, %f1240, %f1244;
	add.f32 	%f1246, %f1243, %f1245;
	fma.rn.f32 	%f1247, %f1190, %f1190, %f1246;
	add.f32 	%f1248, %f1244, %f1247;
	sub.f32 	%f1249, %f1244, %f1248;
	add.f32 	%f1250, %f1247, %f1249;
	fma.rn.f32 	%f1251, %f1193, %f1193, %f1250;
	add.f32 	%f1252, %f1248, %f1251;
	sub.f32 	%f1253, %f1248, %f1252;
	add.f32 	%f1254, %f1251, %f1253;
	fma.rn.f32 	%f1255, %f1196, %f1196, %f1254;
	add.f32 	%f1256, %f1252, %f1255;
	sub.f32 	%f1257, %f1252, %f1256;
	add.f32 	%f1258, %f1255, %f1257;
	fma.rn.f32 	%f1259, %f1199, %f1199, %f1258;
	add.f32 	%f1260, %f1256, %f1259;
	sub.f32 	%f1261, %f1256, %f1260;
	add.f32 	%f1262, %f1259, %f1261;
	fma.rn.f32 	%f1263, %f1202, %f1202, %f1262;
	add.f32 	%f1264, %f1260, %f1263;
	sub.f32 	%f1265, %f1260, %f1264;
	add.f32 	%f1266, %f1263, %f1265;
	fma.rn.f32 	%f1267, %f1205, %f1205, %f1266;
	add.f32 	%f1629, %f1264, %f1267;
	sub.f32 	%f1268, %f1629, %f1264;
	sub.f32 	%f1630, %f1268, %f1267;
	add.s32 	%r205, %r205, 16;
	setp.lt.s32 	%p50, %r205, %r13;
	@%p50 bra 	$L__BB1_8;
$L__BB1_9:
	ld.param.u32 	%r192, [assign_clusters_param_5];
	add.s32 	%r17, %r192, -7;
	setp.ge.s32 	%p51, %r205, %r17;
	@%p51 bra 	$L__BB1_11;
$L__BB1_10:
	mul.wide.u32 	%rd81, %r205, 4;
	add.s64 	%rd82, %rd3, %rd81;
	ld.global.nc.f32 	%f1269, [%rd82];
	add.s64 	%rd83, %rd10, %rd81;
	ld.global.nc.f32 	%f1270, [%rd83];
	sub.f32 	%f1271, %f1269, %f1270;
	ld.global.nc.f32 	%f1272, [%rd82+4];
	ld.global.nc.f32 	%f1273, [%rd83+4];
	sub.f32 	%f1274, %f1272, %f1273;
	ld.global.nc.f32 	%f1275, [%rd82+8];
	ld.global.nc.f32 	%f1276, [%rd83+8];
	sub.f32 	%f1277, %f1275, %f1276;
	ld.global.nc.f32 	%f1278, [%rd82+12];
	ld.global.nc.f32 	%f1279, [%rd83+12];
	sub.f32 	%f1280, %f1278, %f1279;
	ld.global.nc.f32 	%f1281, [%rd82+16];
	ld.global.nc.f32 	%f1282, [%rd83+16];
	sub.f32 	%f1283, %f1281, %f1282;
	ld.global.nc.f32 	%f1284, [%rd82+20];
	ld.global.nc.f32 	%f1285, [%rd83+20];
	sub.f32 	%f1286, %f1284, %f1285;
	ld.global.nc.f32 	%f1287, [%rd82+24];
	ld.global.nc.f32 	%f1288, [%rd83+24];
	sub.f32 	%f1289, %f1287, %f1288;
	ld.global.nc.f32 	%f1290, [%rd82+28];
	ld.global.nc.f32 	%f1291, [%rd83+28];
	sub.f32 	%f1292, %f1290, %f1291;
	mul.f32 	%f1293, %f1271, %f1271;
	sub.f32 	%f1294, %f1293, %f1630;
	add.f32 	%f1295, %f1629, %f1294;
	sub.f32 	%f1296, %f1629, %f1295;
	add.f32 	%f1297, %f1294, %f1296;
	fma.rn.f32 	%f1298, %f1274, %f1274, %f1297;
	add.f32 	%f1299, %f1295, %f1298;
	sub.f32 	%f1300, %f1295, %f1299;
	add.f32 	%f1301, %f1298, %f1300;
	fma.rn.f32 	%f1302, %f1277, %f1277, %f1301;
	add.f32 	%f1303, %f1299, %f1302;
	sub.f32 	%f1304, %f1299, %f1303;
	add.f32 	%f1305, %f1302, %f1304;
	fma.rn.f32 	%f1306, %f1280, %f1280, %f1305;
	add.f32 	%f1307, %f1303, %f1306;
	sub.f32 	%f1308, %f1303, %f1307;
	add.f32 	%f1309, %f1306, %f1308;
	fma.rn.f32 	%f1310, %f1283, %f1283, %f1309;
	add.f32 	%f1311, %f1307, %f1310;
	sub.f32 	%f1312, %f1307, %f1311;
	add.f32 	%f1313, %f1310, %f1312;
	fma.rn.f32 	%f1314, %f1286, %f1286, %f1313;
	add.f32 	%f1315, %f1311, %f1314;
	sub.f32 	%f1316, %f1311, %f1315;
	add.f32 	%f1317, %f1314, %f1316;
	fma.rn.f32 	%f1318, %f1289, %f1289, %f1317;
	add.f32 	%f1319, %f1315, %f1318;
	sub.f32 	%f1320, %f1315, %f1319;
	add.f32 	%f1321, %f1318, %f1320;
	fma.rn.f32 	%f1322, %f1292, %f1292, %f1321;
	add.f32 	%f1629, %f1319, %f1322;
	sub.f32 	%f1323, %f1629, %f1319;
	sub.f32 	%f1630, %f1323, %f1322;
	add.s32 	%r205, %r205, 8;
	setp.lt.s32 	%p52, %r205, %r17;
	@%p52 bra 	$L__BB1_10;
$L__BB1_11:
	ld.param.u32 	%r193, [assign_clusters_param_5];
	add.s32 	%r21, %r193, -3;
	setp.lt.s32 	%p53, %r205, %r21;
	@%p53 bra 	$L__BB1_25;
$L__BB1_12:
	ld.param.u32 	%r194, [assign_clusters_param_5];
	setp.lt.s32 	%p59, %r205, %r194;
	@%p59 bra 	$L__BB1_14;
$L__BB1_13:
	ld.param.u32 	%r199, [assign_clusters_param_6];
	setp.lt.f32 	%p68, %f1629, %f1622;
	selp.f32 	%f1622, %f1629, %f1622, %p68;
	selp.b32 	%r252, %r200, %r252, %p68;
	add.s32 	%r200, %r200, 1;
	setp.eq.s32 	%p69, %r200, %r199;
	@%p69 bra 	$L__BB1_87;
	bra.uni 	$L__BB1_4;
$L__BB1_14:
	ld.param.u32 	%r195, [assign_clusters_param_5];
	sub.s32 	%r33, %r195, %r205;
	and.b32  	%r34, %r33, 7;
	sub.s32 	%r174, %r205, %r195;
	setp.gt.u32 	%p60, %r174, -8;
	@%p60 bra 	$L__BB1_17;
	and.b32  	%r35, %r33, -8;
	mov.b32 	%r212, 0;
$L__BB1_16:
	.pragma "nounroll";
	mul.wide.u32 	%rd93, %r205, 4;
	add.s64 	%rd94, %rd3, %rd93;
	ld.global.nc.f32 	%f1520, [%rd94];
	add.s64 	%rd95, %rd10, %rd93;
	ld.global.nc.f32 	%f1521, [%rd95];
	sub.f32 	%f1522, %f1520, %f1521;
	mul.f32 	%f1523, %f1522, %f1522;
	sub.f32 	%f1524, %f1523, %f1630;
	add.f32 	%f1525, %f1629, %f1524;
	ld.global.nc.f32 	%f1526, [%rd94+4];
	ld.global.nc.f32 	%f1527, [%rd95+4];
	sub.f32 	%f1528, %f1526, %f1527;
	sub.f32 	%f1529, %f1629, %f1525;
	add.f32 	%f1530, %f1524, %f1529;
	fma.rn.f32 	%f1531, %f1528, %f1528, %f1530;
	add.f32 	%f1532, %f1525, %f1531;
	ld.global.nc.f32 	%f1533, [%rd94+8];
	ld.global.nc.f32 	%f1534, [%rd95+8];
	sub.f32 	%f1535, %f1533, %f1534;
	sub.f32 	%f1536, %f1525, %f1532;
	add.f32 	%f1537, %f1531, %f1536;
	fma.rn.f32 	%f1538, %f1535, %f1535, %f1537;
	add.f32 	%f1539, %f1532, %f1538;
	ld.global.nc.f32 	%f1540, [%rd94+12];
	ld.global.nc.f32 	%f1541, [%rd95+12];
	sub.f32 	%f1542, %f1540, %f1541;
	sub.f32 	%f1543, %f1532, %f1539;
	add.f32 	%f1544, %f1538, %f1543;
	fma.rn.f32 	%f1545, %f1542, %f1542, %f1544;
	add.f32 	%f1546, %f1539, %f1545;
	ld.global.nc.f32 	%f1547, [%rd94+16];
	ld.global.nc.f32 	%f1548, [%rd95+16];
	sub.f32 	%f1549, %f1547, %f1548;
	sub.f32 	%f1550, %f1539, %f1546;
	add.f32 	%f1551, %f1545, %f1550;
	fma.rn.f32 	%f1552, %f1549, %f1549, %f1551;
	add.f32 	%f1553, %f1546, %f1552;
	ld.global.nc.f32 	%f1554, [%rd94+20];
	ld.global.nc.f32 	%f1555, [%rd95+20];
	sub.f32 	%f1556, %f1554, %f1555;
	sub.f32 	%f1557, %f1546, %f1553;
	add.f32 	%f1558, %f1552, %f1557;
	fma.rn.f32 	%f1559, %f1556, %f1556, %f1558;
	add.f32 	%f1560, %f1553, %f1559;
	ld.global.nc.f32 	%f1561, [%rd94+24];
	ld.global.nc.f32 	%f1562, [%rd95+24];
	sub.f32 	%f1563, %f1561, %f1562;
	sub.f32 	%f1564, %f1553, %f1560;
	add.f32 	%f1565, %f1559, %f1564;
	fma.rn.f32 	%f1566, %f1563, %f1563, %f1565;
	add.f32 	%f1567, %f1560, %f1566;
	ld.global.nc.f32 	%f1568, [%rd94+28];
	ld.global.nc.f32 	%f1569, [%rd95+28];
	sub.f32 	%f1570, %f1568, %f1569;
	sub.f32 	%f1571, %f1560, %f1567;
	add.f32 	%f1572, %f1566, %f1571;
	fma.rn.f32 	%f1573, %f1570, %f1570, %f1572;
	add.f32 	%f1629, %f1567, %f1573;
	sub.f32 	%f1574, %f1629, %f1567;
	sub.f32 	%f1630, %f1574, %f1573;
	add.s32 	%r205, %r205, 8;
	add.s32 	%r212, %r212, 8;
	setp.eq.s32 	%p61, %r212, %r35;
	@%p61 bra 	$L__BB1_17;
	bra.uni 	$L__BB1_16;
$L__BB1_17:
	setp.eq.s32 	%p62, %r34, 0;
	@%p62 bra 	$L__BB1_13;
	and.b32  	%r37, %r33, 3;
	setp.lt.u32 	%p63, %r34, 4;
	@%p63 bra 	$L__BB1_20;
	mul.wide.u32 	%rd96, %r205, 4;
	add.s64 	%rd97, %rd3, %rd96;
	ld.global.nc.f32 	%f1576, [%rd97];
	add.s64 	%rd98, %rd10, %rd96;
	ld.global.nc.f32 	%f1577, [%rd98];
	sub.f32 	%f1578, %f1576, %f1577;
	mul.f32 	%f1579, %f1578, %f1578;
	sub.f32 	%f1580, %f1579, %f1630;
	add.f32 	%f1581, %f1629, %f1580;
	ld.global.nc.f32 	%f1582, [%rd97+4];
	ld.global.nc.f32 	%f1583, [%rd98+4];
	sub.f32 	%f1584, %f1582, %f1583;
	sub.f32 	%f1585, %f1629, %f1581;
	add.f32 	%f1586, %f1580, %f1585;
	fma.rn.f32 	%f1587, %f1584, %f1584, %f1586;
	add.f32 	%f1588, %f1581, %f1587;
	ld.global.nc.f32 	%f1589, [%rd97+8];
	ld.global.nc.f32 	%f1590, [%rd98+8];
	sub.f32 	%f1591, %f1589, %f1590;
	sub.f32 	%f1592, %f1581, %f1588;
	add.f32 	%f1593, %f1587, %f1592;
	fma.rn.f32 	%f1594, %f1591, %f1591, %f1593;
	add.f32 	%f1595, %f1588, %f1594;
	ld.global.nc.f32 	%f1596, [%rd97+12];
	ld.global.nc.f32 	%f1597, [%rd98+12];
	sub.f32 	%f1598, %f1596, %f1597;
	sub.f32 	%f1599, %f1588, %f1595;
	add.f32 	%f1600, %f1594, %f1599;
	fma.rn.f32 	%f1601, %f1598, %f1598, %f1600;
	add.f32 	%f1629, %f1595, %f1601;
	sub.f32 	%f1602, %f1629, %f1595;
	sub.f32 	%f1630, %f1602, %f1601;
	add.s32 	%r205, %r205, 4;
$L__BB1_20:
	setp.eq.s32 	%p64, %r37, 0;
	@%p64 bra 	$L__BB1_13;
	setp.eq.s32 	%p65, %r37, 1;
	@%p65 bra 	$L__BB1_23;
	mul.wide.u32 	%rd99, %r205, 4;
	add.s64 	%rd100, %rd3, %rd99;
	ld.global.nc.f32 	%f1604, [%rd100];
	add.s64 	%rd101, %rd10, %rd99;
	ld.global.nc.f32 	%f1605, [%rd101];
	sub.f32 	%f1606, %f1604, %f1605;
	mul.f32 	%f1607, %f1606, %f1606;
	sub.f32 	%f1608, %f1607, %f1630;
	add.f32 	%f1609, %f1629, %f1608;
	ld.global.nc.f32 	%f1610, [%rd100+4];
	ld.global.nc.f32 	%f1611, [%rd101+4];
	sub.f32 	%f1612, %f1610, %f1611;
	sub.f32 	%f1613, %f1629, %f1609;
	add.f32 	%f1614, %f1608, %f1613;
	fma.rn.f32 	%f1615, %f1612, %f1612, %f1614;
	add.f32 	%f1629, %f1609, %f1615;
	sub.f32 	%f1616, %f1629, %f1609;
	sub.f32 	%f1630, %f1616, %f1615;
	add.s32 	%r205, %r205, 2;
$L__BB1_23:
	and.b32  	%r176, %r33, 1;
	setp.eq.b32 	%p66, %r176, 1;
	not.pred 	%p67, %p66;
	@%p67 bra 	$L__BB1_13;
	mul.wide.u32 	%rd102, %r205, 4;
	add.s64 	%rd103, %rd3, %rd102;
	ld.global.nc.f32 	%f1617, [%rd103];
	add.s64 	%rd104, %rd10, %rd102;
	ld.global.nc.f32 	%f1618, [%rd104];
	sub.f32 	%f1619, %f1617, %f1618;
	mul.f32 	%f1620, %f1619, %f1619;
	sub.f32 	%f1621, %f1620, %f1630;
	add.f32 	%f1629, %f1629, %f1621;
	bra.uni 	$L__BB1_13;
$L__BB1_25:
	add.s32 	%r166, %r205, 4;
	max.s32 	%r167, %r21, %r166;
	not.b32 	%r168, %r205;
	add.s32 	%r42, %r167, %r168;
	shr.u32 	%r169, %r42, 2;
	add.s32 	%r43, %r169, 1;
	setp.lt.u32 	%p54, %r42, 12;
	@%p54 bra 	$L__BB1_28;
	and.b32  	%r44, %r43, 2147483644;
	mov.b32 	%r209, 0;
$L__BB1_27:
	.pragma "nounroll";
	mul.wide.u32 	%rd84, %r205, 4;
	add.s64 	%rd85, %rd3, %rd84;
	ld.global.nc.f32 	%f1325, [%rd85];
	add.s64 	%rd86, %rd10, %rd84;
	ld.global.nc.f32 	%f1326, [%rd86];
	sub.f32 	%f1327, %f1325, %f1326;
	ld.global.nc.f32 	%f1328, [%rd85+4];
	ld.global.nc.f32 	%f1329, [%rd86+4];
	sub.f32 	%f1330, %f1328, %f1329;
	ld.global.nc.f32 	%f1331, [%rd85+8];
	ld.global.nc.f32 	%f1332, [%rd86+8];
	sub.f32 	%f1333, %f1331, %f1332;
	ld.global.nc.f32 	%f1334, [%rd85+12];
	ld.global.nc.f32 	%f1335, [%rd86+12];
	sub.f32 	%f1336, %f1334, %f1335;
	mul.f32 	%f1337, %f1327, %f1327;
	sub.f32 	%f1338, %f1337, %f1630;
	add.f32 	%f1339, %f1629, %f1338;
	sub.f32 	%f1340, %f1629, %f1339;
	add.f32 	%f1341, %f1338, %f1340;
	fma.rn.f32 	%f1342, %f1330, %f1330, %f1341;
	add.f32 	%f1343, %f1339, %f1342;
	sub.f32 	%f1344, %f1339, %f1343;
	add.f32 	%f1345, %f1342, %f1344;
	fma.rn.f32 	%f1346, %f1333, %f1333, %f1345;
	add.f32 	%f1347, %f1343, %f1346;
	sub.f32 	%f1348, %f1343, %f1347;
	add.f32 	%f1349, %f1346, %f1348;
	fma.rn.f32 	%f1350, %f1336, %f1336, %f1349;
	add.f32 	%f1351, %f1347, %f1350;
	ld.global.nc.f32 	%f1352, [%rd85+16];
	ld.global.nc.f32 	%f1353, [%rd86+16];
	sub.f32 	%f1354, %f1352, %f1353;
	ld.global.nc.f32 	%f1355, [%rd85+20];
	ld.global.nc.f32 	%f1356, [%rd86+20];
	sub.f32 	%f1357, %f1355, %f1356;
	ld.global.nc.f32 	%f1358, [%rd85+24];
	ld.global.nc.f32 	%f1359, [%rd86+24];
	sub.f32 	%f1360, %f1358, %f1359;
	ld.global.nc.f32 	%f1361, [%rd85+28];
	ld.global.nc.f32 	%f1362, [%rd86+28];
	sub.f32 	%f1363, %f1361, %f1362;
	sub.f32 	%f1364, %f1347, %f1351;
	add.f32 	%f1365, %f1350, %f1364;
	fma.rn.f32 	%f1366, %f1354, %f1354, %f1365;
	add.f32 	%f1367, %f1351, %f1366;
	sub.f32 	%f1368, %f1351, %f1367;
	add.f32 	%f1369, %f1366, %f1368;
	fma.rn.f32 	%f1370, %f1357, %f1357, %f1369;
	add.f32 	%f1371, %f1367, %f1370;
	sub.f32 	%f1372, %f1367, %f1371;
	add.f32 	%f1373, %f1370, %f1372;
	fma.rn.f32 	%f1374, %f1360, %f1360, %f1373;
	add.f32 	%f1375, %f1371, %f1374;
	sub.f32 	%f1376, %f1371, %f1375;
	add.f32 	%f1377, %f1374, %f1376;
	fma.rn.f32 	%f1378, %f1363, %f1363, %f1377;
	add.f32 	%f1379, %f1375, %f1378;
	ld.global.nc.f32 	%f1380, [%rd85+32];
	ld.global.nc.f32 	%f1381, [%rd86+32];
	sub.f32 	%f1382, %f1380, %f1381;
	ld.global.nc.f32 	%f1383, [%rd85+36];
	ld.global.nc.f32 	%f1384, [%rd86+36];
	sub.f32 	%f1385, %f1383, %f1384;
	ld.global.nc.f32 	%f1386, [%rd85+40];
	ld.global.nc.f32 	%f1387, [%rd86+40];
	sub.f32 	%f1388, %f1386, %f1387;
	ld.global.nc.f32 	%f1389, [%rd85+44];
	ld.global.nc.f32 	%f1390, [%rd86+44];
	sub.f32 	%f1391, %f1389, %f1390;
	sub.f32 	%f1392, %f1375, %f1379;
	add.f32 	%f1393, %f1378, %f1392;
	fma.rn.f32 	%f1394, %f1382, %f1382, %f1393;
	add.f32 	%f1395, %f1379, %f1394;
	sub.f32 	%f1396, %f1379, %f1395;
	add.f32 	%f1397, %f1394, %f1396;
	fma.rn.f32 	%f1398, %f1385, %f1385, %f1397;
	add.f32 	%f1399, %f1395, %f1398;
	sub.f32 	%f1400, %f1395, %f1399;
	add.f32 	%f1401, %f1398, %f1400;
	fma.rn.f32 	%f1402, %f1388, %f1388, %f1401;
	add.f32 	%f1403, %f1399, %f1402;
	sub.f32 	%f1404, %f1399, %f1403;
	add.f32 	%f1405, %f1402, %f1404;
	fma.rn.f32 	%f1406, %f1391, %f1391, %f1405;
	add.f32 	%f1407, %f1403, %f1406;
	ld.global.nc.f32 	%f1408, [%rd85+48];
	ld.global.nc.f32 	%f1409, [%rd86+48];
	sub.f32 	%f1410, %f1408, %f1409;
	ld.global.nc.f32 	%f1411, [%rd85+52];
	ld.global.nc.f32 	%f1412, [%rd86+52];
	sub.f32 	%f1413, %f1411, %f1412;
	ld.global.nc.f32 	%f1414, [%rd85+56];
	ld.global.nc.f32 	%f1415, [%rd86+56];
	sub.f32 	%f1416, %f1414, %f1415;
	ld.global.nc.f32 	%f1417, [%rd85+60];
	ld.global.nc.f32 	%f1418, [%rd86+60];
	sub.f32 	%f1419, %f1417, %f1418;
	sub.f32 	%f1420, %f1403, %f1407;
	add.f32 	%f1421, %f1406, %f1420;
	fma.rn.f32 	%f1422, %f1410, %f1410, %f1421;
	add.f32 	%f1423, %f1407, %f1422;
	sub.f32 	%f1424, %f1407, %f1423;
	add.f32 	%f1425, %f1422, %f1424;
	fma.rn.f32 	%f1426, %f1413, %f1413, %f1425;
	add.f32 	%f1427, %f1423, %f1426;
	sub.f32 	%f1428, %f1423, %f1427;
	add.f32 	%f1429, %f1426, %f1428;
	fma.rn.f32 	%f1430, %f1416, %f1416, %f1429;
	add.f32 	%f1431, %f1427, %f1430;
	sub.f32 	%f1432, %f1427, %f1431;
	add.f32 	%f1433, %f1430, %f1432;
	fma.rn.f32 	%f1434, %f1419, %f1419, %f1433;
	add.f32 	%f1629, %f1431, %f1434;
	sub.f32 	%f1435, %f1629, %f1431;
	sub.f32 	%f1630, %f1435, %f1434;
	add.s32 	%r205, %r205, 16;
	add.s32 	%r209, %r209, 4;
	setp.eq.s32 	%p55, %r209, %r44;
	@%p55 bra 	$L__BB1_28;
	bra.uni 	$L__BB1_27;
$L__BB1_28:
	and.b32  	%r172, %r43, 3;
	setp.eq.s32 	%p56, %r172, 0;
	@%p56 bra 	$L__BB1_12;
	setp.eq.s32 	%p57, %r172, 1;
	@%p57 bra 	$L__BB1_31;
	mul.wide.u32 	%rd87, %r205, 4;
	add.s64 	%rd88, %rd3, %rd87;
	ld.global.nc.f32 	%f1437, [%rd88];
	add.s64 	%rd89, %rd10, %rd87;
	ld.global.nc.f32 	%f1438, [%rd89];
	sub.f32 	%f1439, %f1437, %f1438;
	ld.global.nc.f32 	%f1440, [%rd88+4];
	ld.global.nc.f32 	%f1441, [%rd89+4];
	sub.f32 	%f1442, %f1440, %f1441;
	ld.global.nc.f32 	%f1443, [%rd88+8];
	ld.global.nc.f32 	%f1444, [%rd89+8];
	sub.f32 	%f1445, %f1443, %f1444;
	ld.global.nc.f32 	%f1446, [%rd88+12];
	ld.global.nc.f32 	%f1447, [%rd89+12];
	sub.f32 	%f1448, %f1446, %f1447;
	mul.f32 	%f1449, %f1439, %f1439;
	sub.f32 	%f1450, %f1449, %f1630;
	add.f32 	%f1451, %f1629, %f1450;
	sub.f32 	%f1452, %f1629, %f1451;
	add.f32 	%f1453, %f1450, %f1452;
	fma.rn.f32 	%f1454, %f1442, %f1442, %f1453;
	add.f32 	%f1455, %f1451, %f1454;
	sub.f32 	%f1456, %f1451, %f1455;
	add.f32 	%f1457, %f1454, %f1456;
	fma.rn.f32 	%f1458, %f1445, %f1445, %f1457;
	add.f32 	%f1459, %f1455, %f1458;
	sub.f32 	%f1460, %f1455, %f1459;
	add.f32 	%f1461, %f1458, %f1460;
	fma.rn.f32 	%f1462, %f1448, %f1448, %f1461;
	add.f32 	%f1463, %f1459, %f1462;
	ld.global.nc.f32 	%f1464, [%rd88+16];
	ld.global.nc.f32 	%f1465, [%rd89+16];
	sub.f32 	%f1466, %f1464, %f1465;
	ld.global.nc.f32 	%f1467, [%rd88+20];
	ld.global.nc.f32 	%f1468, [%rd89+20];
	sub.f32 	%f1469, %f1467, %f1468;
	ld.global.nc.f32 	%f1470, [%rd88+24];
	ld.global.nc.f32 	%f1471, [%rd89+24];
	sub.f32 	%f1472, %f1470, %f1471;
	ld.global.nc.f32 	%f1473, [%rd88+28];
	ld.global.nc.f32 	%f1474, [%rd89+28];
	sub.f32 	%f1475, %f1473, %f1474;
	sub.f32 	%f1476, %f1459, %f1463;
	add.f32 	%f1477, %f1462, %f1476;
	fma.rn.f32 	%f1478, %f1466, %f1466, %f1477;
	add.f32 	%f1479, %f1463, %f1478;
	sub.f32 	%f1480, %f1463, %f1479;
	add.f32 	%f1481, %f1478, %f1480;
	fma.rn.f32 	%f1482, %f1469, %f1469, %f1481;
	add.f32 	%f1483, %f1479, %f1482;
	sub.f32 	%f1484, %f1479, %f1483;
	add.f32 	%f1485, %f1482, %f1484;
	fma.rn.f32 	%f1486, %f1472, %f1472, %f1485;
	add.f32 	%f1487, %f1483, %f1486;
	sub.f32 	%f1488, %f1483, %f1487;
	add.f32 	%f1489, %f1486, %f1488;
	fma.rn.f32 	%f1490, %f1475, %f1475, %f1489;
	add.f32 	%f1629, %f1487, %f1490;
	sub.f32 	%f1491, %f1629, %f1487;
	sub.f32 	%f1630, %f1491, %f1490;
	add.s32 	%r205, %r205, 8;
$L__BB1_31:
	and.b32  	%r173, %r42, 4;
	setp.ne.s32 	%p58, %r173, 0;
	@%p58 bra 	$L__BB1_12;
	mul.wide.u32 	%rd90, %r205, 4;
	add.s64 	%rd91, %rd3, %rd90;
	ld.global.nc.f32 	%f1492, [%rd91];
	add.s64 	%rd92, %rd10, %rd90;
	ld.global.nc.f32 	%f1493, [%rd92];
	sub.f32 	%f1494, %f1492, %f1493;
	ld.global.nc.f32 	%f1495, [%rd91+4];
	ld.global.nc.f32 	%f1496, [%rd92+4];
	sub.f32 	%f1497, %f1495, %f1496;
	ld.global.nc.f32 	%f1498, [%rd91+8];
	ld.global.nc.f32 	%f1499, [%rd92+8];
	sub.f32 	%f1500, %f1498, %f1499;
	ld.global.nc.f32 	%f1501, [%rd91+12];
	ld.global.nc.f32 	%f1502, [%rd92+12];
	sub.f32 	%f1503, %f1501, %f1502;
	mul.f32 	%f1504, %f1494, %f1494;
	sub.f32 	%f1505, %f1504, %f1630;
	add.f32 	%f1506, %f1629, %f1505;
	sub.f32 	%f1507, %f1629, %f1506;
	add.f32 	%f1508, %f1505, %f1507;
	fma.rn.f32 	%f1509, %f1497, %f1497, %f1508;
	add.f32 	%f1510, %f1506, %f1509;
	sub.f32 	%f1511, %f1506, %f1510;
	add.f32 	%f1512, %f1509, %f1511;
	fma.rn.f32 	%f1513, %f1500, %f1500, %f1512;
	add.f32 	%f1514, %f1510, %f1513;
	sub.f32 	%f1515, %f1510, %f1514;
	add.f32 	%f1516, %f1513, %f1515;
	fma.rn.f32 	%f1517, %f1503, %f1503, %f1516;
	add.f32 	%f1629, %f1514, %f1517;
	sub.f32 	%f1518, %f1629, %f1514;
	sub.f32 	%f1630, %f1518, %f1517;
	add.s32 	%r205, %r205, 4;
	bra.uni 	$L__BB1_12;
$L__BB1_33:
	ld.param.u32 	%r179, [assign_clusters_param_5];
	setp.lt.s32 	%p7, %r179, 16;
	@%p7 bra 	$L__BB1_61;
	ld.param.u32 	%r184, [assign_clusters_param_5];
	and.b32  	%r51, %r184, 2147483632;
	add.s32 	%r52, %r184, -4;
	mov.f32 	%f1659, 0f7F7FFFFF;
	mov.b32 	%r220, 0;
	mov.u32 	%r252, %r220;
$L__BB1_35:
	ld.param.u32 	%r185, [assign_clusters_param_5];
	mul.lo.s32 	%r149, %r220, %r185;
	mul.wide.u32 	%rd42, %r149, 4;
	add.s64 	%rd11, %rd1, %rd42;
	mov.f32 	%f1667, 0f00000000;
	mov.b32 	%r222, 0;
	mov.f32 	%f1661, %f1667;
$L__BB1_36:
	mul.wide.u32 	%rd43, %r222, 4;
	add.s64 	%rd44, %rd3, %rd43;
	ld.global.nc.f32 	%f510, [%rd44];
	add.s64 	%rd45, %rd11, %rd43;
	ld.global.nc.f32 	%f511, [%rd45];
	sub.f32 	%f512, %f510, %f511;
	ld.global.nc.f32 	%f513, [%rd44+4];
	ld.global.nc.f32 	%f514, [%rd45+4];
	sub.f32 	%f515, %f513, %f514;
	ld.global.nc.f32 	%f516, [%rd44+8];
	ld.global.nc.f32 	%f517, [%rd45+8];
	sub.f32 	%f518, %f516, %f517;
	ld.global.nc.f32 	%f519, [%rd44+12];
	ld.global.nc.f32 	%f520, [%rd45+12];
	sub.f32 	%f521, %f519, %f520;
	ld.global.nc.f32 	%f522, [%rd44+16];
	ld.global.nc.f32 	%f523, [%rd45+16];
	sub.f32 	%f524, %f522, %f523;
	ld.global.nc.f32 	%f525, [%rd44+20];
	ld.global.nc.f32 	%f526, [%rd45+20];
	sub.f32 	%f527, %f525, %f526;
	ld.global.nc.f32 	%f528, [%rd44+24];
	ld.global.nc.f32 	%f529, [%rd45+24];
	sub.f32 	%f530, %f528, %f529;
	ld.global.nc.f32 	%f531, [%rd44+28];
	ld.global.nc.f32 	%f532, [%rd45+28];
	sub.f32 	%f533, %f531, %f532;
	ld.global.nc.f32 	%f534, [%rd44+32];
	ld.global.nc.f32 	%f535, [%rd45+32];
	sub.f32 	%f536, %f534, %f535;
	ld.global.nc.f32 	%f537, [%rd44+36];
	ld.global.nc.f32 	%f538, [%rd45+36];
	sub.f32 	%f539, %f537, %f538;
	ld.global.nc.f32 	%f540, [%rd44+40];
	ld.global.nc.f32 	%f541, [%rd45+40];
	sub.f32 	%f542, %f540, %f541;
	ld.global.nc.f32 	%f543, [%rd44+44];
	ld.global.nc.f32 	%f544, [%rd45+44];
	sub.f32 	%f545, %f543, %f544;
	ld.global.nc.f32 	%f546, [%rd44+48];
	ld.global.nc.f32 	%f547, [%rd45+48];
	sub.f32 	%f548, %f546, %f547;
	ld.global.nc.f32 	%f549, [%rd44+52];
	ld.global.nc.f32 	%f550, [%rd45+52];
	sub.f32 	%f551, %f549, %f550;
	ld.global.nc.f32 	%f552, [%rd44+56];
	ld.global.nc.f32 	%f553, [%rd45+56];
	sub.f32 	%f554, %f552, %f553;
	ld.global.nc.f32 	%f555, [%rd44+60];
	ld.global.nc.f32 	%f556, [%rd45+60];
	sub.f32 	%f557, %f555, %f556;
	mul.f32 	%f558, %f515, %f515;
	fma.rn.f32 	%f559, %f512, %f512, %f558;
	fma.rn.f32 	%f560, %f518, %f518, %f559;
	fma.rn.f32 	%f561, %f521, %f521, %f560;
	mul.f32 	%f562, %f527, %f527;
	fma.rn.f32 	%f563, %f524, %f524, %f562;
	fma.rn.f32 	%f564, %f530, %f530, %f563;
	fma.rn.f32 	%f565, %f533, %f533, %f564;
	mul.f32 	%f566, %f539, %f539;
	fma.rn.f32 	%f567, %f536, %f536, %f566;
	fma.rn.f32 	%f568, %f542, %f542, %f567;
	fma.rn.f32 	%f569, %f545, %f545, %f568;
	mul.f32 	%f570, %f551, %f551;
	fma.rn.f32 	%f571, %f548, %f548, %f570;
	fma.rn.f32 	%f572, %f554, %f554, %f571;
	fma.rn.f32 	%f573, %f557, %f557, %f572;
	add.f32 	%f574, %f561, %f565;
	add.f32 	%f575, %f574, %f569;
	add.f32 	%f576, %f575, %f573;
	sub.f32 	%f577, %f576, %f1667;
	add.f32 	%f1670, %f1661, %f577;
	sub.f32 	%f578, %f1670, %f1661;
	sub.f32 	%f1667, %f578, %f577;
	add.s32 	%r222, %r222, 16;
	setp.lt.s32 	%p27, %r222, %r3;
	mov.f32 	%f1661, %f1670;
	@%p27 bra 	$L__BB1_36;
	setp.ge.u32 	%p28, %r51, %r4;
	mov.u32 	%r226, %r51;
	@%p28 bra 	$L__BB1_39;
$L__BB1_38:
	mul.wide.u32 	%rd46, %r226, 4;
	add.s64 	%rd47, %rd3, %rd46;
	ld.global.nc.f32 	%f579, [%rd47];
	add.s64 	%rd48, %rd11, %rd46;
	ld.global.nc.f32 	%f580, [%rd48];
	sub.f32 	%f581, %f579, %f580;
	ld.global.nc.f32 	%f582, [%rd47+4];
	ld.global.nc.f32 	%f583, [%rd48+4];
	sub.f32 	%f584, %f582, %f583;
	ld.global.nc.f32 	%f585, [%rd47+8];
	ld.global.nc.f32 	%f586, [%rd48+8];
	sub.f32 	%f587, %f585, %f586;
	ld.global.nc.f32 	%f588, [%rd47+12];
	ld.global.nc.f32 	%f589, [%rd48+12];
	sub.f32 	%f590, %f588, %f589;
	ld.global.nc.f32 	%f591, [%rd47+16];
	ld.global.nc.f32 	%f592, [%rd48+16];
	sub.f32 	%f593, %f591, %f592;
	ld.global.nc.f32 	%f594, [%rd47+20];
	ld.global.nc.f32 	%f595, [%rd48+20];
	sub.f32 	%f596, %f594, %f595;
	ld.global.nc.f32 	%f597, [%rd47+24];
	ld.global.nc.f32 	%f598, [%rd48+24];
	sub.f32 	%f599, %f597, %f598;
	ld.global.nc.f32 	%f600, [%rd47+28];
	ld.global.nc.f32 	%f601, [%rd48+28];
	sub.f32 	%f602, %f600, %f601;
	mul.f32 	%f603, %f581, %f581;
	sub.f32 	%f604, %f603, %f1667;
	add.f32 	%f605, %f1670, %f604;
	sub.f32 	%f606, %f1670, %f605;
	add.f32 	%f607, %f604, %f606;
	fma.rn.f32 	%f608, %f584, %f584, %f607;
	add.f32 	%f609, %f605, %f608;
	sub.f32 	%f610, %f605, %f609;
	add.f32 	%f611, %f608, %f610;
	fma.rn.f32 	%f612, %f587, %f587, %f611;
	add.f32 	%f613, %f609, %f612;
	sub.f32 	%f614, %f609, %f613;
	add.f32 	%f615, %f612, %f614;
	fma.rn.f32 	%f616, %f590, %f590, %f615;
	add.f32 	%f617, %f613, %f616;
	sub.f32 	%f618, %f613, %f617;
	add.f32 	%f619, %f616, %f618;
	fma.rn.f32 	%f620, %f593, %f593, %f619;
	add.f32 	%f621, %f617, %f620;
	sub.f32 	%f622, %f617, %f621;
	add.f32 	%f623, %f620, %f622;
	fma.rn.f32 	%f624, %f596, %f596, %f623;
	add.f32 	%f625, %f621, %f624;
	sub.f32 	%f626, %f621, %f625;
	add.f32 	%f627, %f624, %f626;
	fma.rn.f32 	%f628, %f599, %f599, %f627;
	add.f32 	%f629, %f625, %f628;
	sub.f32 	%f630, %f625, %f629;
	add.f32 	%f631, %f628, %f630;
	fma.rn.f32 	%f632, %f602, %f602, %f631;
	add.f32 	%f1670, %f629, %f632;
	sub.f32 	%f633, %f1670, %f629;
	sub.f32 	%f1667, %f633, %f632;
	add.s32 	%r226, %r226, 8;
	setp.lt.s32 	%p29, %r226, %r4;
	@%p29 bra 	$L__BB1_38;
$L__BB1_39:
	setp.lt.s32 	%p30, %r226, %r5;
	@%p30 bra 	$L__BB1_53;
$L__BB1_40:
	ld.param.u32 	%r186, [assign_clusters_param_5];
	setp.lt.s32 	%p36, %r226, %r186;
	@%p36 bra 	$L__BB1_42;
$L__BB1_41:
	ld.param.u32 	%r198, [assign_clusters_param_6];
	setp.lt.f32 	%p45, %f1670, %f1659;
	selp.f32 	%f1659, %f1670, %f1659, %p45;
	selp.b32 	%r252, %r220, %r252, %p45;
	add.s32 	%r220, %r220, 1;
	setp.eq.s32 	%p46, %r220, %r198;
	@%p46 bra 	$L__BB1_87;
	bra.uni 	$L__BB1_35;
$L__BB1_42:
	ld.param.u32 	%r187, [assign_clusters_param_5];
	sub.s32 	%r71, %r187, %r226;
	and.b32  	%r72, %r71, 7;
	sub.s32 	%r156, %r226, %r187;
	setp.gt.u32 	%p37, %r156, -8;
	@%p37 bra 	$L__BB1_45;
	and.b32  	%r73, %r71, -8;
	mov.b32 	%r228, 0;
$L__BB1_44:
	.pragma "nounroll";
	mul.wide.u32 	%rd58, %r226, 4;
	add.s64 	%rd59, %rd3, %rd58;
	ld.global.nc.f32 	%f830, [%rd59];
	add.s64 	%rd60, %rd11, %rd58;
	ld.global.nc.f32 	%f831, [%rd60];
	sub.f32 	%f832, %f830, %f831;
	mul.f32 	%f833, %f832, %f832;
	sub.f32 	%f834, %f833, %f1667;
	add.f32 	%f835, %f1670, %f834;
	ld.global.nc.f32 	%f836, [%rd59+4];
	ld.global.nc.f32 	%f837, [%rd60+4];
	sub.f32 	%f838, %f836, %f837;
	sub.f32 	%f839, %f1670, %f835;
	add.f32 	%f840, %f834, %f839;
	fma.rn.f32 	%f841, %f838, %f838, %f840;
	add.f32 	%f842, %f835, %f841;
	ld.global.nc.f32 	%f843, [%rd59+8];
	ld.global.nc.f32 	%f844, [%rd60+8];
	sub.f32 	%f845, %f843, %f844;
	sub.f32 	%f846, %f835, %f842;
	add.f32 	%f847, %f841, %f846;
	fma.rn.f32 	%f848, %f845, %f845, %f847;
	add.f32 	%f849, %f842, %f848;
	ld.global.nc.f32 	%f850, [%rd59+12];
	ld.global.nc.f32 	%f851, [%rd60+12];
	sub.f32 	%f852, %f850, %f851;
	sub.f32 	%f853, %f842, %f849;
	add.f32 	%f854, %f848, %f853;
	fma.rn.f32 	%f855, %f852, %f852, %f854;
	add.f32 	%f856, %f849, %f855;
	ld.global.nc.f32 	%f857, [%rd59+16];
	ld.global.nc.f32 	%f858, [%rd60+16];
	sub.f32 	%f859, %f857, %f858;
	sub.f32 	%f860, %f849, %f856;
	add.f32 	%f861, %f855, %f860;
	fma.rn.f32 	%f862, %f859, %f859, %f861;
	add.f32 	%f863, %f856, %f862;
	ld.global.nc.f32 	%f864, [%rd59+20];
	ld.global.nc.f32 	%f865, [%rd60+20];
	sub.f32 	%f866, %f864, %f865;
	sub.f32 	%f867, %f856, %f863;
	add.f32 	%f868, %f862, %f867;
	fma.rn.f32 	%f869, %f866, %f866, %f868;
	add.f32 	%f870, %f863, %f869;
	ld.global.nc.f32 	%f871, [%rd59+24];
	ld.global.nc.f32 	%f872, [%rd60+24];
	sub.f32 	%f873, %f871, %f872;
	sub.f32 	%f874, %f863, %f870;
	add.f32 	%f875, %f869, %f874;
	fma.rn.f32 	%f876, %f873, %f873, %f875;
	add.f32 	%f877, %f870, %f876;
	ld.global.nc.f32 	%f878, [%rd59+28];
	ld.global.nc.f32 	%f879, [%rd60+28];
	sub.f32 	%f880, %f878, %f879;
	sub.f32 	%f881, %f870, %f877;
	add.f32 	%f882, %f876, %f881;
	fma.rn.f32 	%f883, %f880, %f880, %f882;
	add.f32 	%f1670, %f877, %f883;
	sub.f32 	%f884, %f1670, %f877;
	sub.f32 	%f1667, %f884, %f883;
	add.s32 	%r226, %r226, 8;
	add.s32 	%r228, %r228, 8;
	setp.eq.s32 	%p38, %r228, %r73;
	@%p38 bra 	$L__BB1_45;
	bra.uni 	$L__BB1_44;
$L__BB1_45:
	setp.eq.s32 	%p39, %r72, 0;
	@%p39 bra 	$L__BB1_41;
	and.b32  	%r75, %r71, 3;
	setp.lt.u32 	%p40, %r72, 4;
	@%p40 bra 	$L__BB1_48;
	mul.wide.u32 	%rd61, %r226, 4;
	add.s64 	%rd62, %rd3, %rd61;
	ld.global.nc.f32 	%f886, [%rd62];
	add.s64 	%rd63, %rd11, %rd61;
	ld.global.nc.f32 	%f887, [%rd63];
	sub.f32 	%f888, %f886, %f887;
	mul.f32 	%f889, %f888, %f888;
	sub.f32 	%f890, %f889, %f1667;
	add.f32 	%f891, %f1670, %f890;
	ld.global.nc.f32 	%f892, [%rd62+4];
	ld.global.nc.f32 	%f893, [%rd63+4];
	sub.f32 	%f894, %f892, %f893;
	sub.f32 	%f895, %f1670, %f891;
	add.f32 	%f896, %f890, %f895;
	fma.rn.f32 	%f897, %f894, %f894, %f896;
	add.f32 	%f898, %f891, %f897;
	ld.global.nc.f32 	%f899, [%rd62+8];
	ld.global.nc.f32 	%f900, [%rd63+8];
	sub.f32 	%f901, %f899, %f900;
	sub.f32 	%f902, %f891, %f898;
	add.f32 	%f903, %f897, %f902;
	fma.rn.f32 	%f904, %f901, %f901, %f903;
	add.f32 	%f905, %f898, %f904;
	ld.global.nc.f32 	%f906, [%rd62+12];
	ld.global.nc.f32 	%f907, [%rd63+12];
	sub.f32 	%f908, %f906, %f907;
	sub.f32 	%f909, %f898, %f905;
	add.f32 	%f910, %f904, %f909;
	fma.rn.f32 	%f911, %f908, %f908, %f910;
	add.f32 	%f1670, %f905, %f911;
	sub.f32 	%f912, %f1670, %f905;
	sub.f32 	%f1667, %f912, %f911;
	add.s32 	%r226, %r226, 4;
$L__BB1_48:
	setp.eq.s32 	%p41, %r75, 0;
	@%p41 bra 	$L__BB1_41;
	setp.eq.s32 	%p42, %r75, 1;
	@%p42 bra 	$L__BB1_51;
	mul.wide.u32 	%rd64, %r226, 4;
	add.s64 	%rd65, %rd3, %rd64;
	ld.global.nc.f32 	%f914, [%rd65];
	add.s64 	%rd66, %rd11, %rd64;
	ld.global.nc.f32 	%f915, [%rd66];
	sub.f32 	%f916, %f914, %f915;
	mul.f32 	%f917, %f916, %f916;
	sub.f32 	%f918, %f917, %f1667;
	add.f32 	%f919, %f1670, %f918;
	ld.global.nc.f32 	%f920, [%rd65+4];
	ld.global.nc.f32 	%f921, [%rd66+4];
	sub.f32 	%f922, %f920, %f921;
	sub.f32 	%f923, %f1670, %f919;
	add.f32 	%f924, %f918, %f923;
	fma.rn.f32 	%f925, %f922, %f922, %f924;
	add.f32 	%f1670, %f919, %f925;
	sub.f32 	%f926, %f1670, %f919;
	sub.f32 	%f1667, %f926, %f925;
	add.s32 	%r226, %r226, 2;
$L__BB1_51:
	and.b32  	%r158, %r71, 1;
	setp.eq.b32 	%p43, %r158, 1;
	not.pred 	%p44, %p43;
	@%p44 bra 	$L__BB1_41;
	mul.wide.u32 	%rd67, %r226, 4;
	add.s64 	%rd68, %rd3, %rd67;
	ld.global.nc.f32 	%f927, [%rd68];
	add.s64 	%rd69, %rd11, %rd67;
	ld.global.nc.f32 	%f928, [%rd69];
	sub.f32 	%f929, %f927, %f928;
	mul.f32 	%f930, %f929, %f929;
	sub.f32 	%f931, %f930, %f1667;
	add.f32 	%f1670, %f1670, %f931;
	bra.uni 	$L__BB1_41;
$L__BB1_53:
	sub.s32 	%r80, %r52, %r226;
	shr.u32 	%r151, %r80, 2;
	add.s32 	%r81, %r151, 1;
	setp.lt.u32 	%p31, %r80, 12;
	@%p31 bra 	$L__BB1_56;
	and.b32  	%r82, %r81, 2147483644;
	mov.b32 	%r225, 0;
$L__BB1_55:
	.pragma "nounroll";
	mul.wide.u32 	%rd49, %r226, 4;
	add.s64 	%rd50, %rd3, %rd49;
	ld.global.nc.f32 	%f635, [%rd50];
	add.s64 	%rd51, %rd11, %rd49;
	ld.global.nc.f32 	%f636, [%rd51];
	sub.f32 	%f637, %f635, %f636;
	ld.global.nc.f32 	%f638, [%rd50+4];
	ld.global.nc.f32 	%f639, [%rd51+4];
	sub.f32 	%f640, %f638, %f639;
	ld.global.nc.f32 	%f641, [%rd50+8];
	ld.global.nc.f32 	%f642, [%rd51+8];
	sub.f32 	%f643, %f641, %f642;
	ld.global.nc.f32 	%f644, [%rd50+12];
	ld.global.nc.f32 	%f645, [%rd51+12];
	sub.f32 	%f646, %f644, %f645;
	mul.f32 	%f647, %f637, %f637;
	sub.f32 	%f648, %f647, %f1667;
	add.f32 	%f649, %f1670, %f648;
	sub.f32 	%f650, %f1670, %f649;
	add.f32 	%f651, %f648, %f650;
	fma.rn.f32 	%f652, %f640, %f640, %f651;
	add.f32 	%f653, %f649, %f652;
	sub.f32 	%f654, %f649, %f653;
	add.f32 	%f655, %f652, %f654;
	fma.rn.f32 	%f656, %f643, %f643, %f655;
	add.f32 	%f657, %f653, %f656;
	sub.f32 	%f658, %f653, %f657;
	add.f32 	%f659, %f656, %f658;
	fma.rn.f32 	%f660, %f646, %f646, %f659;
	add.f32 	%f661, %f657, %f660;
	ld.global.nc.f32 	%f662, [%rd50+16];
	ld.global.nc.f32 	%f663, [%rd51+16];
	sub.f32 	%f664, %f662, %f663;
	ld.global.nc.f32 	%f665, [%rd50+20];
	ld.global.nc.f32 	%f666, [%rd51+20];
	sub.f32 	%f667, %f665, %f666;
	ld.global.nc.f32 	%f668, [%rd50+24];
	ld.global.nc.f32 	%f669, [%rd51+24];
	sub.f32 	%f670, %f668, %f669;
	ld.global.nc.f32 	%f671, [%rd50+28];
	ld.global.nc.f32 	%f672, [%rd51+28];
	sub.f32 	%f673, %f671, %f672;
	sub.f32 	%f674, %f657, %f661;
	add.f32 	%f675, %f660, %f674;
	fma.rn.f32 	%f676, %f664, %f664, %f675;
	add.f32 	%f677, %f661, %f676;
	sub.f32 	%f678, %f661, %f677;
	add.f32 	%f679, %f676, %f678;
	fma.rn.f32 	%f680, %f667, %f667, %f679;
	add.f32 	%f681, %f677, %f680;
	sub.f32 	%f682, %f677, %f681;
	add.f32 	%f683, %f680, %f682;
	fma.rn.f32 	%f684, %f670, %f670, %f683;
	add.f32 	%f685, %f681, %f684;
	sub.f32 	%f686, %f681, %f685;
	add.f32 	%f687, %f684, %f686;
	fma.rn.f32 	%f688, %f673, %f673, %f687;
	add.f32 	%f689, %f685, %f688;
	ld.global.nc.f32 	%f690, [%rd50+32];
	ld.global.nc.f32 	%f691, [%rd51+32];
	sub.f32 	%f692, %f690, %f691;
	ld.global.nc.f32 	%f693, [%rd50+36];
	ld.global.nc.f32 	%f694, [%rd51+36];
	sub.f32 	%f695, %f693, %f694;
	ld.global.nc.f32 	%f696, [%rd50+40];
	ld.global.nc.f32 	%f697, [%rd51+40];
	sub.f32 	%f698, %f696, %f697;
	ld.global.nc.f32 	%f699, [%rd50+44];
	ld.global.nc.f32 	%f700, [%rd51+44];
	sub.f32 	%f701, %f699, %f700;
	sub.f32 	%f702, %f685, %f689;
	add.f32 	%f703, %f688, %f702;
	fma.rn.f32 	%f704, %f692, %f692, %f703;
	add.f32 	%f705, %f689, %f704;
	sub.f32 	%f706, %f689, %f705;
	add.f32 	%f707, %f704, %f706;
	fma.rn.f32 	%f708, %f695, %f695, %f707;
	add.f32 	%f709, %f705, %f708;
	sub.f32 	%f710, %f705, %f709;
	add.f32 	%f711, %f708, %f710;
	fma.rn.f32 	%f712, %f698, %f698, %f711;
	add.f32 	%f713, %f709, %f712;
	sub.f32 	%f714, %f709, %f713;
	add.f32 	%f715, %f712, %f714;
	fma.rn.f32 	%f716, %f701, %f701, %f715;
	add.f32 	%f717, %f713, %f716;
	ld.global.nc.f32 	%f718, [%rd50+48];
	ld.global.nc.f32 	%f719, [%rd51+48];
	sub.f32 	%f720, %f718, %f719;
	ld.global.nc.f32 	%f721, [%rd50+52];
	ld.global.nc.f32 	%f722, [%rd51+52];
	sub.f32 	%f723, %f721, %f722;
	ld.global.nc.f32 	%f724, [%rd50+56];
	ld.global.nc.f32 	%f725, [%rd51+56];
	sub.f32 	%f726, %f724, %f725;
	ld.global.nc.f32 	%f727, [%rd50+60];
	ld.global.nc.f32 	%f728, [%rd51+60];
	sub.f32 	%f729, %f727, %f728;
	sub.f32 	%f730, %f713, %f717;
	add.f32 	%f731, %f716, %f730;
	fma.rn.f32 	%f732, %f720, %f720, %f731;
	add.f32 	%f733, %f717, %f732;
	sub.f32 	%f734, %f717, %f733;
	add.f32 	%f735, %f732, %f734;
	fma.rn.f32 	%f736, %f723, %f723, %f735;
	add.f32 	%f737, %f733, %f736;
	sub.f32 	%f738, %f733, %f737;
	add.f32 	%f739, %f736, %f738;
	fma.rn.f32 	%f740, %f726, %f726, %f739;
	add.f32 	%f741, %f737, %f740;
	sub.f32 	%f742, %f737, %f741;
	add.f32 	%f743, %f740, %f742;
	fma.rn.f32 	%f744, %f729, %f729, %f743;
	add.f32 	%f1670, %f741, %f744;
	sub.f32 	%f745, %f1670, %f741;
	sub.f32 	%f1667, %f745, %f744;
	add.s32 	%r226, %r226, 16;
	add.s32 	%r225, %r225, 4;
	setp.eq.s32 	%p32, %r225, %r82;
	@%p32 bra 	$L__BB1_56;
	bra.uni 	$L__BB1_55;
$L__BB1_56:
	and.b32  	%r154, %r81, 3;
	setp.eq.s32 	%p33, %r154, 0;
	@%p33 bra 	$L__BB1_40;
	setp.eq.s32 	%p34, %r154, 1;
	@%p34 bra 	$L__BB1_59;
	mul.wide.u32 	%rd52, %r226, 4;
	add.s64 	%rd53, %rd3, %rd52;
	ld.global.nc.f32 	%f747, [%rd53];
	add.s64 	%rd54, %rd11, %rd52;
	ld.global.nc.f32 	%f748, [%rd54];
	sub.f32 	%f749, %f747, %f748;
	ld.global.nc.f32 	%f750, [%rd53+4];
	ld.global.nc.f32 	%f751, [%rd54+4];
	sub.f32 	%f752, %f750, %f751;
	ld.global.nc.f32 	%f753, [%rd53+8];
	ld.global.nc.f32 	%f754, [%rd54+8];
	sub.f32 	%f755, %f753, %f754;
	ld.global.nc.f32 	%f756, [%rd53+12];
	ld.global.nc.f32 	%f757, [%rd54+12];
	sub.f32 	%f758, %f756, %f757;
	mul.f32 	%f759, %f749, %f749;
	sub.f32 	%f760, %f759, %f1667;
	add.f32 	%f761, %f1670, %f760;
	sub.f32 	%f762, %f1670, %f761;
	add.f32 	%f763, %f760, %f762;
	fma.rn.f32 	%f764, %f752, %f752, %f763;
	add.f32 	%f765, %f761, %f764;
	sub.f32 	%f766, %f761, %f765;
	add.f32 	%f767, %f764, %f766;
	fma.rn.f32 	%f768, %f755, %f755, %f767;
	add.f32 	%f769, %f765, %f768;
	sub.f32 	%f770, %f765, %f769;
	add.f32 	%f771, %f768, %f770;
	fma.rn.f32 	%f772, %f758, %f758, %f771;
	add.f32 	%f773, %f769, %f772;
	ld.global.nc.f32 	%f774, [%rd53+16];
	ld.global.nc.f32 	%f775, [%rd54+16];
	sub.f32 	%f776, %f774, %f775;
	ld.global.nc.f32 	%f777, [%rd53+20];
	ld.global.nc.f32 	%f778, [%rd54+20];
	sub.f32 	%f779, %f777, %f778;
	ld.global.nc.f32 	%f780, [%rd53+24];
	ld.global.nc.f32 	%f781, [%rd54+24];
	sub.f32 	%f782, %f780, %f781;
	ld.global.nc.f32 	%f783, [%rd53+28];
	ld.global.nc.f32 	%f784, [%rd54+28];
	sub.f32 	%f785, %f783, %f784;
	sub.f32 	%f786, %f769, %f773;
	add.f32 	%f787, %f772, %f786;
	fma.rn.f32 	%f788, %f776, %f776, %f787;
	add.f32 	%f789, %f773, %f788;
	sub.f32 	%f790, %f773, %f789;
	add.f32 	%f791, %f788, %f790;
	fma.rn.f32 	%f792, %f779, %f779, %f791;
	add.f32 	%f793, %f789, %f792;
	sub.f32 	%f794, %f789, %f793;
	add.f32 	%f795, %f792, %f794;
	fma.rn.f32 	%f796, %f782, %f782, %f795;
	add.f32 	%f797, %f793, %f796;
	sub.f32 	%f798, %f793, %f797;
	add.f32 	%f799, %f796, %f798;
	fma.rn.f32 	%f800, %f785, %f785, %f799;
	add.f32 	%f1670, %f797, %f800;
	sub.f32 	%f801, %f1670, %f797;
	sub.f32 	%f1667, %f801, %f800;
	add.s32 	%r226, %r226, 8;
$L__BB1_59:
	and.b32  	%r155, %r80, 4;
	setp.ne.s32 	%p35, %r155, 0;
	@%p35 bra 	$L__BB1_40;
	mul.wide.u32 	%rd55, %r226, 4;
	add.s64 	%rd56, %rd3, %rd55;
	ld.global.nc.f32 	%f802, [%rd56];
	add.s64 	%rd57, %rd11, %rd55;
	ld.global.nc.f32 	%f803, [%rd57];
	sub.f32 	%f804, %f802, %f803;
	ld.global.nc.f32 	%f805, [%rd56+4];
	ld.global.nc.f32 	%f806, [%rd57+4];
	sub.f32 	%f807, %f805, %f806;
	ld.global.nc.f32 	%f808, [%rd56+8];
	ld.global.nc.f32 	%f809, [%rd57+8];
	sub.f32 	%f810, %f808, %f809;
	ld.global.nc.f32 	%f811, [%rd56+12];
	ld.global.nc.f32 	%f812, [%rd57+12];
	sub.f32 	%f813, %f811, %f812;
	mul.f32 	%f814, %f804, %f804;
	sub.f32 	%f815, %f814, %f1667;
	add.f32 	%f816, %f1670, %f815;
	sub.f32 	%f817, %f1670, %f816;
	add.f32 	%f818, %f815, %f817;
	fma.rn.f32 	%f819, %f807, %f807, %f818;
	add.f32 	%f820, %f816, %f819;
	sub.f32 	%f821, %f816, %f820;
	add.f32 	%f822, %f819, %f821;
	fma.rn.f32 	%f823, %f810, %f810, %f822;
	add.f32 	%f824, %f820, %f823;
	sub.f32 	%f825, %f820, %f824;
	add.f32 	%f826, %f823, %f825;
	fma.rn.f32 	%f827, %f813, %f813, %f826;
	add.f32 	%f1670, %f824, %f827;
	sub.f32 	%f828, %f1670, %f824;
	sub.f32 	%f1667, %f828, %f827;
	add.s32 	%r226, %r226, 4;
	bra.uni 	$L__BB1_40;
$L__BB1_61:
	ld.param.u32 	%r180, [assign_clusters_param_5];
	and.b32  	%r89, %r180, -8;
	add.s32 	%r90, %r180, -4;
	and.b32  	%r91, %r90, 4;
	mov.f32 	%f1688, 0f7F7FFFFF;
	mov.b32 	%r236, 0;
	mov.u32 	%r252, %r236;
$L__BB1_62:
	ld.param.u32 	%r181, [assign_clusters_param_5];
	setp.lt.s32 	%p8, %r181, 8;
	mul.lo.s32 	%r136, %r236, %r181;
	mul.wide.s32 	%rd17, %r136, 4;
	add.s64 	%rd12, %rd1, %rd17;
	mov.b32 	%r244, 0;
	mov.f32 	%f1716, 0f00000000;
	mov.f32 	%f1702, %f1716;
	@%p8 bra 	$L__BB1_65;
	mov.f32 	%f1702, 0f00000000;
	mov.b32 	%r239, 0;
	mov.f32 	%f1716, %f1702;
$L__BB1_64:
	mul.wide.u32 	%rd18, %r239, 4;
	add.s64 	%rd19, %rd3, %rd18;
	ld.global.nc.f32 	%f155, [%rd19];
	add.s64 	%rd20, %rd12, %rd18;
	ld.global.nc.f32 	%f156, [%rd20];
	sub.f32 	%f157, %f155, %f156;
	ld.global.nc.f32 	%f158, [%rd19+4];
	ld.global.nc.f32 	%f159, [%rd20+4];
	sub.f32 	%f160, %f158, %f159;
	ld.global.nc.f32 	%f161, [%rd19+8];
	ld.global.nc.f32 	%f162, [%rd20+8];
	sub.f32 	%f163, %f161, %f162;
	ld.global.nc.f32 	%f164, [%rd19+12];
	ld.global.nc.f32 	%f165, [%rd20+12];
	sub.f32 	%f166, %f164, %f165;
	ld.global.nc.f32 	%f167, [%rd19+16];
	ld.global.nc.f32 	%f168, [%rd20+16];
	sub.f32 	%f169, %f167, %f168;
	ld.global.nc.f32 	%f170, [%rd19+20];
	ld.global.nc.f32 	%f171, [%rd20+20];
	sub.f32 	%f172, %f170, %f171;
	ld.global.nc.f32 	%f173, [%rd19+24];
	ld.global.nc.f32 	%f174, [%rd20+24];
	sub.f32 	%f175, %f173, %f174;
	ld.global.nc.f32 	%f176, [%rd19+28];
	ld.global.nc.f32 	%f177, [%rd20+28];
	sub.f32 	%f178, %f176, %f177;
	mul.f32 	%f179, %f157, %f157;
	sub.f32 	%f180, %f179, %f1702;
	add.f32 	%f181, %f1716, %f180;
	sub.f32 	%f182, %f1716, %f181;
	add.f32 	%f183, %f180, %f182;
	fma.rn.f32 	%f184, %f160, %f160, %f183;
	add.f32 	%f185, %f181, %f184;
	sub.f32 	%f186, %f181, %f185;
	add.f32 	%f187, %f184, %f186;
	fma.rn.f32 	%f188, %f163, %f163, %f187;
	add.f32 	%f189, %f185, %f188;
	sub.f32 	%f190, %f185, %f189;
	add.f32 	%f191, %f188, %f190;
	fma.rn.f32 	%f192, %f166, %f166, %f191;
	add.f32 	%f193, %f189, %f192;
	sub.f32 	%f194, %f189, %f193;
	add.f32 	%f195, %f192, %f194;
	fma.rn.f32 	%f196, %f169, %f169, %f195;
	add.f32 	%f197, %f193, %f196;
	sub.f32 	%f198, %f193, %f197;
	add.f32 	%f199, %f196, %f198;
	fma.rn.f32 	%f200, %f172, %f172, %f199;
	add.f32 	%f201, %f197, %f200;
	sub.f32 	%f202, %f197, %f201;
	add.f32 	%f203, %f200, %f202;
	fma.rn.f32 	%f204, %f175, %f175, %f203;
	add.f32 	%f205, %f201, %f204;
	sub.f32 	%f206, %f201, %f205;
	add.f32 	%f207, %f204, %f206;
	fma.rn.f32 	%f208, %f178, %f178, %f207;
	add.f32 	%f1716, %f205, %f208;
	sub.f32 	%f209, %f1716, %f205;
	sub.f32 	%f1702, %f209, %f208;
	add.s32 	%r239, %r239, 8;
	setp.lt.s32 	%p9, %r239, %r4;
	mov.u32 	%r244, %r89;
	@%p9 bra 	$L__BB1_64;
$L__BB1_65:
	setp.ge.s32 	%p10, %r244, %r5;
	@%p10 bra 	$L__BB1_74;
	sub.s32 	%r139, %r90, %r244;
	shr.u32 	%r140, %r139, 2;
	add.s32 	%r95, %r140, 1;
	setp.lt.u32 	%p11, %r139, 12;
	@%p11 bra 	$L__BB1_69;
	and.b32  	%r96, %r95, 2147483644;
	mov.b32 	%r246, 0;
$L__BB1_68:
	.pragma "nounroll";
	mul.wide.u32 	%rd21, %r244, 4;
	add.s64 	%rd22, %rd3, %rd21;
	ld.global.nc.f32 	%f211, [%rd22];
	add.s64 	%rd23, %rd12, %rd21;
	ld.global.nc.f32 	%f212, [%rd23];
	sub.f32 	%f213, %f211, %f212;
	ld.global.nc.f32 	%f214, [%rd22+4];
	ld.global.nc.f32 	%f215, [%rd23+4];
	sub.f32 	%f216, %f214, %f215;
	ld.global.nc.f32 	%f217, [%rd22+8];
	ld.global.nc.f32 	%f218, [%rd23+8];
	sub.f32 	%f219, %f217, %f218;
	ld.global.nc.f32 	%f220, [%rd22+12];
	ld.global.nc.f32 	%f221, [%rd23+12];
	sub.f32 	%f222, %f220, %f221;
	mul.f32 	%f223, %f213, %f213;
	sub.f32 	%f224, %f223, %f1702;
	add.f32 	%f225, %f1716, %f224;
	sub.f32 	%f226, %f1716, %f225;
	add.f32 	%f227, %f224, %f226;
	fma.rn.f32 	%f228, %f216, %f216, %f227;
	add.f32 	%f229, %f225, %f228;
	sub.f32 	%f230, %f225, %f229;
	add.f32 	%f231, %f228, %f230;
	fma.rn.f32 	%f232, %f219, %f219, %f231;
	add.f32 	%f233, %f229, %f232;
	sub.f32 	%f234, %f229, %f233;
	add.f32 	%f235, %f232, %f234;
	fma.rn.f32 	%f236, %f222, %f222, %f235;
	add.f32 	%f237, %f233, %f236;
	ld.global.nc.f32 	%f238, [%rd22+16];
	ld.global.nc.f32 	%f239, [%rd23+16];
	sub.f32 	%f240, %f238, %f239;
	ld.global.nc.f32 	%f241, [%rd22+20];
	ld.global.nc.f32 	%f242, [%rd23+20];
	sub.f32 	%f243, %f241, %f242;
	ld.global.nc.f32 	%f244, [%rd22+24];
	ld.global.nc.f32 	%f245, [%rd23+24];
	sub.f32 	%f246, %f244, %f245;
	ld.global.nc.f32 	%f247, [%rd22+28];
	ld.global.nc.f32 	%f248, [%rd23+28];
	sub.f32 	%f249, %f247, %f248;
	sub.f32 	%f250, %f233, %f237;
	add.f32 	%f251, %f236, %f250;
	fma.rn.f32 	%f252, %f240, %f240, %f251;
	add.f32 	%f253, %f237, %f252;
	sub.f32 	%f254, %f237, %f253;
	add.f32 	%f255, %f252, %f254;
	fma.rn.f32 	%f256, %f243, %f243, %f255;
	add.f32 	%f257, %f253, %f256;
	sub.f32 	%f258, %f253, %f257;
	add.f32 	%f259, %f256, %f258;
	fma.rn.f32 	%f260, %f246, %f246, %f259;
	add.f32 	%f261, %f257, %f260;
	sub.f32 	%f262, %f257, %f261;
	add.f32 	%f263, %f260, %f262;
	fma.rn.f32 	%f264, %f249, %f249, %f263;
	add.f32 	%f265, %f261, %f264;
	ld.global.nc.f32 	%f266, [%rd22+32];
	ld.global.nc.f32 	%f267, [%rd23+32];
	sub.f32 	%f268, %f266, %f267;
	ld.global.nc.f32 	%f269, [%rd22+36];
	ld.global.nc.f32 	%f270, [%rd23+36];
	sub.f32 	%f271, %f269, %f270;
	ld.global.nc.f32 	%f272, [%rd22+40];
	ld.global.nc.f32 	%f273, [%rd23+40];
	sub.f32 	%f274, %f272, %f273;
	ld.global.nc.f32 	%f275, [%rd22+44];
	ld.global.nc.f32 	%f276, [%rd23+44];
	sub.f32 	%f277, %f275, %f276;
	sub.f32 	%f278, %f261, %f265;
	add.f32 	%f279, %f264, %f278;
	fma.rn.f32 	%f280, %f268, %f268, %f279;
	add.f32 	%f281, %f265, %f280;
	sub.f32 	%f282, %f265, %f281;
	add.f32 	%f283, %f280, %f282;
	fma.rn.f32 	%f284, %f271, %f271, %f283;
	add.f32 	%f285, %f281, %f284;
	sub.f32 	%f286, %f281, %f285;
	add.f32 	%f287, %f284, %f286;
	fma.rn.f32 	%f288, %f274, %f274, %f287;
	add.f32 	%f289, %f285, %f288;
	sub.f32 	%f290, %f285, %f289;
	add.f32 	%f291, %f288, %f290;
	fma.rn.f32 	%f292, %f277, %f277, %f291;
	add.f32 	%f293, %f289, %f292;
	ld.global.nc.f32 	%f294, [%rd22+48];
	ld.global.nc.f32 	%f295, [%rd23+48];
	sub.f32 	%f296, %f294, %f295;
	ld.global.nc.f32 	%f297, [%rd22+52];
	ld.global.nc.f32 	%f298, [%rd23+52];
	sub.f32 	%f299, %f297, %f298;
	ld.global.nc.f32 	%f300, [%rd22+56];
	ld.global.nc.f32 	%f301, [%rd23+56];
	sub.f32 	%f302, %f300, %f301;
	ld.global.nc.f32 	%f303, [%rd22+60];
	ld.global.nc.f32 	%f304, [%rd23+60];
	sub.f32 	%f305, %f303, %f304;
	sub.f32 	%f306, %f289, %f293;
	add.f32 	%f307, %f292, %f306;
	fma.rn.f32 	%f308, %f296, %f296, %f307;
	add.f32 	%f309, %f293, %f308;
	sub.f32 	%f310, %f293, %f309;
	add.f32 	%f311, %f308, %f310;
	fma.rn.f32 	%f312, %f299, %f299, %f311;
	add.f32 	%f313, %f309, %f312;
	sub.f32 	%f314, %f309, %f313;
	add.f32 	%f315, %f312, %f314;
	fma.rn.f32 	%f316, %f302, %f302, %f315;
	add.f32 	%f317, %f313, %f316;
	sub.f32 	%f318, %f313, %f317;
	add.f32 	%f319, %f316, %f318;
	fma.rn.f32 	%f320, %f305, %f305, %f319;
	add.f32 	%f1716, %f317, %f320;
	sub.f32 	%f321, %f1716, %f317;
	sub.f32 	%f1702, %f321, %f320;
	add.s32 	%r244, %r244, 16;
	add.s32 	%r246, %r246, 4;
	setp.eq.s32 	%p12, %r246, %r96;
	@%p12 bra 	$L__BB1_69;
	bra.uni 	$L__BB1_68;
$L__BB1_69:
	and.b32  	%r143, %r95, 3;
	setp.eq.s32 	%p13, %r143, 0;
	@%p13 bra 	$L__BB1_74;
	setp.eq.s32 	%p14, %r143, 1;
	@%p14 bra 	$L__BB1_72;
	mul.wide.u32 	%rd24, %r244, 4;
	add.s64 	%rd25, %rd3, %rd24;
	ld.global.nc.f32 	%f323, [%rd25];
	add.s64 	%rd26, %rd12, %rd24;
	ld.global.nc.f32 	%f324, [%rd26];
	sub.f32 	%f325, %f323, %f324;
	ld.global.nc.f32 	%f326, [%rd25+4];
	ld.global.nc.f32 	%f327, [%rd26+4];
	sub.f32 	%f328, %f326, %f327;
	ld.global.nc.f32 	%f329, [%rd25+8];
	ld.global.nc.f32 	%f330, [%rd26+8];
	sub.f32 	%f331, %f329, %f330;
	ld.global.nc.f32 	%f332, [%rd25+12];
	ld.global.nc.f32 	%f333, [%rd26+12];
	sub.f32 	%f334, %f332, %f333;
	mul.f32 	%f335, %f325, %f325;
	sub.f32 	%f336, %f335, %f1702;
	add.f32 	%f337, %f1716, %f336;
	sub.f32 	%f338, %f1716, %f337;
	add.f32 	%f339, %f336, %f338;
	fma.rn.f32 	%f340, %f328, %f328, %f339;
	add.f32 	%f341, %f337, %f340;
	sub.f32 	%f342, %f337, %f341;
	add.f32 	%f343, %f340, %f342;
	fma.rn.f32 	%f344, %f331, %f331, %f343;
	add.f32 	%f345, %f341, %f344;
	sub.f32 	%f346, %f341, %f345;
	add.f32 	%f347, %f344, %f346;
	fma.rn.f32 	%f348, %f334, %f334, %f347;
	add.f32 	%f349, %f345, %f348;
	ld.global.nc.f32 	%f350, [%rd25+16];
	ld.global.nc.f32 	%f351, [%rd26+16];
	sub.f32 	%f352, %f350, %f351;
	ld.global.nc.f32 	%f353, [%rd25+20];
	ld.global.nc.f32 	%f354, [%rd26+20];
	sub.f32 	%f355, %f353, %f354;
	ld.global.nc.f32 	%f356, [%rd25+24];
	ld.global.nc.f32 	%f357, [%rd26+24];
	sub.f32 	%f358, %f356, %f357;
	ld.global.nc.f32 	%f359, [%rd25+28];
	ld.global.nc.f32 	%f360, [%rd26+28];
	sub.f32 	%f361, %f359, %f360;
	sub.f32 	%f362, %f345, %f349;
	add.f32 	%f363, %f348, %f362;
	fma.rn.f32 	%f364, %f352, %f352, %f363;
	add.f32 	%f365, %f349, %f364;
	sub.f32 	%f366, %f349, %f365;
	add.f32 	%f367, %f364, %f366;
	fma.rn.f32 	%f368, %f355, %f355, %f367;
	add.f32 	%f369, %f365, %f368;
	sub.f32 	%f370, %f365, %f369;
	add.f32 	%f371, %f368, %f370;
	fma.rn.f32 	%f372, %f358, %f358, %f371;
	add.f32 	%f373, %f369, %f372;
	sub.f32 	%f374, %f369, %f373;
	add.f32 	%f375, %f372, %f374;
	fma.rn.f32 	%f376, %f361, %f361, %f375;
	add.f32 	%f1716, %f373, %f376;
	sub.f32 	%f377, %f1716, %f373;
	sub.f32 	%f1702, %f377, %f376;
	add.s32 	%r244, %r244, 8;
$L__BB1_72:
	setp.ne.s32 	%p15, %r91, 0;
	@%p15 bra 	$L__BB1_74;
	mul.wide.u32 	%rd27, %r244, 4;
	add.s64 	%rd28, %rd3, %rd27;
	ld.global.nc.f32 	%f378, [%rd28];
	add.s64 	%rd29, %rd12, %rd27;
	ld.global.nc.f32 	%f379, [%rd29];
	sub.f32 	%f380, %f378, %f379;
	ld.global.nc.f32 	%f381, [%rd28+4];
	ld.global.nc.f32 	%f382, [%rd29+4];
	sub.f32 	%f383, %f381, %f382;
	ld.global.nc.f32 	%f384, [%rd28+8];
	ld.global.nc.f32 	%f385, [%rd29+8];
	sub.f32 	%f386, %f384, %f385;
	ld.global.nc.f32 	%f387, [%rd28+12];
	ld.global.nc.f32 	%f388, [%rd29+12];
	sub.f32 	%f389, %f387, %f388;
	mul.f32 	%f390, %f380, %f380;
	sub.f32 	%f391, %f390, %f1702;
	add.f32 	%f392, %f1716, %f391;
	sub.f32 	%f393, %f1716, %f392;
	add.f32 	%f394, %f391, %f393;
	fma.rn.f32 	%f395, %f383, %f383, %f394;
	add.f32 	%f396, %f392, %f395;
	sub.f32 	%f397, %f392, %f396;
	add.f32 	%f398, %f395, %f397;
	fma.rn.f32 	%f399, %f386, %f386, %f398;
	add.f32 	%f400, %f396, %f399;
	sub.f32 	%f401, %f396, %f400;
	add.f32 	%f402, %f399, %f401;
	fma.rn.f32 	%f403, %f389, %f389, %f402;
	add.f32 	%f1716, %f400, %f403;
	sub.f32 	%f404, %f1716, %f400;
	sub.f32 	%f1702, %f404, %f403;
	add.s32 	%r244, %r244, 4;
$L__BB1_74:
	ld.param.u32 	%r182, [assign_clusters_param_5];
	setp.ge.s32 	%p16, %r244, %r182;
	@%p16 bra 	$L__BB1_86;
	ld.param.u32 	%r183, [assign_clusters_param_5];
	sub.s32 	%r106, %r183, %r244;
	and.b32  	%r107, %r106, 7;
	sub.s32 	%r144, %r244, %r183;
	setp.gt.u32 	%p17, %r144, -8;
	@%p17 bra 	$L__BB1_78;
	and.b32  	%r108, %r106, -8;
	mov.b32 	%r248, 0;
$L__BB1_77:
	.pragma "nounroll";
	mul.wide.u32 	%rd30, %r244, 4;
	add.s64 	%rd31, %rd3, %rd30;
	ld.global.nc.f32 	%f406, [%rd31];
	add.s64 	%rd32, %rd12, %rd30;
	ld.global.nc.f32 	%f407, [%rd32];
	sub.f32 	%f408, %f406, %f407;
	mul.f32 	%f409, %f408, %f408;
	sub.f32 	%f410, %f409, %f1702;
	add.f32 	%f411, %f1716, %f410;
	ld.global.nc.f32 	%f412, [%rd31+4];
	ld.global.nc.f32 	%f413, [%rd32+4];
	sub.f32 	%f414, %f412, %f413;
	sub.f32 	%f415, %f1716, %f411;
	add.f32 	%f416, %f410, %f415;
	fma.rn.f32 	%f417, %f414, %f414, %f416;
	add.f32 	%f418, %f411, %f417;
	ld.global.nc.f32 	%f419, [%rd31+8];
	ld.global.nc.f32 	%f420, [%rd32+8];
	sub.f32 	%f421, %f419, %f420;
	sub.f32 	%f422, %f411, %f418;
	add.f32 	%f423, %f417, %f422;
	fma.rn.f32 	%f424, %f421, %f421, %f423;
	add.f32 	%f425, %f418, %f424;
	ld.global.nc.f32 	%f426, [%rd31+12];
	ld.global.nc.f32 	%f427, [%rd32+12];
	sub.f32 	%f428, %f426, %f427;
	sub.f32 	%f429, %f418, %f425;
	add.f32 	%f430, %f424, %f429;
	fma.rn.f32 	%f431, %f428, %f428, %f430;
	add.f32 	%f432, %f425, %f431;
	ld.global.nc.f32 	%f433, [%rd31+16];
	ld.global.nc.f32 	%f434, [%rd32+16];
	sub.f32 	%f435, %f433, %f434;
	sub.f32 	%f436, %f425, %f432;
	add.f32 	%f437, %f431, %f436;
	fma.rn.f32 	%f438, %f435, %f435, %f437;
	add.f32 	%f439, %f432, %f438;
	ld.global.nc.f32 	%f440, [%rd31+20];
	ld.global.nc.f32 	%f441, [%rd32+20];
	sub.f32 	%f442, %f440, %f441;
	sub.f32 	%f443, %f432, %f439;
	add.f32 	%f444, %f438, %f443;
	fma.rn.f32 	%f445, %f442, %f442, %f444;
	add.f32 	%f446, %f439, %f445;
	ld.global.nc.f32 	%f447, [%rd31+24];
	ld.global.nc.f32 	%f448, [%rd32+24];
	sub.f32 	%f449, %f447, %f448;
	sub.f32 	%f450, %f439, %f446;
	add.f32 	%f451, %f445, %f450;
	fma.rn.f32 	%f452, %f449, %f449, %f451;
	add.f32 	%f453, %f446, %f452;
	ld.global.nc.f32 	%f454, [%rd31+28];
	ld.global.nc.f32 	%f455, [%rd32+28];
	sub.f32 	%f456, %f454, %f455;
	sub.f32 	%f457, %f446, %f453;
	add.f32 	%f458, %f452, %f457;
	fma.rn.f32 	%f459, %f456, %f456, %f458;
	add.f32 	%f1716, %f453, %f459;
	sub.f32 	%f460, %f1716, %f453;
	sub.f32 	%f1702, %f460, %f459;
	add.s32 	%r244, %r244, 8;
	add.s32 	%r248, %r248, 8;
	setp.ne.s32 	%p18, %r248, %r108;
	@%p18 bra 	$L__BB1_77;
$L__BB1_78:
	setp.eq.s32 	%p19, %r107, 0;
	@%p19 bra 	$L__BB1_86;
	and.b32  	%r118, %r106, 3;
	setp.lt.u32 	%p20, %r107, 4;
	@%p20 bra 	$L__BB1_81;
	mul.wide.u32 	%rd33, %r244, 4;
	add.s64 	%rd34, %rd3, %rd33;
	ld.global.nc.f32 	%f462, [%rd34];
	add.s64 	%rd35, %rd12, %rd33;
	ld.global.nc.f32 	%f463, [%rd35];
	sub.f32 	%f464, %f462, %f463;
	mul.f32 	%f465, %f464, %f464;
	sub.f32 	%f466, %f465, %f1702;
	add.f32 	%f467, %f1716, %f466;
	ld.global.nc.f32 	%f468, [%rd34+4];
	ld.global.nc.f32 	%f469, [%rd35+4];
	sub.f32 	%f470, %f468, %f469;
	sub.f32 	%f471, %f1716, %f467;
	add.f32 	%f472, %f466, %f471;
	fma.rn.f32 	%f473, %f470, %f470, %f472;
	add.f32 	%f474, %f467, %f473;
	ld.global.nc.f32 	%f475, [%rd34+8];
	ld.global.nc.f32 	%f476, [%rd35+8];
	sub.f32 	%f477, %f475, %f476;
	sub.f32 	%f478, %f467, %f474;
	add.f32 	%f479, %f473, %f478;
	fma.rn.f32 	%f480, %f477, %f477, %f479;
	add.f32 	%f481, %f474, %f480;
	ld.global.nc.f32 	%f482, [%rd34+12];
	ld.global.nc.f32 	%f483, [%rd35+12];
	sub.f32 	%f484, %f482, %f483;
	sub.f32 	%f485, %f474, %f481;
	add.f32 	%f486, %f480, %f485;
	fma.rn.f32 	%f487, %f484, %f484, %f486;
	add.f32 	%f1716, %f481, %f487;
	sub.f32 	%f488, %f1716, %f481;
	sub.f32 	%f1702, %f488, %f487;
	add.s32 	%r244, %r244, 4;
$L__BB1_81:
	setp.eq.s32 	%p21, %r118, 0;
	@%p21 bra 	$L__BB1_86;
	setp.eq.s32 	%p22, %r118, 1;
	@%p22 bra 	$L__BB1_84;
	mul.wide.u32 	%rd36, %r244, 4;
	add.s64 	%rd37, %rd3, %rd36;
	ld.global.nc.f32 	%f490, [%rd37];
	add.s64 	%rd38, %rd12, %rd36;
	ld.global.nc.f32 	%f491, [%rd38];
	sub.f32 	%f492, %f490, %f491;
	mul.f32 	%f493, %f492, %f492;
	sub.f32 	%f494, %f493, %f1702;
	add.f32 	%f495, %f1716, %f494;
	ld.global.nc.f32 	%f496, [%rd37+4];
	ld.global.nc.f32 	%f497, [%rd38+4];
	sub.f32 	%f498, %f496, %f497;
	sub.f32 	%f499, %f1716, %f495;
	add.f32 	%f500, %f494, %f499;
	fma.rn.f32 	%f501, %f498, %f498, %f500;
	add.f32 	%f1716, %f495, %f501;
	sub.f32 	%f502, %f1716, %f495;
	sub.f32 	%f1702, %f502, %f501;
	add.s32 	%r244, %r244, 2;
$L__BB1_84:
	and.b32  	%r146, %r106, 1;
	setp.eq.b32 	%p23, %r146, 1;
	not.pred 	%p24, %p23;
	@%p24 bra 	$L__BB1_86;
	mul.wide.u32 	%rd39, %r244, 4;
	add.s64 	%rd40, %rd3, %rd39;
	ld.global.nc.f32 	%f503, [%rd40];
	add.s64 	%rd41, %rd12, %rd39;
	ld.global.nc.f32 	%f504, [%rd41];
	sub.f32 	%f505, %f503, %f504;
	mul.f32 	%f506, %f505, %f505;
	sub.f32 	%f507, %f506, %f1702;
	add.f32 	%f1716, %f1716, %f507;
$L__BB1_86:
	ld.param.u32 	%r197, [assign_clusters_param_6];
	setp.lt.f32 	%p25, %f1716, %f1688;
	selp.f32 	%f1688, %f1716, %f1688, %p25;
	selp.b32 	%r252, %r236, %r252, %p25;
	add.s32 	%r236, %r236, 1;
	setp.ne.s32 	%p26, %r236, %r197;
	@%p26 bra 	$L__BB1_62;
$L__BB1_87:
	ld.param.u64 	%rd112, [assign_clusters_param_2];
	cvta.to.global.u64 	%rd105, %rd112;
	mul.wide.s32 	%rd106, %r1, 4;
	add.s64 	%rd107, %rd105, %rd106;
	st.global.u32 	[%rd107], %r252;
$L__BB1_88:
	ret;

}
	// .globl	exclusive_scan_sizes
.visible .entry exclusive_scan_sizes(
	.param .u64 .ptr .align 1 exclusive_scan_sizes_param_0,
	.param .u64 .ptr .align 1 exclusive_scan_sizes_param_1,
	.param .u64 .ptr .align 1 exclusive_scan_sizes_param_2,
	.param .u32 exclusive_scan_sizes_param_3
)
{
	.reg .pred 	%p<12>;
	.reg .b32 	%r<95>;
	.reg .b64 	%rd<40>;

	ld.param.u64 	%rd22, [exclusive_scan_sizes_param_0];
	ld.param.u64 	%rd23, [exclusive_scan_sizes_param_1];
	ld.param.u64 	%rd24, [exclusive_scan_sizes_param_2];
	ld.param.u32 	%r25, [exclusive_scan_sizes_param_3];
	cvta.to.global.u64 	%rd1, %rd22;
	cvta.to.global.u64 	%rd2, %rd24;
	cvta.to.global.u64 	%rd3, %rd23;
	mov.u32 	%r26, %ctaid.x;
	mov.u32 	%r27, %tid.x;
	or.b32  	%r28, %r26, %r27;
	setp.ne.s32 	%p1, %r28, 0;
	setp.lt.s32 	%p2, %r25, 1;
	or.pred  	%p3, %p1, %p2;
	@%p3 bra 	$L__BB2_13;
	and.b32  	%r1, %r25, 15;
	setp.lt.u32 	%p4, %r25, 16;
	mov.b32 	%r89, 0;
	mov.u32 	%r88, %r89;
	@%p4 bra 	$L__BB2_4;
	and.b32  	%r89, %r25, 2147483632;
	neg.s32 	%r85, %r89;
	add.s64 	%rd36, %rd3, 32;
	add.s64 	%rd35, %rd2, 32;
	add.s64 	%rd34, %rd1, 32;
	mov.b32 	%r88, 0;
$L__BB2_3:
	.pragma "nounroll";
	st.global.u32 	[%rd36+-32], %r88;
	st.global.u32 	[%rd35+-32], %r88;
	ld.global.u32 	%r31, [%rd34+-32];
	add.s32 	%r32, %r31, %r88;
	st.global.u32 	[%rd36+-28], %r32;
	st.global.u32 	[%rd35+-28], %r32;
	ld.global.u32 	%r33, [%rd34+-28];
	add.s32 	%r34, %r33, %r32;
	st.global.u32 	[%rd36+-24], %r34;
	st.global.u32 	[%rd35+-24], %r34;
	ld.global.u32 	%r35, [%rd34+-24];
	add.s32 	%r36, %r35, %r34;
	st.global.u32 	[%rd36+-20], %r36;
	st.global.u32 	[%rd35+-20], %r36;
	ld.global.u32 	%r37, [%rd34+-20];
	add.s32 	%r38, %r37, %r36;
	st.global.u32 	[%rd36+-16], %r38;
	st.global.u32 	[%rd35+-16], %r38;
	ld.global.u32 	%r39, [%rd34+-16];
	add.s32 	%r40, %r39, %r38;
	st.global.u32 	[%rd36+-12], %r40;
	st.global.u32 	[%rd35+-12], %r40;
	ld.global.u32 	%r41, [%rd34+-12];
	add.s32 	%r42, %r41, %r40;
	st.global.u32 	[%rd36+-8], %r42;
	st.global.u32 	[%rd35+-8], %r42;
	ld.global.u32 	%r43, [%rd34+-8];
	add.s32 	%r44, %r43, %r42;
	st.global.u32 	[%rd36+-4], %r44;
	st.global.u32 	[%rd35+-4], %r44;
	ld.global.u32 	%r45, [%rd34+-4];
	add.s32 	%r46, %r45, %r44;
	st.global.u32 	[%rd36], %r46;
	st.global.u32 	[%rd35], %r46;
	ld.global.u32 	%r47, [%rd34];
	add.s32 	%r48, %r47, %r46;
	st.global.u32 	[%rd36+4], %r48;
	st.global.u32 	[%rd35+4], %r48;
	ld.global.u32 	%r49, [%rd34+4];
	add.s32 	%r50, %r49, %r48;
	st.global.u32 	[%rd36+8], %r50;
	st.global.u32 	[%rd35+8], %r50;
	ld.global.u32 	%r51, [%rd34+8];
	add.s32 	%r52, %r51, %r50;
	st.global.u32 	[%rd36+12], %r52;
	st.global.u32 	[%rd35+12], %r52;
	ld.global.u32 	%r53, [%rd34+12];
	add.s32 	%r54, %r53, %r52;
	st.global.u32 	[%rd36+16], %r54;
	st.global.u32 	[%rd35+16], %r54;
	ld.global.u32 	%r55, [%rd34+16];
	add.s32 	%r56, %r55, %r54;
	st.global.u32 	[%rd36+20], %r56;
	st.global.u32 	[%rd35+20], %r56;
	ld.global.u32 	%r57, [%rd34+20];
	add.s32 	%r58, %r57, %r56;
	st.global.u32 	[%rd36+24], %r58;
	st.global.u32 	[%rd35+24], %r58;
	ld.global.u32 	%r59, [%rd34+24];
	add.s32 	%r60, %r59, %r58;
	st.global.u32 	[%rd36+28], %r60;
	st.global.u32 	[%rd35+28], %r60;
	ld.global.u32 	%r61, [%rd34+28];
	add.s32 	%r88, %r61, %r60;
	add.s32 	%r85, %r85, 16;
	add.s64 	%rd36, %rd36, 64;
	add.s64 	%rd35, %rd35, 64;
	add.s64 	%rd34, %rd34, 64;
	setp.ne.s32 	%p5, %r85, 0;
	@%p5 bra 	$L__BB2_3;
$L__BB2_4:
	setp.eq.s32 	%p6, %r1, 0;
	@%p6 bra 	$L__BB2_13;
	and.b32  	%r10, %r25, 7;
	setp.lt.u32 	%p7, %r1, 8;
	@%p7 bra 	$L__BB2_7;
	mul.wide.u32 	%rd25, %r89, 4;
	add.s64 	%rd26, %rd3, %rd25;
	st.global.u32 	[%rd26], %r88;
	add.s64 	%rd27, %rd2, %rd25;
	st.global.u32 	[%rd27], %r88;
	add.s64 	%rd28, %rd1, %rd25;
	ld.global.u32 	%r62, [%rd28];
	add.s32 	%r63, %r62, %r88;
	st.global.u32 	[%rd26+4], %r63;
	st.global.u32 	[%rd27+4], %r63;
	ld.global.u32 	%r64, [%rd28+4];
	add.s32 	%r65, %r64, %r63;
	st.global.u32 	[%rd26+8], %r65;
	st.global.u32 	[%rd27+8], %r65;
	ld.global.u32 	%r66, [%rd28+8];
	add.s32 	%r67, %r66, %r65;
	st.global.u32 	[%rd26+12], %r67;
	st.global.u32 	[%rd27+12], %r67;
	ld.global.u32 	%r68, [%rd28+12];
	add.s32 	%r69, %r68, %r67;
	st.global.u32 	[%rd26+16], %r69;
	st.global.u32 	[%rd27+16], %r69;
	ld.global.u32 	%r70, [%rd28+16];
	add.s32 	%r71, %r70, %r69;
	st.global.u32 	[%rd26+20], %r71;
	st.global.u32 	[%rd27+20], %r71;
	ld.global.u32 	%r72, [%rd28+20];
	add.s32 	%r73, %r72, %r71;
	st.global.u32 	[%rd26+24], %r73;
	st.global.u32 	[%rd27+24], %r73;
	ld.global.u32 	%r74, [%rd28+24];
	add.s32 	%r75, %r74, %r73;
	st.global.u32 	[%rd26+28], %r75;
	st.global.u32 	[%rd27+28], %r75;
	ld.global.u32 	%r76, [%rd28+28];
	add.s32 	%r88, %r76, %r75;
	add.s32 	%r89, %r89, 8;
$L__BB2_7:
	setp.eq.s32 	%p8, %r10, 0;
	@%p8 bra 	$L__BB2_13;
	and.b32  	%r15, %r25, 3;
	setp.lt.u32 	%p9, %r10, 4;
	@%p9 bra 	$L__BB2_10;
	mul.wide.u32 	%rd29, %r89, 4;
	add.s64 	%rd30, %rd3, %rd29;
	st.global.u32 	[%rd30], %r88;
	add.s64 	%rd31, %rd2, %rd29;
	st.global.u32 	[%rd31], %r88;
	add.s64 	%rd32, %rd1, %rd29;
	ld.global.u32 	%r77, [%rd32];
	add.s32 	%r78, %r77, %r88;
	st.global.u32 	[%rd30+4], %r78;
	st.global.u32 	[%rd31+4], %r78;
	ld.global.u32 	%r79, [%rd32+4];
	add.s32 	%r80, %r79, %r78;
	st.global.u32 	[%rd30+8], %r80;
	st.global.u32 	[%rd31+8], %r80;
	ld.global.u32 	%r81, [%rd32+8];
	add.s32 	%r82, %r81, %r80;
	st.global.u32 	[%rd30+12], %r82;
	st.global.u32 	[%rd31+12], %r82;
	ld.global.u32 	%r83, [%rd32+12];
	add.s32 	%r88, %r83, %r82;
	add.s32 	%r89, %r89, 4;
$L__BB2_10:
	setp.eq.s32 	%p10, %r15, 0;
	@%p10 bra 	$L__BB2_13;
	mul.wide.u32 	%rd33, %r89, 4;
	add.s64 	%rd39, %rd1, %rd33;
	add.s64 	%rd38, %rd2, %rd33;
	add.s64 	%rd37, %rd3, %rd33;
	neg.s32 	%r93, %r15;
$L__BB2_12:
	.pragma "nounroll";
	st.global.u32 	[%rd37], %r88;
	st.global.u32 	[%rd38], %r88;
	ld.global.u32 	%r84, [%rd39];
	add.s32 	%r88, %r84, %r88;
	add.s64 	%rd39, %rd39, 4;
	add.s64 	%rd38, %rd38, 4;
	add.s64 	%rd37, %rd37, 4;
	add.s32 	%r93, %r93, 1;
	setp.ne.s32 	%p11, %r93, 0;
	@%p11 bra 	$L__BB2_12;
$L__BB2_13:
	ret;

}
	// .globl	build_cluster_index
.visible .entry build_cluster_index(
	.param .u64 .ptr .align 1 build_cluster_index_param_0,
	.param .u64 .ptr .align 1 build_cluster_index_param_1,
	.param .u64 .ptr .align 1 build_cluster_index_param_2,
	.param .u32 build_cluster_index_param_3
)
{
	.reg .pred 	%p<12>;
	.reg .b32 	%r<170>;
	.reg .b64 	%rd<136>;

	ld.param.u64 	%rd10, [build_cluster_index_param_0];
	ld.param.u64 	%rd11, [build_cluster_index_param_1];
	ld.param.u64 	%rd12, [build_cluster_index_param_2];
	ld.param.u32 	%r17, [build_cluster_index_param_3];
	cvta.to.global.u64 	%rd1, %rd12;
	cvta.to.global.u64 	%rd2, %rd11;
	cvta.to.global.u64 	%rd3, %rd10;
	mov.u32 	%r18, %ctaid.x;
	mov.u32 	%r19, %tid.x;
	or.b32  	%r20, %r18, %r19;
	setp.ne.s32 	%p1, %r20, 0;
	setp.lt.s32 	%p2, %r17, 1;
	or.pred  	%p3, %p1, %p2;
	@%p3 bra 	$L__BB3_13;
	and.b32  	%r1, %r17, 15;
	setp.lt.u32 	%p4, %r17, 16;
	mov.b32 	%r166, 0;
	@%p4 bra 	$L__BB3_4;
	and.b32  	%r166, %r17, 2147483632;
	add.s64 	%rd134, %rd3, 32;
	mov.b32 	%r164, 0;
$L__BB3_3:
	.pragma "nounroll";
	ld.global.u32 	%r23, [%rd134+-32];
	mul.wide.s32 	%rd13, %r23, 4;
	add.s64 	%rd14, %rd2, %rd13;
	ld.global.u32 	%r24, [%rd14];
	mul.wide.s32 	%rd15, %r24, 4;
	add.s64 	%rd16, %rd1, %rd15;
	st.global.u32 	[%rd16], %r164;
	ld.global.u32 	%r25, [%rd14];
	add.s32 	%r26, %r25, 1;
	st.global.u32 	[%rd14], %r26;
	ld.global.u32 	%r27, [%rd134+-28];
	mul.wide.s32 	%rd17, %r27, 4;
	add.s64 	%rd18, %rd2, %rd17;
	ld.global.u32 	%r28, [%rd18];
	mul.wide.s32 	%rd19, %r28, 4;
	add.s64 	%rd20, %rd1, %rd19;
	add.s32 	%r29, %r164, 1;
	st.global.u32 	[%rd20], %r29;
	ld.global.u32 	%r30, [%rd18];
	add.s32 	%r31, %r30, 1;
	st.global.u32 	[%rd18], %r31;
	ld.global.u32 	%r32, [%rd134+-24];
	mul.wide.s32 	%rd21, %r32, 4;
	add.s64 	%rd22, %rd2, %rd21;
	ld.global.u32 	%r33, [%rd22];
	mul.wide.s32 	%rd23, %r33, 4;
	add.s64 	%rd24, %rd1, %rd23;
	add.s32 	%r34, %r164, 2;
	st.global.u32 	[%rd24], %r34;
	ld.global.u32 	%r35, [%rd22];
	add.s32 	%r36, %r35, 1;
	st.global.u32 	[%rd22], %r36;
	ld.global.u32 	%r37, [%rd134+-20];
	mul.wide.s32 	%rd25, %r37, 4;
	add.s64 	%rd26, %rd2, %rd25;
	ld.global.u32 	%r38, [%rd26];
	mul.wide.s32 	%rd27, %r38, 4;
	add.s64 	%rd28, %rd1, %rd27;
	add.s32 	%r39, %r164, 3;
	st.global.u32 	[%rd28], %r39;
	ld.global.u32 	%r40, [%rd26];
	add.s32 	%r41, %r40, 1;
	st.global.u32 	[%rd26], %r41;
	ld.global.u32 	%r42, [%rd134+-16];
	mul.wide.s32 	%rd29, %r42, 4;
	add.s64 	%rd30, %rd2, %rd29;
	ld.global.u32 	%r43, [%rd30];
	mul.wide.s32 	%rd31, %r43, 4;
	add.s64 	%rd32, %rd1, %rd31;
	add.s32 	%r44, %r164, 4;
	st.global.u32 	[%rd32], %r44;
	ld.global.u32 	%r45, [%rd30];
	add.s32 	%r46, %r45, 1;
	st.global.u32 	[%rd30], %r46;
	ld.global.u32 	%r47, [%rd134+-12];
	mul.wide.s32 	%rd33, %r47, 4;
	add.s64 	%rd34, %rd2, %rd33;
	ld.global.u32 	%r48, [%rd34];
	mul.wide.s32 	%rd35, %r48, 4;
	add.s64 	%rd36, %rd1, %rd35;
	add.s32 	%r49, %r164, 5;
	st.global.u32 	[%rd36], %r49;
	ld.global.u32 	%r50, [%rd34];
	add.s32 	%r51, %r50, 1;
	st.global.u32 	[%rd34], %r51;
	ld.global.u32 	%r52, [%rd134+-8];
	mul.wide.s32 	%rd37, %r52, 4;
	add.s64 	%rd38, %rd2, %rd37;
	ld.global.u32 	%r53, [%rd38];
	mul.wide.s32 	%rd39, %r53, 4;
	add.s64 	%rd40, %rd1, %rd39;
	add.s32 	%r54, %r164, 6;
	st.global.u32 	[%rd40], %r54;
	ld.global.u32 	%r55, [%rd38];
	add.s32 	%r56, %r55, 1;
	st.global.u32 	[%rd38], %r56;
	ld.global.u32 	%r57, [%rd134+-4];
	mul.wide.s32 	%rd41, %r57, 4;
	add.s64 	%rd42, %rd2, %rd41;
	ld.global.u32 	%r58, [%rd42];
	mul.wide.s32 	%rd43, %r58, 4;
	add.s64 	%rd44, %rd1, %rd43;
	add.s32 	%r59, %r164, 7;
	st.global.u32 	[%rd44], %r59;
	ld.global.u32 	%r60, [%rd42];
	add.s32 	%r61, %r60, 1;
	st.global.u32 	[%rd42], %r61;
	ld.global.u32 	%r62, [%rd134];
	mul.wide.s32 	%rd45, %r62, 4;
	add.s64 	%rd46, %rd2, %rd45;
	ld.global.u32 	%r63, [%rd46];
	mul.wide.s32 	%rd47, %r63, 4;
	add.s64 	%rd48, %rd1, %rd47;
	add.s32 	%r64, %r164, 8;
	st.global.u32 	[%rd48], %r64;
	ld.global.u32 	%r65, [%rd46];
	add.s32 	%r66, %r65, 1;
	st.global.u32 	[%rd46], %r66;
	ld.global.u32 	%r67, [%rd134+4];
	mul.wide.s32 	%rd49, %r67, 4;
	add.s64 	%rd50, %rd2, %rd49;
	ld.global.u32 	%r68, [%rd50];
	mul.wide.s32 	%rd51, %r68, 4;
	add.s64 	%rd52, %rd1, %rd51;
	add.s32 	%r69, %r164, 9;
	st.global.u32 	[%rd52], %r69;
	ld.global.u32 	%r70, [%rd50];
	add.s32 	%r71, %r70, 1;
	st.global.u32 	[%rd50], %r71;
	ld.global.u32 	%r72, [%rd134+8];
	mul.wide.s32 	%rd53, %r72, 4;
	add.s64 	%rd54, %rd2, %rd53;
	ld.global.u32 	%r73, [%rd54];
	mul.wide.s32 	%rd55, %r73, 4;
	add.s64 	%rd56, %rd1, %rd55;
	add.s32 	%r74, %r164, 10;
	st.global.u32 	[%rd56], %r74;
	ld.global.u32 	%r75, [%rd54];
	add.s32 	%r76, %r75, 1;
	st.global.u32 	[%rd54], %r76;
	ld.global.u32 	%r77, [%rd134+12];
	mul.wide.s32 	%rd57, %r77, 4;
	add.s64 	%rd58, %rd2, %rd57;
	ld.global.u32 	%r78, [%rd58];
	mul.wide.s32 	%rd59, %r78, 4;
	add.s64 	%rd60, %rd1, %rd59;
	add.s32 	%r79, %r164, 11;
	st.global.u32 	[%rd60], %r79;
	ld.global.u32 	%r80, [%rd58];
	add.s32 	%r81, %r80, 1;
	st.global.u32 	[%rd58], %r81;
	ld.global.u32 	%r82, [%rd134+16];
	mul.wide.s32 	%rd61, %r82, 4;
	add.s64 	%rd62, %rd2, %rd61;
	ld.global.u32 	%r83, [%rd62];
	mul.wide.s32 	%rd63, %r83, 4;
	add.s64 	%rd64, %rd1, %rd63;
	add.s32 	%r84, %r164, 12;
	st.global.u32 	[%rd64], %r84;
	ld.global.u32 	%r85, [%rd62];
	add.s32 	%r86, %r85, 1;
	st.global.u32 	[%rd62], %r86;
	ld.global.u32 	%r87, [%rd134+20];
	mul.wide.s32 	%rd65, %r87, 4;
	add.s64 	%rd66, %rd2, %rd65;
	ld.global.u32 	%r88, [%rd66];
	mul.wide.s32 	%rd67, %r88, 4;
	add.s64 	%rd68, %rd1, %rd67;
	add.s32 	%r89, %r164, 13;
	st.global.u32 	[%rd68], %r89;
	ld.global.u32 	%r90, [%rd66];
	add.s32 	%r91, %r90, 1;
	st.global.u32 	[%rd66], %r91;
	ld.global.u32 	%r92, [%rd134+24];
	mul.wide.s32 	%rd69, %r92, 4;
	add.s64 	%rd70, %rd2, %rd69;
	ld.global.u32 	%r93, [%rd70];
	mul.wide.s32 	%rd71, %r93, 4;
	add.s64 	%rd72, %rd1, %rd71;
	add.s32 	%r94, %r164, 14;
	st.global.u32 	[%rd72], %r94;
	ld.global.u32 	%r95, [%rd70];
	add.s32 	%r96, %r95, 1;
	st.global.u32 	[%rd70], %r96;
	ld.global.u32 	%r97, [%rd134+28];
	mul.wide.s32 	%rd73, %r97, 4;
	add.s64 	%rd74, %rd2, %rd73;
	ld.global.u32 	%r98, [%rd74];
	mul.wide.s32 	%rd75, %r98, 4;
	add.s64 	%rd76, %rd1, %rd75;
	add.s32 	%r99, %r164, 15;
	st.global.u32 	[%rd76], %r99;
	ld.global.u32 	%r100, [%rd74];
	add.s32 	%r101, %r100, 1;
	st.global.u32 	[%rd74], %r101;
	add.s64 	%rd134, %rd134, 64;
	add.s32 	%r164, %r164, 16;
	setp.ne.s32 	%p5, %r164, %r166;
	@%p5 bra 	$L__BB3_3;
$L__BB3_4:
	setp.eq.s32 	%p6, %r1, 0;
	@%p6 bra 	$L__BB3_13;
	and.b32  	%r6, %r17, 7;
	setp.lt.u32 	%p7, %r1, 8;
	@%p7 bra 	$L__BB3_7;
	mul.wide.u32 	%rd77, %r166, 4;
	add.s64 	%rd78, %rd3, %rd77;
	ld.global.u32 	%r102, [%rd78];
	mul.wide.s32 	%rd79, %r102, 4;
	add.s64 	%rd80, %rd2, %rd79;
	ld.global.u32 	%r103, [%rd80];
	mul.wide.s32 	%rd81, %r103, 4;
	add.s64 	%rd82, %rd1, %rd81;
	st.global.u32 	[%rd82], %r166;
	ld.global.u32 	%r104, [%rd80];
	add.s32 	%r105, %r104, 1;
	st.global.u32 	[%rd80], %r105;
	add.s32 	%r106, %r166, 1;
	ld.global.u32 	%r107, [%rd78+4];
	mul.wide.s32 	%rd83, %r107, 4;
	add.s64 	%rd84, %rd2, %rd83;
	ld.global.u32 	%r108, [%rd84];
	mul.wide.s32 	%rd85, %r108, 4;
	add.s64 	%rd86, %rd1, %rd85;
	st.global.u32 	[%rd86], %r106;
	ld.global.u32 	%r109, [%rd84];
	add.s32 	%r110, %r109, 1;
	st.global.u32 	[%rd84], %r110;
	add.s32 	%r111, %r166, 2;
	ld.global.u32 	%r112, [%rd78+8];
	mul.wide.s32 	%rd87, %r112, 4;
	add.s64 	%rd88, %rd2, %rd87;
	ld.global.u32 	%r113, [%rd88];
	mul.wide.s32 	%rd89, %r113, 4;
	add.s64 	%rd90, %rd1, %rd89;
	st.global.u32 	[%rd90], %r111;
	ld.global.u32 	%r114, [%rd88];
	add.s32 	%r115, %r114, 1;
	st.global.u32 	[%rd88], %r115;
	add.s32 	%r116, %r166, 3;
	ld.global.u32 	%r117, [%rd78+12];
	mul.wide.s32 	%rd91, %r117, 4;
	add.s64 	%rd92, %rd2, %rd91;
	ld.global.u32 	%r118, [%rd92];
	mul.wide.s32 	%rd93, %r118, 4;
	add.s64 	%rd94, %rd1, %rd93;
	st.global.u32 	[%rd94], %r116;
	ld.global.u32 	%r119, [%rd92];
	add.s32 	%r120, %r119, 1;
	st.global.u32 	[%rd92], %r120;
	add.s32 	%r121, %r166, 4;
	ld.global.u32 	%r122, [%rd78+16];
	mul.wide.s32 	%rd95, %r122, 4;
	add.s64 	%rd96, %rd2, %rd95;
	ld.global.u32 	%r123, [%rd96];
	mul.wide.s32 	%rd97, %r123, 4;
	add.s64 	%rd98, %rd1, %rd97;
	st.global.u32 	[%rd98], %r121;
	ld.global.u32 	%r124, [%rd96];
	add.s32 	%r125, %r124, 1;
	st.global.u32 	[%rd96], %r125;
	add.s32 	%r126, %r166, 5;
	ld.global.u32 	%r127, [%rd78+20];
	mul.wide.s32 	%rd99, %r127, 4;
	add.s64 	%rd100, %rd2, %rd99;
	ld.global.u32 	%r128, [%rd100];
	mul.wide.s32 	%rd101, %r128, 4;
	add.s64 	%rd102, %rd1, %rd101;
	st.global.u32 	[%rd102], %r126;
	ld.global.u32 	%r129, [%rd100];
	add.s32 	%r130, %r129, 1;
	st.global.u32 	[%rd100], %r130;
	add.s32 	%r131, %r166, 6;
	ld.global.u32 	%r132, [%rd78+24];
	mul.wide.s32 	%rd103, %r132, 4;
	add.s64 	%rd104, %rd2, %rd103;
	ld.global.u32 	%r133, [%rd104];
	mul.wide.s32 	%rd105, %r133, 4;
	add.s64 	%rd106, %rd1, %rd105;
	st.global.u32 	[%rd106], %r131;
	ld.global.u32 	%r134, [%rd104];
	add.s32 	%r135, %r134, 1;
	st.global.u32 	[%rd104], %r135;
	add.s32 	%r136, %r166, 7;
	ld.global.u32 	%r137, [%rd78+28];
	mul.wide.s32 	%rd107, %r137, 4;
	add.s64 	%rd108, %rd2, %rd107;
	ld.global.u32 	%r138, [%rd108];
	mul.wide.s32 	%rd109, %r138, 4;
	add.s64 	%rd110, %rd1, %rd109;
	st.global.u32 	[%rd110], %r136;
	ld.global.u32 	%r139, [%rd108];
	add.s32 	%r140, %r139, 1;
	st.global.u32 	[%rd108], %r140;
	add.s32 	%r166, %r166, 8;
$L__BB3_7:
	setp.eq.s32 	%p8, %r6, 0;
	@%p8 bra 	$L__BB3_13;
	and.b32  	%r9, %r17, 3;
	setp.lt.u32 	%p9, %r6, 4;
	@%p9 bra 	$L__BB3_10;
	mul.wide.u32 	%rd111, %r166, 4;
	add.s64 	%rd112, %rd3, %rd111;
	ld.global.u32 	%r141, [%rd112];
	mul.wide.s32 	%rd113, %r141, 4;
	add.s64 	%rd114, %rd2, %rd113;
	ld.global.u32 	%r142, [%rd114];
	mul.wide.s32 	%rd115, %r142, 4;
	add.s64 	%rd116, %rd1, %rd115;
	st.global.u32 	[%rd116], %r166;
	ld.global.u32 	%r143, [%rd114];
	add.s32 	%r144, %r143, 1;
	st.global.u32 	[%rd114], %r144;
	add.s32 	%r145, %r166, 1;
	ld.global.u32 	%r146, [%rd112+4];
	mul.wide.s32 	%rd117, %r146, 4;
	add.s64 	%rd118, %rd2, %rd117;
	ld.global.u32 	%r147, [%rd118];
	mul.wide.s32 	%rd119, %r147, 4;
	add.s64 	%rd120, %rd1, %rd119;
	st.global.u32 	[%rd120], %r145;
	ld.global.u32 	%r148, [%rd118];
	add.s32 	%r149, %r148, 1;
	st.global.u32 	[%rd118], %r149;
	add.s32 	%r150, %r166, 2;
	ld.global.u32 	%r151, [%rd112+8];
	mul.wide.s32 	%rd121, %r151, 4;
	add.s64 	%rd122, %rd2, %rd121;
	ld.global.u32 	%r152, [%rd122];
	mul.wide.s32 	%rd123, %r152, 4;
	add.s64 	%rd124, %rd1, %rd123;
	st.global.u32 	[%rd124], %r150;
	ld.global.u32 	%r153, [%rd122];
	add.s32 	%r154, %r153, 1;
	st.global.u32 	[%rd122], %r154;
	add.s32 	%r155, %r166, 3;
	ld.global.u32 	%r156, [%rd112+12];
	mul.wide.s32 	%rd125, %r156, 4;
	add.s64 	%rd126, %rd2, %rd125;
	ld.global.u32 	%r157, [%rd126];
	mul.wide.s32 	%rd127, %r157, 4;
	add.s64 	%rd128, %rd1, %rd127;
	st.global.u32 	[%rd128], %r155;
	ld.global.u32 	%r158, [%rd126];
	add.s32 	%r159, %r158, 1;
	st.global.u32 	[%rd126], %r159;
	add.s32 	%r166, %r166, 4;
$L__BB3_10:
	setp.eq.s32 	%p10, %r9, 0;
	@%p10 bra 	$L__BB3_13;
	mul.wide.u32 	%rd129, %r166, 4;
	add.s64 	%rd135, %rd3, %rd129;
	neg.s32 	%r168, %r9;
$L__BB3_12:
	.pragma "nounroll";
	ld.global.u32 	%r160, [%rd135];
	mul.wide.s32 	%rd130, %r160, 4;
	add.s64 	%rd131, %rd2, %rd130;
	ld.global.u32 	%r161, [%rd131];
	mul.wide.s32 	%rd132, %r161, 4;
	add.s64 	%rd133, %rd1, %rd132;
	st.global.u32 	[%rd133], %r166;
	ld.global.u32 	%r162, [%rd131];
	add.s32 	%r163, %r162, 1;
	st.global.u32 	[%rd131], %r163;
	add.s32 	%r166, %r166, 1;
	add.s64 	%rd135, %rd135, 4;
	add.s32 	%r168, %r168, 1;
	setp.ne.s32 	%p11, %r168, 0;
	@%p11 bra 	$L__BB3_12;
$L__BB3_13:
	ret;

}
	// .globl	count_block_cluster_sizes
.visible .entry count_block_cluster_sizes(
	.param .u64 .ptr .align 1 count_block_cluster_sizes_param_0,
	.param .u64 .ptr .align 1 count_block_cluster_sizes_param_1,
	.param .u32 count_block_cluster_sizes_param_2,
	.param .u32 count_block_cluster_sizes_param_3
)
{
	.reg .pred 	%p<60>;
	.reg .b32 	%r<307>;
	.reg .b64 	%rd<51>;
	// demoted variable
	.shared .align 4 .u32 _ZZ25count_block_cluster_sizesE5s_len;
	ld.param.u64 	%rd8, [count_block_cluster_sizes_param_0];
	ld.param.u64 	%rd9, [count_block_cluster_sizes_param_1];
	ld.param.u32 	%r75, [count_block_cluster_sizes_param_2];
	ld.param.u32 	%r76, [count_block_cluster_sizes_param_3];
	cvta.to.global.u64 	%rd1, %rd9;
	mov.u32 	%r1, %tid.x;
	mov.u32 	%r2, %ctaid.x;
	mov.u32 	%r3, %ntid.x;
	mul.lo.s32 	%r4, %r2, %r3;
	setp.ne.s32 	%p1, %r1, 0;
	@%p1 bra 	$L__BB4_2;
	sub.s32 	%r77, %r75, %r4;
	setp.gt.u32 	%p2, %r77, %r3;
	max.s32 	%r78, %r77, 0;
	selp.b32 	%r79, %r3, %r78, %p2;
	st.shared.u32 	[_ZZ25count_block_cluster_sizesE5s_len], %r79;
$L__BB4_2:
	bar.sync 	0;
	ld.shared.u32 	%r5, [_ZZ25count_block_cluster_sizesE5s_len];
	setp.ne.s32 	%p3, %r5, 0;
	@%p3 bra 	$L__BB4_15;
	setp.ne.s32 	%p49, %r1, 0;
	setp.lt.s32 	%p50, %r76, 1;
	or.pred  	%p51, %p49, %p50;
	@%p51 bra 	$L__BB4_72;
	mul.lo.s32 	%r6, %r76, %r2;
	and.b32  	%r7, %r76, 7;
	setp.lt.u32 	%p52, %r76, 8;
	mov.b32 	%r302, 0;
	@%p52 bra 	$L__BB4_7;
	and.b32  	%r302, %r76, 2147483640;
	neg.s32 	%r286, %r302;
	mul.wide.u32 	%rd31, %r6, 4;
	add.s64 	%rd32, %rd31, %rd1;
	add.s64 	%rd49, %rd32, 16;
$L__BB4_6:
	.pragma "nounroll";
	mov.b32 	%r278, 0;
	st.global.u32 	[%rd49+-16], %r278;
	st.global.u32 	[%rd49+-12], %r278;
	st.global.u32 	[%rd49+-8], %r278;
	st.global.u32 	[%rd49+-4], %r278;
	st.global.u32 	[%rd49], %r278;
	st.global.u32 	[%rd49+4], %r278;
	st.global.u32 	[%rd49+8], %r278;
	st.global.u32 	[%rd49+12], %r278;
	add.s32 	%r286, %r286, 8;
	add.s64 	%rd49, %rd49, 32;
	setp.eq.s32 	%p53, %r286, 0;
	@%p53 bra 	$L__BB4_7;
	bra.uni 	$L__BB4_6;
$L__BB4_7:
	setp.eq.s32 	%p54, %r7, 0;
	@%p54 bra 	$L__BB4_72;
	and.b32  	%r64, %r76, 3;
	setp.lt.u32 	%p55, %r7, 4;
	@%p55 bra 	$L__BB4_10;
	add.s32 	%r279, %r302, %r6;
	mul.wide.u32 	%rd33, %r279, 4;
	add.s64 	%rd34, %rd1, %rd33;
	mov.b32 	%r280, 0;
	st.global.u32 	[%rd34], %r280;
	cvt.u64.u32 	%rd35, %r6;
	cvt.u64.u32 	%rd36, %r302;
	add.s64 	%rd37, %rd36, %rd35;
	shl.b64 	%rd38, %rd37, 2;
	add.s64 	%rd39, %rd1, %rd38;
	st.global.u32 	[%rd39+4], %r280;
	st.global.u32 	[%rd39+8], %r280;
	st.global.u32 	[%rd39+12], %r280;
	add.s32 	%r302, %r302, 4;
$L__BB4_10:
	setp.eq.s32 	%p56, %r64, 0;
	@%p56 bra 	$L__BB4_72;
	setp.eq.s32 	%p57, %r64, 1;
	@%p57 bra 	$L__BB4_13;
	add.s32 	%r281, %r302, %r6;
	mul.wide.u32 	%rd40, %r281, 4;
	add.s64 	%rd41, %rd1, %rd40;
	mov.b32 	%r282, 0;
	st.global.u32 	[%rd41], %r282;
	cvt.u64.u32 	%rd42, %r6;
	cvt.u64.u32 	%rd43, %r302;
	add.s64 	%rd44, %rd43, %rd42;
	shl.b64 	%rd45, %rd44, 2;
	add.s64 	%rd46, %rd1, %rd45;
	st.global.u32 	[%rd46+4], %r282;
	add.s32 	%r302, %r302, 2;
$L__BB4_13:
	and.b32  	%r283, %r76, 1;
	setp.eq.b32 	%p58, %r283, 1;
	not.pred 	%p59, %p58;
	@%p59 bra 	$L__BB4_72;
	add.s32 	%r284, %r302, %r6;
	mul.wide.u32 	%rd47, %r284, 4;
	add.s64 	%rd48, %rd1, %rd47;
	mov.b32 	%r285, 0;
	st.global.u32 	[%rd48], %r285;
	bra.uni 	$L__BB4_72;
$L__BB4_15:
	setp.ge.s32 	%p4, %r1, %r5;
	mov.b32 	%r287, -1;
	@%p4 bra 	$L__BB4_17;
	add.s32 	%r81, %r4, %r1;
	cvta.to.global.u64 	%rd10, %rd8;
	mul.wide.s32 	%rd11, %r81, 4;
	add.s64 	%rd12, %rd10, %rd11;
	ld.global.u32 	%r287, [%rd12];
$L__BB4_17:
	setp.lt.s32 	%p5, %r76, 1;
	@%p5 bra 	$L__BB4_44;
	and.b32  	%r14, %r76, 3;
	setp.lt.u32 	%p6, %r76, 4;
	mov.b32 	%r290, 0;
	@%p6 bra 	$L__BB4_37;
	and.b32  	%r290, %r76, 2147483644;
	mov.b32 	%r288, 0;
	mov.u32 	%r86, sdata;
$L__BB4_20:
	setp.ge.s32 	%p7, %r1, %r5;
	mul.lo.s32 	%r84, %r288, %r3;
	shl.b32 	%r85, %r84, 2;
	add.s32 	%r17, %r86, %r85;
	@%p7 bra 	$L__BB4_22;
	setp.eq.s32 	%p9, %r287, %r288;
	selp.u32 	%r90, 1, 0, %p9;
	shl.b32 	%r91, %r1, 2;
	add.s32 	%r92, %r17, %r91;
	st.shared.u32 	[%r92], %r90;
	bra.uni 	$L__BB4_24;
$L__BB4_22:
	setp.ge.u32 	%p8, %r1, %r3;
	@%p8 bra 	$L__BB4_24;
	shl.b32 	%r87, %r1, 2;
	add.s32 	%r88, %r17, %r87;
	mov.b32 	%r89, 0;
	st.shared.u32 	[%r88], %r89;
$L__BB4_24:
	setp.lt.s32 	%p10, %r1, %r5;
	shl.b32 	%r18, %r3, 2;
	add.s32 	%r19, %r17, %r18;
	@%p10 bra 	$L__BB4_27;
	setp.ge.u32 	%p11, %r1, %r3;
	@%p11 bra 	$L__BB4_28;
	shl.b32 	%r93, %r1, 2;
	add.s32 	%r94, %r19, %r93;
	mov.b32 	%r95, 0;
	st.shared.u32 	[%r94], %r95;
	bra.uni 	$L__BB4_28;
$L__BB4_27:
	add.s32 	%r96, %r288, 1;
	setp.eq.s32 	%p12, %r287, %r96;
	selp.u32 	%r97, 1, 0, %p12;
	shl.b32 	%r98, %r1, 2;
	add.s32 	%r99, %r19, %r98;
	st.shared.u32 	[%r99], %r97;
$L__BB4_28:
	setp.lt.s32 	%p13, %r1, %r5;
	add.s32 	%r20, %r19, %r18;
	@%p13 bra 	$L__BB4_31;
	setp.ge.u32 	%p14, %r1, %r3;
	@%p14 bra 	$L__BB4_32;
	shl.b32 	%r100, %r1, 2;
	add.s32 	%r101, %r20, %r100;
	mov.b32 	%r102, 0;
	st.shared.u32 	[%r101], %r102;
	bra.uni 	$L__BB4_32;
$L__BB4_31:
	add.s32 	%r103, %r288, 2;
	setp.eq.s32 	%p15, %r287, %r103;
	selp.u32 	%r104, 1, 0, %p15;
	shl.b32 	%r105, %r1, 2;
	add.s32 	%r106, %r20, %r105;
	st.shared.u32 	[%r106], %r104;
$L__BB4_32:
	setp.lt.s32 	%p16, %r1, %r5;
	add.s32 	%r21, %r20, %r18;
	@%p16 bra 	$L__BB4_35;
	setp.ge.u32 	%p17, %r1, %r3;
	@%p17 bra 	$L__BB4_36;
	shl.b32 	%r107, %r1, 2;
	add.s32 	%r108, %r21, %r107;
	mov.b32 	%r109, 0;
	st.shared.u32 	[%r108], %r109;
	bra.uni 	$L__BB4_36;
$L__BB4_35:
	add.s32 	%r110, %r288, 3;
	setp.eq.s32 	%p18, %r287, %r110;
	selp.u32 	%r111, 1, 0, %p18;
	shl.b32 	%r112, %r1, 2;
	add.s32 	%r113, %r21, %r112;
	st.shared.u32 	[%r113], %r111;
$L__BB4_36:
	add.s32 	%r288, %r288, 4;
	setp.ne.s32 	%p19, %r288, %r290;
	@%p19 bra 	$L__BB4_20;
$L__BB4_37:
	setp.eq.s32 	%p20, %r14, 0;
	@%p20 bra 	$L__BB4_44;
	mov.b32 	%r291, 0;
	mov.u32 	%r117, sdata;
$L__BB4_39:
	.pragma "nounroll";
	setp.lt.s32 	%p21, %r1, %r5;
	mul.lo.s32 	%r115, %r290, %r3;
	shl.b32 	%r116, %r115, 2;
	add.s32 	%r26, %r117, %r116;
	@%p21 bra 	$L__BB4_42;
	setp.ge.u32 	%p22, %r1, %r3;
	@%p22 bra 	$L__BB4_43;
	shl.b32 	%r118, %r1, 2;
	add.s32 	%r119, %r26, %r118;
	mov.b32 	%r120, 0;
	st.shared.u32 	[%r119], %r120;
	bra.uni 	$L__BB4_43;
$L__BB4_42:
	setp.eq.s32 	%p23, %r287, %r290;
	selp.u32 	%r121, 1, 0, %p23;
	shl.b32 	%r122, %r1, 2;
	add.s32 	%r123, %r26, %r122;
	st.shared.u32 	[%r123], %r121;
$L__BB4_43:
	add.s32 	%r290, %r290, 1;
	add.s32 	%r291, %r291, 1;
	setp.ne.s32 	%p24, %r291, %r14;
	@%p24 bra 	$L__BB4_39;
$L__BB4_44:
	bar.sync 	0;
	setp.lt.u32 	%p25, %r3, 2;
	@%p25 bra 	$L__BB4_60;
	and.b32  	%r29, %r76, 7;
	add.s32 	%r30, %r29, -1;
	and.b32  	%r31, %r76, 3;
	and.b32  	%r32, %r76, 2147483640;
	and.b32  	%r33, %r76, 1;
	neg.s32 	%r34, %r32;
	shl.b32 	%r35, %r1, 2;
	shl.b32 	%r36, %r3, 5;
	shl.b32 	%r37, %r3, 2;
	mov.u32 	%r292, %r3;
$L__BB4_46:
	mov.u32 	%r38, %r292;
	shr.u32 	%r292, %r38, 1;
	setp.ge.u32 	%p26, %r1, %r292;
	@%p26 bra 	$L__BB4_59;
	setp.lt.s32 	%p27, %r76, 1;
	add.s32 	%r40, %r292, %r1;
	ld.shared.u32 	%r124, [_ZZ25count_block_cluster_sizesE5s_len];
	setp.ge.s32 	%p28, %r40, %r124;
	or.pred  	%p29, %p28, %p27;
	@%p29 bra 	$L__BB4_59;
	setp.lt.u32 	%p30, %r76, 8;
	mov.b32 	%r297, 0;
	@%p30 bra 	$L__BB4_51;
	shl.b32 	%r41, %r292, 2;
	mov.b32 	%r295, 0;
	mov.u32 	%r126, sdata;
	mov.u32 	%r293, %r126;
	mov.u32 	%r294, %r34;
$L__BB4_50:
	.pragma "nounroll";
	mul.lo.s32 	%r128, %r295, %r3;
	shl.b32 	%r129, %r128, 2;
	add.s32 	%r131, %r126, %r129;
	add.s32 	%r132, %r293, %r35;
	add.s32 	%r133, %r132, %r41;
	ld.shared.u32 	%r134, [%r133];
	ld.shared.u32 	%r135, [%r132];
	add.s32 	%r136, %r135, %r134;
	st.shared.u32 	[%r132], %r136;
	add.s32 	%r137, %r131, %r37;
	shl.b32 	%r138, %r40, 2;
	add.s32 	%r139, %r137, %r138;
	ld.shared.u32 	%r140, [%r139];
	add.s32 	%r141, %r132, %r37;
	ld.shared.u32 	%r142, [%r141];
	add.s32 	%r143, %r142, %r140;
	st.shared.u32 	[%r141], %r143;
	add.s32 	%r144, %r139, %r37;
	ld.shared.u32 	%r145, [%r144];
	add.s32 	%r146, %r141, %r37;
	ld.shared.u32 	%r147, [%r146];
	add.s32 	%r148, %r147, %r145;
	st.shared.u32 	[%r146], %r148;
	add.s32 	%r149, %r144, %r37;
	ld.shared.u32 	%r150, [%r149];
	add.s32 	%r151, %r146, %r37;
	ld.shared.u32 	%r152, [%r151];
	add.s32 	%r153, %r152, %r150;
	st.shared.u32 	[%r151], %r153;
	add.s32 	%r154, %r149, %r37;
	ld.shared.u32 	%r155, [%r154];
	add.s32 	%r156, %r151, %r37;
	ld.shared.u32 	%r157, [%r156];
	add.s32 	%r158, %r157, %r155;
	st.shared.u32 	[%r156], %r158;
	add.s32 	%r159, %r154, %r37;
	ld.shared.u32 	%r160, [%r159];
	add.s32 	%r161, %r156, %r37;
	ld.shared.u32 	%r162, [%r161];
	add.s32 	%r163, %r162, %r160;
	st.shared.u32 	[%r161], %r163;
	add.s32 	%r164, %r159, %r37;
	ld.shared.u32 	%r165, [%r164];
	add.s32 	%r166, %r161, %r37;
	ld.shared.u32 	%r167, [%r166];
	add.s32 	%r168, %r167, %r165;
	st.shared.u32 	[%r166], %r168;
	add.s32 	%r169, %r164, %r37;
	ld.shared.u32 	%r170, [%r169];
	add.s32 	%r171, %r166, %r37;
	ld.shared.u32 	%r172, [%r171];
	add.s32 	%r173, %r172, %r170;
	st.shared.u32 	[%r171], %r173;
	add.s32 	%r295, %r295, 8;
	add.s32 	%r294, %r294, 8;
	add.s32 	%r293, %r293, %r36;
	setp.ne.s32 	%p31, %r294, 0;
	mov.u32 	%r297, %r32;
	@%p31 bra 	$L__BB4_50;
$L__BB4_51:
	setp.eq.s32 	%p32, %r29, 0;
	@%p32 bra 	$L__BB4_59;
	setp.lt.u32 	%p33, %r30, 3;
	@%p33 bra 	$L__BB4_54;
	mul.lo.s32 	%r174, %r297, %r3;
	shl.b32 	%r175, %r174, 2;
	mov.u32 	%r176, sdata;
	add.s32 	%r177, %r176, %r175;
	shl.b32 	%r178, %r40, 2;
	add.s32 	%r179, %r177, %r178;
	ld.shared.u32 	%r180, [%r179];
	add.s32 	%r182, %r177, %r35;
	ld.shared.u32 	%r183, [%r182];
	add.s32 	%r184, %r183, %r180;
	st.shared.u32 	[%r182], %r184;
	add.s32 	%r185, %r177, %r37;
	add.s32 	%r186, %r185, %r178;
	ld.shared.u32 	%r187, [%r186];
	add.s32 	%r188, %r185, %r35;
	ld.shared.u32 	%r189, [%r188];
	add.s32 	%r190, %r189, %r187;
	st.shared.u32 	[%r188], %r190;
	add.s32 	%r191, %r185, %r37;
	add.s32 	%r192, %r191, %r178;
	ld.shared.u32 	%r193, [%r192];
	add.s32 	%r194, %r191, %r35;
	ld.shared.u32 	%r195, [%r194];
	add.s32 	%r196, %r195, %r193;
	st.shared.u32 	[%r194], %r196;
	add.s32 	%r197, %r191, %r37;
	add.s32 	%r198, %r197, %r178;
	ld.shared.u32 	%r199, [%r198];
	add.s32 	%r200, %r197, %r35;
	ld.shared.u32 	%r201, [%r200];
	add.s32 	%r202, %r201, %r199;
	st.shared.u32 	[%r200], %r202;
	add.s32 	%r297, %r297, 4;
$L__BB4_54:
	setp.eq.s32 	%p34, %r31, 0;
	@%p34 bra 	$L__BB4_59;
	setp.eq.s32 	%p35, %r31, 1;
	@%p35 bra 	$L__BB4_57;
	mul.lo.s32 	%r203, %r297, %r3;
	shl.b32 	%r204, %r203, 2;
	mov.u32 	%r205, sdata;
	add.s32 	%r206, %r205, %r204;
	shl.b32 	%r207, %r40, 2;
	add.s32 	%r208, %r206, %r207;
	ld.shared.u32 	%r209, [%r208];
	add.s32 	%r211, %r206, %r35;
	ld.shared.u32 	%r212, [%r211];
	add.s32 	%r213, %r212, %r209;
	st.shared.u32 	[%r211], %r213;
	add.s32 	%r214, %r206, %r37;
	add.s32 	%r215, %r214, %r207;
	ld.shared.u32 	%r216, [%r215];
	add.s32 	%r217, %r214, %r35;
	ld.shared.u32 	%r218, [%r217];
	add.s32 	%r219, %r218, %r216;
	st.shared.u32 	[%r217], %r219;
	add.s32 	%r297, %r297, 2;
$L__BB4_57:
	setp.eq.s32 	%p36, %r33, 0;
	@%p36 bra 	$L__BB4_59;
	mul.lo.s32 	%r220, %r297, %r3;
	shl.b32 	%r221, %r220, 2;
	mov.u32 	%r222, sdata;
	add.s32 	%r223, %r222, %r221;
	shl.b32 	%r224, %r40, 2;
	add.s32 	%r225, %r223, %r224;
	ld.shared.u32 	%r226, [%r225];
	add.s32 	%r228, %r223, %r35;
	ld.shared.u32 	%r229, [%r228];
	add.s32 	%r230, %r229, %r226;
	st.shared.u32 	[%r228], %r230;
$L__BB4_59:
	bar.sync 	0;
	setp.gt.u32 	%p37, %r38, 3;
	@%p37 bra 	$L__BB4_46;
$L__BB4_60:
	setp.lt.s32 	%p38, %r76, 1;
	setp.ne.s32 	%p39, %r1, 0;
	or.pred  	%p40, %p39, %p38;
	@%p40 bra 	$L__BB4_72;
	mul.lo.s32 	%r53, %r76, %r2;
	and.b32  	%r54, %r76, 7;
	setp.lt.u32 	%p41, %r76, 8;
	mov.b32 	%r305, 0;
	@%p41 bra 	$L__BB4_64;
	and.b32  	%r305, %r76, 2147483640;
	neg.s32 	%r300, %r305;
	shl.b32 	%r57, %r3, 5;
	mul.wide.u32 	%rd13, %r53, 4;
	add.s64 	%rd14, %rd13, %rd1;
	add.s64 	%rd50, %rd14, 16;
	shl.b32 	%r58, %r3, 2;
	mov.u32 	%r299, sdata;
$L__BB4_63:
	.pragma "nounroll";
	ld.shared.u32 	%r233, [%r299];
	st.global.u32 	[%rd50+-16], %r233;
	add.s32 	%r234, %r299, %r58;
	ld.shared.u32 	%r235, [%r234];
	st.global.u32 	[%rd50+-12], %r235;
	add.s32 	%r236, %r234, %r58;
	ld.shared.u32 	%r237, [%r236];
	st.global.u32 	[%rd50+-8], %r237;
	add.s32 	%r238, %r236, %r58;
	ld.shared.u32 	%r239, [%r238];
	st.global.u32 	[%rd50+-4], %r239;
	add.s32 	%r240, %r238, %r58;
	ld.shared.u32 	%r241, [%r240];
	st.global.u32 	[%rd50], %r241;
	add.s32 	%r242, %r240, %r58;
	ld.shared.u32 	%r243, [%r242];
	st.global.u32 	[%rd50+4], %r243;
	add.s32 	%r244, %r242, %r58;
	ld.shared.u32 	%r245, [%r244];
	st.global.u32 	[%rd50+8], %r245;
	add.s32 	%r246, %r244, %r58;
	ld.shared.u32 	%r247, [%r246];
	st.global.u32 	[%rd50+12], %r247;
	add.s32 	%r300, %r300, 8;
	add.s32 	%r299, %r299, %r57;
	add.s64 	%rd50, %rd50, 32;
	setp.eq.s32 	%p42, %r300, 0;
	@%p42 bra 	$L__BB4_64;
	bra.uni 	$L__BB4_63;
$L__BB4_64:
	setp.eq.s32 	%p43, %r54, 0;
	@%p43 bra 	$L__BB4_72;
	and.b32  	%r70, %r76, 3;
	setp.lt.u32 	%p44, %r54, 4;
	@%p44 bra 	$L__BB4_67;
	mul.lo.s32 	%r248, %r305, %r3;
	shl.b32 	%r249, %r248, 2;
	mov.u32 	%r250, sdata;
	add.s32 	%r251, %r250, %r249;
	ld.shared.u32 	%r252, [%r251];
	add.s32 	%r253, %r305, %r53;
	mul.wide.u32 	%rd15, %r253, 4;
	add.s64 	%rd16, %rd1, %rd15;
	st.global.u32 	[%rd16], %r252;
	shl.b32 	%r254, %r3, 2;
	add.s32 	%r255, %r251, %r254;
	ld.shared.u32 	%r256, [%r255];
	cvt.u64.u32 	%rd17, %r53;
	cvt.u64.u32 	%rd18, %r305;
	add.s64 	%rd19, %rd18, %rd17;
	shl.b64 	%rd20, %rd19, 2;
	add.s64 	%rd21, %rd1, %rd20;
	st.global.u32 	[%rd21+4], %r256;
	add.s32 	%r257, %r255, %r254;
	ld.shared.u32 	%r258, [%r257];
	st.global.u32 	[%rd21+8], %r258;
	add.s32 	%r259, %r257, %r254;
	ld.shared.u32 	%r260, [%r259];
	st.global.u32 	[%rd21+12], %r260;
	add.s32 	%r305, %r305, 4;
$L__BB4_67:
	setp.eq.s32 	%p45, %r70, 0;
	@%p45 bra 	$L__BB4_72;
	setp.eq.s32 	%p46, %r70, 1;
	@%p46 bra 	$L__BB4_70;
	mul.lo.s32 	%r261, %r305, %r3;
	shl.b32 	%r262, %r261, 2;
	mov.u32 	%r263, sdata;
	add.s32 	%r264, %r263, %r262;
	ld.shared.u32 	%r265, [%r264];
	add.s32 	%r266, %r305, %r53;
	mul.wide.u32 	%rd22, %r266, 4;
	add.s64 	%rd23, %rd1, %rd22;
	st.global.u32 	[%rd23], %r265;
	shl.b32 	%r267, %r3, 2;
	add.s32 	%r268, %r264, %r267;
	ld.shared.u32 	%r269, [%r268];
	cvt.u64.u32 	%rd24, %r53;
	cvt.u64.u32 	%rd25, %r305;
	add.s64 	%rd26, %rd25, %rd24;
	shl.b64 	%rd27, %rd26, 2;
	add.s64 	%rd28, %rd1, %rd27;
	st.global.u32 	[%rd28+4], %r269;
	add.s32 	%r305, %r305, 2;
$L__BB4_70:
	and.b32  	%r270, %r76, 1;
	setp.eq.b32 	%p47, %r270, 1;
	not.pred 	%p48, %p47;
	@%p48 bra 	$L__BB4_72;
	mul.lo.s32 	%r271, %r305, %r3;
	shl.b32 	%r272, %r271, 2;
	mov.u32 	%r273, sdata;
	add.s32 	%r274, %r273, %r272;
	ld.shared.u32 	%r275, [%r274];
	add.s32 	%r276, %r305, %r53;
	mul.wide.u32 	%rd29, %r276, 4;
	add.s64 	%rd30, %rd1, %rd29;
	st.global.u32 	[%rd30], %r275;
$L__BB4_72:
	ret;

}
	// .globl	exclusive_scan_block_counts
.visible .entry exclusive_scan_block_counts(
	.param .u64 .ptr .align 1 exclusive_scan_block_counts_param_0,
	.param .u64 .ptr .align 1 exclusive_scan_block_counts_param_1,
	.param .u64 .ptr .align 1 exclusive_scan_block_counts_param_2,
	.param .u32 exclusive_scan_block_counts_param_3,
	.param .u32 exclusive_scan_block_counts_param_4
)
{
	.reg .pred 	%p<14>;
	.reg .b32 	%r<187>;
	.reg .b64 	%rd<106>;

	ld.param.u64 	%rd7, [exclusive_scan_block_counts_param_1];
	ld.param.u64 	%rd8, [exclusive_scan_block_counts_param_2];
	ld.param.u32 	%r85, [exclusive_scan_block_counts_param_3];
	ld.param.u32 	%r86, [exclusive_scan_block_counts_param_4];
	cvta.to.global.u64 	%rd1, %rd7;
	cvta.to.global.u64 	%rd2, %rd8;
	mov.u32 	%r87, %ctaid.x;
	mov.u32 	%r88, %tid.x;
	or.b32  	%r89, %r87, %r88;
	setp.ne.s32 	%p1, %r89, 0;
	min.s32 	%r90, %r86, %r85;
	setp.lt.s32 	%p2, %r90, 1;
	or.pred  	%p3, %p2, %p1;
	@%p3 bra 	$L__BB5_16;
	and.b32  	%r1, %r85, 15;
	and.b32  	%r2, %r85, 7;
	and.b32  	%r3, %r85, 2147483632;
	and.b32  	%r4, %r85, 3;
	neg.s32 	%r5, %r3;
	shl.b32 	%r6, %r86, 4;
	shl.b32 	%r7, %r86, 1;
	mul.lo.s32 	%r8, %r86, 3;
	shl.b32 	%r9, %r86, 2;
	mul.lo.s32 	%r10, %r86, 6;
	mul.lo.s32 	%r11, %r86, 7;
	shl.b32 	%r12, %r86, 3;
	mul.lo.s32 	%r13, %r86, 9;
	mul.lo.s32 	%r14, %r86, 10;
	mul.lo.s32 	%r15, %r86, 11;
	mul.lo.s32 	%r16, %r86, 12;
	mul.lo.s32 	%r17, %r86, 14;
	mul.lo.s32 	%r18, %r86, 15;
	mov.b32 	%r163, 0;
$L__BB5_2:
	ld.param.u64 	%rd104, [exclusive_scan_block_counts_param_0];
	setp.lt.u32 	%p4, %r85, 16;
	cvta.to.global.u64 	%rd9, %rd104;
	mul.wide.u32 	%rd10, %r163, 4;
	add.s64 	%rd11, %rd9, %rd10;
	ld.global.u32 	%r182, [%rd11];
	mov.b32 	%r183, 0;
	@%p4 bra 	$L__BB5_5;
	add.s32 	%r178, %r86, %r163;
	add.s32 	%r177, %r7, %r163;
	add.s32 	%r176, %r8, %r163;
	add.s32 	%r175, %r9, %r163;
	mad.lo.s32 	%r174, %r86, 5, %r163;
	add.s32 	%r173, %r10, %r163;
	add.s32 	%r172, %r11, %r163;
	add.s32 	%r171, %r12, %r163;
	add.s32 	%r170, %r13, %r163;
	add.s32 	%r169, %r14, %r163;
	add.s32 	%r168, %r15, %r163;
	add.s32 	%r167, %r16, %r163;
	mad.lo.s32 	%r166, %r86, 13, %r163;
	add.s32 	%r165, %r17, %r163;
	add.s32 	%r164, %r18, %r163;
	mul.wide.u32 	%rd105, %r163, 4;
	mov.u32 	%r179, %r5;
$L__BB5_4:
	.pragma "nounroll";
	add.s64 	%rd12, %rd2, %rd105;
	st.global.u32 	[%rd12], %r182;
	add.s64 	%rd13, %rd1, %rd105;
	ld.global.u32 	%r93, [%rd13];
	add.s32 	%r94, %r93, %r182;
	mul.wide.u32 	%rd14, %r178, 4;
	add.s64 	%rd15, %rd2, %rd14;
	st.global.u32 	[%rd15], %r94;
	add.s64 	%rd16, %rd1, %rd14;
	ld.global.u32 	%r95, [%rd16];
	add.s32 	%r96, %r95, %r94;
	mul.wide.u32 	%rd17, %r177, 4;
	add.s64 	%rd18, %rd2, %rd17;
	st.global.u32 	[%rd18], %r96;
	add.s64 	%rd19, %rd1, %rd17;
	ld.global.u32 	%r97, [%rd19];
	add.s32 	%r98, %r97, %r96;
	mul.wide.u32 	%rd20, %r176, 4;
	add.s64 	%rd21, %rd2, %rd20;
	st.global.u32 	[%rd21], %r98;
	add.s64 	%rd22, %rd1, %rd20;
	ld.global.u32 	%r99, [%rd22];
	add.s32 	%r100, %r99, %r98;
	mul.wide.u32 	%rd23, %r175, 4;
	add.s64 	%rd24, %rd2, %rd23;
	st.global.u32 	[%rd24], %r100;
	add.s64 	%rd25, %rd1, %rd23;
	ld.global.u32 	%r101, [%rd25];
	add.s32 	%r102, %r101, %r100;
	mul.wide.u32 	%rd26, %r174, 4;
	add.s64 	%rd27, %rd2, %rd26;
	st.global.u32 	[%rd27], %r102;
	add.s64 	%rd28, %rd1, %rd26;
	ld.global.u32 	%r103, [%rd28];
	add.s32 	%r104, %r103, %r102;
	mul.wide.u32 	%rd29, %r173, 4;
	add.s64 	%rd30, %rd2, %rd29;
	st.global.u32 	[%rd30], %r104;
	add.s64 	%rd31, %rd1, %rd29;
	ld.global.u32 	%r105, [%rd31];
	add.s32 	%r106, %r105, %r104;
	mul.wide.u32 	%rd32, %r172, 4;
	add.s64 	%rd33, %rd2, %rd32;
	st.global.u32 	[%rd33], %r106;
	add.s64 	%rd34, %rd1, %rd32;
	ld.global.u32 	%r107, [%rd34];
	add.s32 	%r108, %r107, %r106;
	mul.wide.u32 	%rd35, %r171, 4;
	add.s64 	%rd36, %rd2, %rd35;
	st.global.u32 	[%rd36], %r108;
	add.s64 	%rd37, %rd1, %rd35;
	ld.global.u32 	%r109, [%rd37];
	add.s32 	%r110, %r109, %r108;
	mul.wide.u32 	%rd38, %r170, 4;
	add.s64 	%rd39, %rd2, %rd38;
	st.global.u32 	[%rd39], %r110;
	add.s64 	%rd40, %rd1, %rd38;
	ld.global.u32 	%r111, [%rd40];
	add.s32 	%r112, %r111, %r110;
	mul.wide.u32 	%rd41, %r169, 4;
	add.s64 	%rd42, %rd2, %rd41;
	st.global.u32 	[%rd42], %r112;
	add.s64 	%rd43, %rd1, %rd41;
	ld.global.u32 	%r113, [%rd43];
	add.s32 	%r114, %r113, %r112;
	mul.wide.u32 	%rd44, %r168, 4;
	add.s64 	%rd45, %rd2, %rd44;
	st.global.u32 	[%rd45], %r114;
	add.s64 	%rd46, %rd1, %rd44;
	ld.global.u32 	%r115, [%rd46];
	add.s32 	%r116, %r115, %r114;
	mul.wide.u32 	%rd47, %r167, 4;
	add.s64 	%rd48, %rd2, %rd47;
	st.global.u32 	[%rd48], %r116;
	add.s64 	%rd49, %rd1, %rd47;
	ld.global.u32 	%r117, [%rd49];
	add.s32 	%r118, %r117, %r116;
	mul.wide.u32 	%rd50, %r166, 4;
	add.s64 	%rd51, %rd2, %rd50;
	st.global.u32 	[%rd51], %r118;
	add.s64 	%rd52, %rd1, %rd50;
	ld.global.u32 	%r119, [%rd52];
	add.s32 	%r120, %r119, %r118;
	mul.wide.u32 	%rd53, %r165, 4;
	add.s64 	%rd54, %rd2, %rd53;
	st.global.u32 	[%rd54], %r120;
	add.s64 	%rd55, %rd1, %rd53;
	ld.global.u32 	%r121, [%rd55];
	add.s32 	%r122, %r121, %r120;
	mul.wide.u32 	%rd56, %r164, 4;
	add.s64 	%rd57, %rd2, %rd56;
	st.global.u32 	[%rd57], %r122;
	add.s64 	%rd58, %rd1, %rd56;
	ld.global.u32 	%r123, [%rd58];
	add.s32 	%r182, %r123, %r122;
	add.s32 	%r179, %r179, 16;
	add.s32 	%r178, %r178, %r6;
	add.s32 	%r177, %r177, %r6;
	add.s32 	%r176, %r176, %r6;
	add.s32 	%r175, %r175, %r6;
	add.s32 	%r174, %r174, %r6;
	add.s32 	%r173, %r173, %r6;
	add.s32 	%r172, %r172, %r6;
	add.s32 	%r171, %r171, %r6;
	add.s32 	%r170, %r170, %r6;
	add.s32 	%r169, %r169, %r6;
	add.s32 	%r168, %r168, %r6;
	add.s32 	%r167, %r167, %r6;
	add.s32 	%r166, %r166, %r6;
	add.s32 	%r165, %r165, %r6;
	add.s32 	%r164, %r164, %r6;
	mul.wide.u32 	%rd59, %r6, 4;
	add.s64 	%rd105, %rd105, %rd59;
	setp.ne.s32 	%p5, %r179, 0;
	mov.u32 	%r183, %r3;
	@%p5 bra 	$L__BB5_4;
$L__BB5_5:
	setp.eq.s32 	%p6, %r1, 0;
	@%p6 bra 	$L__BB5_15;
	add.s32 	%r124, %r1, -1;
	setp.lt.u32 	%p7, %r124, 7;
	@%p7 bra 	$L__BB5_8;
	mad.lo.s32 	%r125, %r183, %r86, %r163;
	mul.wide.u32 	%rd60, %r125, 4;
	add.s64 	%rd61, %rd2, %rd60;
	st.global.u32 	[%rd61], %r182;
	add.s64 	%rd62, %rd1, %rd60;
	ld.global.u32 	%r126, [%rd62];
	add.s32 	%r127, %r126, %r182;
	add.s32 	%r128, %r125, %r86;
	mul.wide.u32 	%rd63, %r128, 4;
	add.s64 	%rd64, %rd2, %rd63;
	st.global.u32 	[%rd64], %r127;
	add.s64 	%rd65, %rd1, %rd63;
	ld.global.u32 	%r129, [%rd65];
	add.s32 	%r130, %r129, %r127;
	add.s32 	%r131, %r128, %r86;
	mul.wide.u32 	%rd66, %r131, 4;
	add.s64 	%rd67, %rd2, %rd66;
	st.global.u32 	[%rd67], %r130;
	add.s64 	%rd68, %rd1, %rd66;
	ld.global.u32 	%r132, [%rd68];
	add.s32 	%r133, %r132, %r130;
	add.s32 	%r134, %r131, %r86;
	mul.wide.u32 	%rd69, %r134, 4;
	add.s64 	%rd70, %rd2, %rd69;
	st.global.u32 	[%rd70], %r133;
	add.s64 	%rd71, %rd1, %rd69;
	ld.global.u32 	%r135, [%rd71];
	add.s32 	%r136, %r135, %r133;
	add.s32 	%r137, %r134, %r86;
	mul.wide.u32 	%rd72, %r137, 4;
	add.s64 	%rd73, %rd2, %rd72;
	st.global.u32 	[%rd73], %r136;
	add.s64 	%rd74, %rd1, %rd72;
	ld.global.u32 	%r138, [%rd74];
	add.s32 	%r139, %r138, %r136;
	add.s32 	%r140, %r137, %r86;
	mul.wide.u32 	%rd75, %r140, 4;
	add.s64 	%rd76, %rd2, %rd75;
	st.global.u32 	[%rd76], %r139;
	add.s64 	%rd77, %rd1, %rd75;
	ld.global.u32 	%r141, [%rd77];
	add.s32 	%r142, %r141, %r139;
	add.s32 	%r143, %r140, %r86;
	mul.wide.u32 	%rd78, %r143, 4;
	add.s64 	%rd79, %rd2, %rd78;
	st.global.u32 	[%rd79], %r142;
	add.s64 	%rd80, %rd1, %rd78;
	ld.global.u32 	%r144, [%rd80];
	add.s32 	%r145, %r144, %r142;
	add.s32 	%r146, %r143, %r86;
	mul.wide.u32 	%rd81, %r146, 4;
	add.s64 	%rd82, %rd2, %rd81;
	st.global.u32 	[%rd82], %r145;
	add.s64 	%rd83, %rd1, %rd81;
	ld.global.u32 	%r147, [%rd83];
	add.s32 	%r182, %r147, %r145;
	add.s32 	%r183, %r183, 8;
$L__BB5_8:
	setp.eq.s32 	%p8, %r2, 0;
	@%p8 bra 	$L__BB5_15;
	add.s32 	%r148, %r2, -1;
	setp.lt.u32 	%p9, %r148, 3;
	@%p9 bra 	$L__BB5_11;
	mad.lo.s32 	%r149, %r183, %r86, %r163;
	mul.wide.u32 	%rd84, %r149, 4;
	add.s64 	%rd85, %rd2, %rd84;
	st.global.u32 	[%rd85], %r182;
	add.s64 	%rd86, %rd1, %rd84;
	ld.global.u32 	%r150, [%rd86];
	add.s32 	%r151, %r150, %r182;
	add.s32 	%r152, %r149, %r86;
	mul.wide.u32 	%rd87, %r152, 4;
	add.s64 	%rd88, %rd2, %rd87;
	st.global.u32 	[%rd88], %r151;
	add.s64 	%rd89, %rd1, %rd87;
	ld.global.u32 	%r153, [%rd89];
	add.s32 	%r154, %r153, %r151;
	add.s32 	%r155, %r152, %r86;
	mul.wide.u32 	%rd90, %r155, 4;
	add.s64 	%rd91, %rd2, %rd90;
	st.global.u32 	[%rd91], %r154;
	add.s64 	%rd92, %rd1, %rd90;
	ld.global.u32 	%r156, [%rd92];
	add.s32 	%r157, %r156, %r154;
	add.s32 	%r158, %r155, %r86;
	mul.wide.u32 	%rd93, %r158, 4;
	add.s64 	%rd94, %rd2, %rd93;
	st.global.u32 	[%rd94], %r157;
	add.s64 	%rd95, %rd1, %rd93;
	ld.global.u32 	%r159, [%rd95];
	add.s32 	%r182, %r159, %r157;
	add.s32 	%r183, %r183, 4;
$L__BB5_11:
	setp.eq.s32 	%p10, %r4, 0;
	@%p10 bra 	$L__BB5_15;
	setp.eq.s32 	%p11, %r4, 1;
	mad.lo.s32 	%r80, %r183, %r86, %r163;
	mul.wide.u32 	%rd96, %r80, 4;
	add.s64 	%rd97, %rd2, %rd96;
	st.global.u32 	[%rd97], %r182;
	add.s64 	%rd98, %rd1, %rd96;
	ld.global.u32 	%r160, [%rd98];
	add.s32 	%r81, %r160, %r182;
	@%p11 bra 	$L__BB5_15;
	setp.eq.s32 	%p12, %r4, 2;
	add.s32 	%r82, %r80, %r86;
	mul.wide.u32 	%rd99, %r82, 4;
	add.s64 	%rd100, %rd2, %rd99;
	st.global.u32 	[%rd100], %r81;
	add.s64 	%rd101, %rd1, %rd99;
	ld.global.u32 	%r161, [%rd101];
	add.s32 	%r83, %r161, %r81;
	@%p12 bra 	$L__BB5_15;
	add.s32 	%r162, %r82, %r86;
	mul.wide.u32 	%rd102, %r162, 4;
	add.s64 	%rd103, %rd2, %rd102;
	st.global.u32 	[%rd103], %r83;
$L__BB5_15:
	add.s32 	%r163, %r163, 1;
	setp.ne.s32 	%p13, %r163, %r86;
	@%p13 bra 	$L__BB5_2;
$L__BB5_16:
	ret;

}
	// .globl	reduce_block_counts
.visible .entry reduce_block_counts(
	.param .u64 .ptr .align 1 reduce_block_counts_param_0,
	.param .u64 .ptr .align 1 reduce_block_counts_param_1,
	.param .u32 reduce_block_counts_param_2,
	.param .u32 reduce_block_counts_param_3
)
{
	.reg .pred 	%p<23>;
	.reg .b32 	%r<221>;
	.reg .b64 	%rd<81>;

	ld.param.u64 	%rd6, [reduce_block_counts_param_0];
	ld.param.u64 	%rd7, [reduce_block_counts_param_1];
	ld.param.u32 	%r99, [reduce_block_counts_param_2];
	ld.param.u32 	%r100, [reduce_block_counts_param_3];
	cvta.to.global.u64 	%rd1, %rd6;
	cvta.to.global.u64 	%rd2, %rd7;
	mov.u32 	%r101, %ctaid.x;
	mov.u32 	%r102, %tid.x;
	or.b32  	%r103, %r101, %r102;
	setp.ne.s32 	%p1, %r103, 0;
	setp.lt.s32 	%p2, %r100, 1;
	or.pred  	%p3, %p1, %p2;
	@%p3 bra 	$L__BB6_28;
	setp.lt.s32 	%p4, %r99, 1;
	@%p4 bra 	$L__BB6_17;
	and.b32  	%r1, %r99, 15;
	and.b32  	%r2, %r99, 7;
	and.b32  	%r3, %r99, 2147483632;
	and.b32  	%r4, %r99, 3;
	neg.s32 	%r5, %r3;
	shl.b32 	%r6, %r100, 4;
	shl.b32 	%r7, %r100, 1;
	mul.lo.s32 	%r8, %r100, 3;
	shl.b32 	%r9, %r100, 2;
	mul.lo.s32 	%r10, %r100, 5;
	mul.lo.s32 	%r11, %r100, 7;
	shl.b32 	%r12, %r100, 3;
	mul.lo.s32 	%r13, %r100, 9;
	mul.lo.s32 	%r14, %r100, 10;
	mul.lo.s32 	%r15, %r100, 11;
	mul.lo.s32 	%r16, %r100, 12;
	mul.lo.s32 	%r17, %r100, 13;
	mul.lo.s32 	%r18, %r100, 15;
	mov.b32 	%r189, 0;
	mul.wide.u32 	%rd47, %r6, 4;
$L__BB6_3:
	setp.lt.u32 	%p13, %r99, 16;
	mov.b32 	%r211, 0;
	mov.u32 	%r216, %r211;
	@%p13 bra 	$L__BB6_6;
	add.s32 	%r204, %r100, %r189;
	add.s32 	%r203, %r7, %r189;
	add.s32 	%r202, %r8, %r189;
	add.s32 	%r201, %r9, %r189;
	add.s32 	%r200, %r10, %r189;
	mad.lo.s32 	%r199, %r100, 6, %r189;
	add.s32 	%r198, %r11, %r189;
	add.s32 	%r197, %r12, %r189;
	add.s32 	%r196, %r13, %r189;
	add.s32 	%r195, %r14, %r189;
	add.s32 	%r194, %r15, %r189;
	add.s32 	%r193, %r16, %r189;
	add.s32 	%r192, %r17, %r189;
	mad.lo.s32 	%r191, %r100, 14, %r189;
	add.s32 	%r190, %r18, %r189;
	mul.wide.u32 	%rd16, %r189, 4;
	add.s64 	%rd80, %rd1, %rd16;
	mov.b32 	%r216, 0;
	mov.u32 	%r205, %r5;
$L__BB6_5:
	.pragma "nounroll";
	ld.global.u32 	%r116, [%rd80];
	add.s32 	%r117, %r116, %r216;
	mul.wide.u32 	%rd17, %r204, 4;
	add.s64 	%rd18, %rd1, %rd17;
	ld.global.u32 	%r118, [%rd18];
	add.s32 	%r119, %r118, %r117;
	mul.wide.u32 	%rd19, %r203, 4;
	add.s64 	%rd20, %rd1, %rd19;
	ld.global.u32 	%r120, [%rd20];
	add.s32 	%r121, %r120, %r119;
	mul.wide.u32 	%rd21, %r202, 4;
	add.s64 	%rd22, %rd1, %rd21;
	ld.global.u32 	%r122, [%rd22];
	add.s32 	%r123, %r122, %r121;
	mul.wide.u32 	%rd23, %r201, 4;
	add.s64 	%rd24, %rd1, %rd23;
	ld.global.u32 	%r124, [%rd24];
	add.s32 	%r125, %r124, %r123;
	mul.wide.u32 	%rd25, %r200, 4;
	add.s64 	%rd26, %rd1, %rd25;
	ld.global.u32 	%r126, [%rd26];
	add.s32 	%r127, %r126, %r125;
	mul.wide.u32 	%rd27, %r199, 4;
	add.s64 	%rd28, %rd1, %rd27;
	ld.global.u32 	%r128, [%rd28];
	add.s32 	%r129, %r128, %r127;
	mul.wide.u32 	%rd29, %r198, 4;
	add.s64 	%rd30, %rd1, %rd29;
	ld.global.u32 	%r130, [%rd30];
	add.s32 	%r131, %r130, %r129;
	mul.wide.u32 	%rd31, %r197, 4;
	add.s64 	%rd32, %rd1, %rd31;
	ld.global.u32 	%r132, [%rd32];
	add.s32 	%r133, %r132, %r131;
	mul.wide.u32 	%rd33, %r196, 4;
	add.s64 	%rd34, %rd1, %rd33;
	ld.global.u32 	%r134, [%rd34];
	add.s32 	%r135, %r134, %r133;
	mul.wide.u32 	%rd35, %r195, 4;
	add.s64 	%rd36, %rd1, %rd35;
	ld.global.u32 	%r136, [%rd36];
	add.s32 	%r137, %r136, %r135;
	mul.wide.u32 	%rd37, %r194, 4;
	add.s64 	%rd38, %rd1, %rd37;
	ld.global.u32 	%r138, [%rd38];
	add.s32 	%r139, %r138, %r137;
	mul.wide.u32 	%rd39, %r193, 4;
	add.s64 	%rd40, %rd1, %rd39;
	ld.global.u32 	%r140, [%rd40];
	add.s32 	%r141, %r140, %r139;
	mul.wide.u32 	%rd41, %r192, 4;
	add.s64 	%rd42, %rd1, %rd41;
	ld.global.u32 	%r142, [%rd42];
	add.s32 	%r143, %r142, %r141;
	mul.wide.u32 	%rd43, %r191, 4;
	add.s64 	%rd44, %rd1, %rd43;
	ld.global.u32 	%r144, [%rd44];
	add.s32 	%r145, %r144, %r143;
	mul.wide.u32 	%rd45, %r190, 4;
	add.s64 	%rd46, %rd1, %rd45;
	ld.global.u32 	%r146, [%rd46];
	add.s32 	%r216, %r146, %r145;
	add.s32 	%r205, %r205, 16;
	add.s32 	%r204, %r204, %r6;
	add.s32 	%r203, %r203, %r6;
	add.s32 	%r202, %r202, %r6;
	add.s32 	%r201, %r201, %r6;
	add.s32 	%r200, %r200, %r6;
	add.s32 	%r199, %r199, %r6;
	add.s32 	%r198, %r198, %r6;
	add.s32 	%r197, %r197, %r6;
	add.s32 	%r196, %r196, %r6;
	add.s32 	%r195, %r195, %r6;
	add.s32 	%r194, %r194, %r6;
	add.s32 	%r193, %r193, %r6;
	add.s32 	%r192, %r192, %r6;
	add.s32 	%r191, %r191, %r6;
	add.s32 	%r190, %r190, %r6;
	add.s64 	%rd80, %rd80, %rd47;
	setp.ne.s32 	%p14, %r205, 0;
	mov.u32 	%r211, %r3;
	@%p14 bra 	$L__BB6_5;
$L__BB6_6:
	setp.eq.s32 	%p15, %r1, 0;
	@%p15 bra 	$L__BB6_16;
	add.s32 	%r148, %r1, -1;
	setp.lt.u32 	%p16, %r148, 7;
	@%p16 bra 	$L__BB6_9;
	mad.lo.s32 	%r149, %r211, %r100, %r189;
	mul.wide.u32 	%rd48, %r149, 4;
	add.s64 	%rd49, %rd1, %rd48;
	ld.global.u32 	%r150, [%rd49];
	add.s32 	%r151, %r150, %r216;
	add.s32 	%r152, %r149, %r100;
	mul.wide.u32 	%rd50, %r152, 4;
	add.s64 	%rd51, %rd1, %rd50;
	ld.global.u32 	%r153, [%rd51];
	add.s32 	%r154, %r153, %r151;
	add.s32 	%r155, %r152, %r100;
	mul.wide.u32 	%rd52, %r155, 4;
	add.s64 	%rd53, %rd1, %rd52;
	ld.global.u32 	%r156, [%rd53];
	add.s32 	%r157, %r156, %r154;
	add.s32 	%r158, %r155, %r100;
	mul.wide.u32 	%rd54, %r158, 4;
	add.s64 	%rd55, %rd1, %rd54;
	ld.global.u32 	%r159, [%rd55];
	add.s32 	%r160, %r159, %r157;
	add.s32 	%r161, %r158, %r100;
	mul.wide.u32 	%rd56, %r161, 4;
	add.s64 	%rd57, %rd1, %rd56;
	ld.global.u32 	%r162, [%rd57];
	add.s32 	%r163, %r162, %r160;
	add.s32 	%r164, %r161, %r100;
	mul.wide.u32 	%rd58, %r164, 4;
	add.s64 	%rd59, %rd1, %rd58;
	ld.global.u32 	%r165, [%rd59];
	add.s32 	%r166, %r165, %r163;
	add.s32 	%r167, %r164, %r100;
	mul.wide.u32 	%rd60, %r167, 4;
	add.s64 	%rd61, %rd1, %rd60;
	ld.global.u32 	%r168, [%rd61];
	add.s32 	%r169, %r168, %r166;
	add.s32 	%r170, %r167, %r100;
	mul.wide.u32 	%rd62, %r170, 4;
	add.s64 	%rd63, %rd1, %rd62;
	ld.global.u32 	%r171, [%rd63];
	add.s32 	%r216, %r171, %r169;
	add.s32 	%r211, %r211, 8;
$L__BB6_9:
	setp.eq.s32 	%p17, %r2, 0;
	@%p17 bra 	$L__BB6_16;
	add.s32 	%r173, %r2, -1;
	setp.lt.u32 	%p18, %r173, 3;
	@%p18 bra 	$L__BB6_12;
	mad.lo.s32 	%r174, %r211, %r100, %r189;
	mul.wide.u32 	%rd64, %r174, 4;
	add.s64 	%rd65, %rd1, %rd64;
	ld.global.u32 	%r175, [%rd65];
	add.s32 	%r176, %r175, %r216;
	add.s32 	%r177, %r174, %r100;
	mul.wide.u32 	%rd66, %r177, 4;
	add.s64 	%rd67, %rd1, %rd66;
	ld.global.u32 	%r178, [%rd67];
	add.s32 	%r179, %r178, %r176;
	add.s32 	%r180, %r177, %r100;
	mul.wide.u32 	%rd68, %r180, 4;
	add.s64 	%rd69, %rd1, %rd68;
	ld.global.u32 	%r181, [%rd69];
	add.s32 	%r182, %r181, %r179;
	add.s32 	%r183, %r180, %r100;
	mul.wide.u32 	%rd70, %r183, 4;
	add.s64 	%rd71, %rd1, %rd70;
	ld.global.u32 	%r184, [%rd71];
	add.s32 	%r216, %r184, %r182;
	add.s32 	%r211, %r211, 4;
$L__BB6_12:
	setp.eq.s32 	%p19, %r4, 0;
	@%p19 bra 	$L__BB6_16;
	setp.eq.s32 	%p20, %r4, 1;
	mad.lo.s32 	%r82, %r211, %r100, %r189;
	mul.wide.u32 	%rd72, %r82, 4;
	add.s64 	%rd73, %rd1, %rd72;
	ld.global.u32 	%r185, [%rd73];
	add.s32 	%r216, %r185, %r216;
	@%p20 bra 	$L__BB6_16;
	setp.eq.s32 	%p21, %r4, 2;
	add.s32 	%r84, %r82, %r100;
	mul.wide.u32 	%rd74, %r84, 4;
	add.s64 	%rd75, %rd1, %rd74;
	ld.global.u32 	%r186, [%rd75];
	add.s32 	%r216, %r186, %r216;
	@%p21 bra 	$L__BB6_16;
	add.s32 	%r187, %r84, %r100;
	mul.wide.u32 	%rd76, %r187, 4;
	add.s64 	%rd77, %rd1, %rd76;
	ld.global.u32 	%r188, [%rd77];
	add.s32 	%r216, %r188, %r216;
$L__BB6_16:
	mul.wide.u32 	%rd78, %r189, 4;
	add.s64 	%rd79, %rd2, %rd78;
	st.global.u32 	[%rd79], %r216;
	add.s32 	%r189, %r189, 1;
	setp.eq.s32 	%p22, %r189, %r100;
	@%p22 bra 	$L__BB6_28;
	bra.uni 	$L__BB6_3;
$L__BB6_17:
	add.s32 	%r105, %r100, -1;
	and.b32  	%r89, %r100, 7;
	setp.lt.u32 	%p5, %r105, 7;
	mov.b32 	%r219, 0;
	@%p5 bra 	$L__BB6_20;
	and.b32  	%r219, %r100, 2147483640;
	mov.b32 	%r217, 0;
$L__BB6_19:
	.pragma "nounroll";
	mul.wide.u32 	%rd8, %r217, 4;
	add.s64 	%rd9, %rd2, %rd8;
	mov.b32 	%r107, 0;
	st.global.u32 	[%rd9], %r107;
	st.global.u32 	[%rd9+4], %r107;
	st.global.u32 	[%rd9+8], %r107;
	st.global.u32 	[%rd9+12], %r107;
	st.global.u32 	[%rd9+16], %r107;
	st.global.u32 	[%rd9+20], %r107;
	st.global.u32 	[%rd9+24], %r107;
	st.global.u32 	[%rd9+28], %r107;
	add.s32 	%r217, %r217, 8;
	setp.ne.s32 	%p6, %r217, %r219;
	@%p6 bra 	$L__BB6_19;
$L__BB6_20:
	setp.eq.s32 	%p7, %r89, 0;
	@%p7 bra 	$L__BB6_28;
	and.b32  	%r94, %r100, 3;
	setp.lt.u32 	%p8, %r89, 4;
	@%p8 bra 	$L__BB6_23;
	mul.wide.u32 	%rd10, %r219, 4;
	add.s64 	%rd11, %rd2, %rd10;
	mov.b32 	%r108, 0;
	st.global.u32 	[%rd11], %r108;
	st.global.u32 	[%rd11+4], %r108;
	st.global.u32 	[%rd11+8], %r108;
	st.global.u32 	[%rd11+12], %r108;
	add.s32 	%r219, %r219, 4;
$L__BB6_23:
	setp.eq.s32 	%p9, %r94, 0;
	@%p9 bra 	$L__BB6_28;
	setp.eq.s32 	%p10, %r94, 1;
	@%p10 bra 	$L__BB6_26;
	mul.wide.u32 	%rd12, %r219, 4;
	add.s64 	%rd13, %rd2, %rd12;
	mov.b32 	%r109, 0;
	st.global.u32 	[%rd13], %r109;
	st.global.u32 	[%rd13+4], %r109;
	add.s32 	%r219, %r219, 2;
$L__BB6_26:
	and.b32  	%r110, %r100, 1;
	setp.eq.b32 	%p11, %r110, 1;
	not.pred 	%p12, %p11;
	@%p12 bra 	$L__BB6_28;
	mul.wide.u32 	%rd14, %r219, 4;
	add.s64 	%rd15, %rd2, %rd14;
	mov.b32 	%r111, 0;
	st.global.u32 	[%rd15], %r111;
$L__BB6_28:
	ret;

}
	// .globl	parallel_build_cluster_index
.visible .entry parallel_build_cluster_index(
	.param .u64 .ptr .align 1 parallel_build_cluster_index_param_0,
	.param .u64 .ptr .align 1 parallel_build_cluster_index_param_1,
	.param .u64 .ptr .align 1 parallel_build_cluster_index_param_2,
	.param .u32 parallel_build_cluster_index_param_3,
	.param .u32 parallel_build_cluster_index_param_4
)
{
	.reg .pred 	%p<36>;
	.reg .b32 	%r<104>;
	.reg .b64 	%rd<16>;
	// demoted variable
	.shared .align 4 .u32 _ZZ28parallel_build_cluster_indexE5s_len;
	ld.param.u64 	%rd3, [parallel_build_cluster_index_param_0];
	ld.param.u64 	%rd4, [parallel_build_cluster_index_param_1];
	ld.param.u64 	%rd5, [parallel_build_cluster_index_param_2];
	ld.param.u32 	%r47, [parallel_build_cluster_index_param_3];
	ld.param.u32 	%r48, [parallel_build_cluster_index_param_4];
	mov.u32 	%r1, %tid.x;
	mov.u32 	%r2, %ctaid.x;
	mov.u32 	%r3, %ntid.x;
	mul.lo.s32 	%r4, %r2, %r3;
	add.s32 	%r5, %r4, %r1;
	setp.ne.s32 	%p1, %r1, 0;
	@%p1 bra 	$L__BB7_2;
	sub.s32 	%r49, %r47, %r4;
	setp.gt.u32 	%p2, %r49, %r3;
	max.s32 	%r50, %r49, 0;
	selp.b32 	%r51, %r3, %r50, %p2;
	st.shared.u32 	[_ZZ28parallel_build_cluster_indexE5s_len], %r51;
$L__BB7_2:
	bar.sync 	0;
	ld.shared.u32 	%r6, [_ZZ28parallel_build_cluster_indexE5s_len];
	setp.eq.s32 	%p3, %r6, 0;
	@%p3 bra 	$L__BB7_44;
	setp.ge.s32 	%p4, %r1, %r6;
	mov.b32 	%r91, -1;
	@%p4 bra 	$L__BB7_5;
	cvta.to.global.u64 	%rd6, %rd3;
	mul.wide.s32 	%rd7, %r5, 4;
	add.s64 	%rd8, %rd6, %rd7;
	ld.global.u32 	%r91, [%rd8];
$L__BB7_5:
	setp.lt.s32 	%p5, %r48, 1;
	@%p5 bra 	$L__BB7_32;
	and.b32  	%r9, %r48, 3;
	setp.lt.u32 	%p6, %r48, 4;
	mov.b32 	%r95, 0;
	@%p6 bra 	$L__BB7_25;
	and.b32  	%r95, %r48, 2147483644;
	neg.s32 	%r94, %r95;
	add.s32 	%r93, %r91, -1;
	shl.b32 	%r13, %r3, 2;
	shl.b32 	%r54, %r1, 2;
	mov.u32 	%r55, sdata;
	add.s32 	%r92, %r55, %r54;
	shl.b32 	%r15, %r3, 4;
	shl.b32 	%r16, %r3, 3;
	mul.lo.s32 	%r17, %r3, 12;
$L__BB7_8:
	setp.ge.s32 	%p7, %r1, %r6;
	@%p7 bra 	$L__BB7_10;
	setp.eq.s32 	%p9, %r93, -1;
	selp.u32 	%r57, 1, 0, %p9;
	st.shared.u32 	[%r92], %r57;
	bra.uni 	$L__BB7_12;
$L__BB7_10:
	setp.ge.u32 	%p8, %r1, %r3;
	@%p8 bra 	$L__BB7_12;
	mov.b32 	%r56, 0;
	st.shared.u32 	[%r92], %r56;
$L__BB7_12:
	setp.lt.s32 	%p10, %r1, %r6;
	@%p10 bra 	$L__BB7_15;
	setp.ge.u32 	%p11, %r1, %r3;
	@%p11 bra 	$L__BB7_16;
	add.s32 	%r58, %r92, %r13;
	mov.b32 	%r59, 0;
	st.shared.u32 	[%r58], %r59;
	bra.uni 	$L__BB7_16;
$L__BB7_15:
	setp.eq.s32 	%p12, %r93, 0;
	selp.u32 	%r60, 1, 0, %p12;
	add.s32 	%r61, %r92, %r13;
	st.shared.u32 	[%r61], %r60;
$L__BB7_16:
	setp.lt.s32 	%p13, %r1, %r6;
	@%p13 bra 	$L__BB7_19;
	setp.ge.u32 	%p14, %r1, %r3;
	@%p14 bra 	$L__BB7_20;
	add.s32 	%r62, %r92, %r16;
	mov.b32 	%r63, 0;
	st.shared.u32 	[%r62], %r63;
	bra.uni 	$L__BB7_20;
$L__BB7_19:
	setp.eq.s32 	%p15, %r93, 1;
	selp.u32 	%r64, 1, 0, %p15;
	add.s32 	%r65, %r92, %r16;
	st.shared.u32 	[%r65], %r64;
$L__BB7_20:
	setp.lt.s32 	%p16, %r1, %r6;
	@%p16 bra 	$L__BB7_23;
	setp.ge.u32 	%p17, %r1, %r3;
	@%p17 bra 	$L__BB7_24;
	add.s32 	%r66, %r92, %r17;
	mov.b32 	%r67, 0;
	st.shared.u32 	[%r66], %r67;
	bra.uni 	$L__BB7_24;
$L__BB7_23:
	setp.eq.s32 	%p18, %r93, 2;
	selp.u32 	%r68, 1, 0, %p18;
	add.s32 	%r69, %r92, %r17;
	st.shared.u32 	[%r69], %r68;
$L__BB7_24:
	add.s32 	%r94, %r94, 4;
	add.s32 	%r93, %r93, -4;
	add.s32 	%r92, %r92, %r15;
	setp.ne.s32 	%p19, %r94, 0;
	@%p19 bra 	$L__BB7_8;
$L__BB7_25:
	setp.eq.s32 	%p20, %r9, 0;
	@%p20 bra 	$L__BB7_32;
	sub.s32 	%r98, %r95, %r91;
	mul.lo.s32 	%r70, %r3, %r95;
	shl.b32 	%r71, %r70, 2;
	shl.b32 	%r72, %r1, 2;
	add.s32 	%r73, %r71, %r72;
	mov.u32 	%r74, sdata;
	add.s32 	%r97, %r74, %r73;
	shl.b32 	%r27, %r3, 2;
	neg.s32 	%r96, %r9;
$L__BB7_27:
	.pragma "nounroll";
	setp.lt.s32 	%p21, %r1, %r6;
	@%p21 bra 	$L__BB7_30;
	setp.ge.u32 	%p22, %r1, %r3;
	@%p22 bra 	$L__BB7_31;
	mov.b32 	%r75, 0;
	st.shared.u32 	[%r97], %r75;
	bra.uni 	$L__BB7_31;
$L__BB7_30:
	setp.eq.s32 	%p23, %r98, 0;
	selp.u32 	%r76, 1, 0, %p23;
	st.shared.u32 	[%r97], %r76;
$L__BB7_31:
	add.s32 	%r98, %r98, 1;
	add.s32 	%r97, %r97, %r27;
	add.s32 	%r96, %r96, 1;
	setp.ne.s32 	%p24, %r96, 0;
	@%p24 bra 	$L__BB7_27;
$L__BB7_32:
	setp.lt.s32 	%p25, %r48, 1;
	bar.sync 	0;
	@%p25 bra 	$L__BB7_44;
	mad.lo.s32 	%r78, %r48, %r2, %r91;
	cvta.to.global.u64 	%rd9, %rd4;
	mul.wide.s32 	%rd10, %r78, 4;
	add.s64 	%rd1, %rd9, %rd10;
	cvta.to.global.u64 	%rd2, %rd5;
	mov.b32 	%r99, 0;
	mov.u32 	%r81, sdata;
	shl.b32 	%r82, %r1, 2;
$L__BB7_34:
	mul.lo.s32 	%r79, %r99, %r3;
	shl.b32 	%r80, %r79, 2;
	add.s32 	%r36, %r81, %r80;
	ld.shared.u32 	%r103, [_ZZ28parallel_build_cluster_indexE5s_len];
	setp.lt.s32 	%p26, %r103, 2;
	add.s32 	%r38, %r36, %r82;
	@%p26 bra 	$L__BB7_41;
	mov.b32 	%r101, 1;
$L__BB7_36:
	setp.lt.s32 	%p27, %r1, %r101;
	setp.ge.s32 	%p28, %r1, %r103;
	mov.b32 	%r102, 0;
	or.pred  	%p29, %p27, %p28;
	@%p29 bra 	$L__BB7_38;
	sub.s32 	%r85, %r1, %r101;
	shl.b32 	%r86, %r85, 2;
	add.s32 	%r87, %r36, %r86;
	ld.shared.u32 	%r102, [%r87];
$L__BB7_38:
	bar.sync 	0;
	ld.shared.u32 	%r88, [_ZZ28parallel_build_cluster_indexE5s_len];
	setp.ge.s32 	%p30, %r1, %r88;
	@%p30 bra 	$L__BB7_40;
	ld.shared.u32 	%r89, [%r38];
	add.s32 	%r90, %r89, %r102;
	st.shared.u32 	[%r38], %r90;
$L__BB7_40:
	bar.sync 	0;
	shl.b32 	%r101, %r101, 1;
	ld.shared.u32 	%r103, [_ZZ28parallel_build_cluster_indexE5s_len];
	setp.lt.s32 	%p31, %r101, %r103;
	@%p31 bra 	$L__BB7_36;
$L__BB7_41:
	setp.ge.s32 	%p32, %r1, %r103;
	setp.ne.s32 	%p33, %r91, %r99;
	or.pred  	%p34, %p32, %p33;
	@%p34 bra 	$L__BB7_43;
	ld.shared.s32 	%rd11, [%r38];
	ld.global.s32 	%rd12, [%rd1];
	add.s64 	%rd13, %rd11, %rd12;
	shl.b64 	%rd14, %rd13, 2;
	add.s64 	%rd15, %rd2, %rd14;
	st.global.u32 	[%rd15+-4], %r5;
$L__BB7_43:
	bar.sync 	0;
	add.s32 	%r99, %r99, 1;
	setp.ne.s32 	%p35, %r99, %r48;
	@%p35 bra 	$L__BB7_34;
$L__BB7_44:
	ret;

}
	// .globl	cluster_search
.visible .entry cluster_search(
	.param .u64 .ptr .align 1 cluster_search_param_0,
	.param .u64 .ptr .align 1 cluster_search_param_1,
	.param .u64 .ptr .align 1 cluster_search_param_2,
	.param .u64 .ptr .align 1 cluster_search_param_3,
	.param .u64 .ptr .align 1 cluster_search_param_4,
	.param .u64 .ptr .align 1 cluster_search_param_5,
	.param .u64 .ptr .align 1 cluster_search_param_6,
	.param .u64 .ptr .align 1 cluster_search_param_7,
	.param .u32 cluster_search_param_8,
	.param .u32 cluster_search_param_9,
	.param .u32 cluster_search_param_10,
	.param .u32 cluster_search_param_11
)
{
	.local .align 16 .b8 	__local_depot8[256];
	.reg .b64 	%SP;
	.reg .b64 	%SPL;
	.reg .pred 	%p<287>;
	.reg .b16 	%rs<29>;
	.reg .b32 	%r<863>;
	.reg .b32 	%f<3523>;
	.reg .b64 	%rd<629>;
	.reg .b64 	%fd<17>;

	mov.u64 	%SPL, __local_depot8;
	ld.param.u64 	%rd35, [cluster_search_param_0];
	ld.param.u64 	%rd36, [cluster_search_param_1];
	ld.param.u64 	%rd30, [cluster_search_param_2];
	ld.param.u64 	%rd31, [cluster_search_param_4];
	ld.param.u64 	%rd32, [cluster_search_param_5];
	ld.param.u64 	%rd33, [cluster_search_param_6];
	ld.param.u32 	%r325, [cluster_search_param_8];
	ld.param.u32 	%r326, [cluster_search_param_9];
	ld.param.u32 	%r327, [cluster_search_param_10];
	ld.param.u32 	%r328, [cluster_search_param_11];
	cvta.to.global.u64 	%rd1, %rd30;
	cvta.to.global.u64 	%rd2, %rd32;
	cvta.to.global.u64 	%rd3, %rd33;
	cvta.to.global.u64 	%rd4, %rd31;
	cvta.to.global.u64 	%rd5, %rd36;
	cvta.to.global.u64 	%rd6, %rd35;
	add.u64 	%rd7, %SPL, 0;
	add.u64 	%rd8, %SPL, 64;
	add.u64 	%rd9, %SPL, 128;
	add.u64 	%rd10, %SPL, 192;
	setp.gt.s32 	%p4, %r325, 3000;
	@%p4 bra 	$L__BB8_120;
	mov.u32 	%r1, %ctaid.x;
	setp.ge.s32 	%p152, %r1, %r325;
	@%p152 bra 	$L__BB8_259;
	mul.lo.s32 	%r2, %r327, %r1;
	mul.wide.s32 	%rd339, %r2, 4;
	add.s64 	%rd11, %rd6, %rd339;
	setp.lt.s32 	%p153, %r328, 1;
	@%p153 bra 	$L__BB8_30;
	add.s32 	%r3, %r327, -15;
	add.s32 	%r4, %r327, -7;
	add.s32 	%r5, %r327, -3;
	and.b32  	%r6, %r327, -16;
	mov.b32 	%r717, 0;
$L__BB8_4:
	setp.lt.s32 	%p154, %r327, 16;
	mul.lo.s32 	%r529, %r717, %r327;
	mul.wide.s32 	%rd340, %r529, 4;
	add.s64 	%rd12, %rd1, %rd340;
	mov.b32 	%r720, 0;
	mov.f32 	%f3366, 0f00000000;
	mov.f32 	%f3339, %f3366;
	@%p154 bra 	$L__BB8_7;
	mov.f32 	%f3339, 0f00000000;
	mov.b32 	%r719, 0;
	mov.f32 	%f3340, %f3339;
$L__BB8_6:
	mul.wide.u32 	%rd341, %r719, 4;
	add.s64 	%rd342, %rd11, %rd341;
	ld.global.nc.f32 	%f2362, [%rd342];
	add.s64 	%rd343, %rd12, %rd341;
	ld.global.nc.f32 	%f2363, [%rd343];
	sub.f32 	%f2364, %f2362, %f2363;
	ld.global.nc.f32 	%f2365, [%rd342+4];
	ld.global.nc.f32 	%f2366, [%rd343+4];
	sub.f32 	%f2367, %f2365, %f2366;
	ld.global.nc.f32 	%f2368, [%rd342+8];
	ld.global.nc.f32 	%f2369, [%rd343+8];
	sub.f32 	%f2370, %f2368, %f2369;
	ld.global.nc.f32 	%f2371, [%rd342+12];
	ld.global.nc.f32 	%f2372, [%rd343+12];
	sub.f32 	%f2373, %f2371, %f2372;
	ld.global.nc.f32 	%f2374, [%rd342+16];
	ld.global.nc.f32 	%f2375, [%rd343+16];
	sub.f32 	%f2376, %f2374, %f2375;
	ld.global.nc.f32 	%f2377, [%rd342+20];
	ld.global.nc.f32 	%f2378, [%rd343+20];
	sub.f32 	%f2379, %f2377, %f2378;
	ld.global.nc.f32 	%f2380, [%rd342+24];
	ld.global.nc.f32 	%f2381, [%rd343+24];
	sub.f32 	%f2382, %f2380, %f2381;
	ld.global.nc.f32 	%f2383, [%rd342+28];
	ld.global.nc.f32 	%f2384, [%rd343+28];
	sub.f32 	%f2385, %f2383, %f2384;
	ld.global.nc.f32 	%f2386, [%rd342+32];
	ld.global.nc.f32 	%f2387, [%rd343+32];
	sub.f32 	%f2388, %f2386, %f2387;
	ld.global.nc.f32 	%f2389, [%rd342+36];
	ld.global.nc.f32 	%f2390, [%rd343+36];
	sub.f32 	%f2391, %f2389, %f2390;
	ld.global.nc.f32 	%f2392, [%rd342+40];
	ld.global.nc.f32 	%f2393, [%rd343+40];
	sub.f32 	%f2394, %f2392, %f2393;
	ld.global.nc.f32 	%f2395, [%rd342+44];
	ld.global.nc.f32 	%f2396, [%rd343+44];
	sub.f32 	%f2397, %f2395, %f2396;
	ld.global.nc.f32 	%f2398, [%rd342+48];
	ld.global.nc.f32 	%f2399, [%rd343+48];
	sub.f32 	%f2400, %f2398, %f2399;
	ld.global.nc.f32 	%f2401, [%rd342+52];
	ld.global.nc.f32 	%f2402, [%rd343+52];
	sub.f32 	%f2403, %f2401, %f2402;
	ld.global.nc.f32 	%f2404, [%rd342+56];
	ld.global.nc.f32 	%f2405, [%rd343+56];
	sub.f32 	%f2406, %f2404, %f2405;
	ld.global.nc.f32 	%f2407, [%rd342+60];
	ld.global.nc.f32 	%f2408, [%rd343+60];
	sub.f32 	%f2409, %f2407, %f2408;
	mul.f32 	%f2410, %f2367, %f2367;
	fma.rn.f32 	%f2411, %f2364, %f2364, %f2410;
	fma.rn.f32 	%f2412, %f2370, %f2370, %f2411;
	fma.rn.f32 	%f2413, %f2373, %f2373, %f2412;
	mul.f32 	%f2414, %f2379, %f2379;
	fma.rn.f32 	%f2415, %f2376, %f2376, %f2414;
	fma.rn.f32 	%f2416, %f2382, %f2382, %f2415;
	fma.rn.f32 	%f2417, %f2385, %f2385, %f2416;
	mul.f32 	%f2418, %f2391, %f2391;
	fma.rn.f32 	%f2419, %f2388, %f2388, %f2418;
	fma.rn.f32 	%f2420, %f2394, %f2394, %f2419;
	fma.rn.f32 	%f2421, %f2397, %f2397, %f2420;
	mul.f32 	%f2422, %f2403, %f2403;
	fma.rn.f32 	%f2423, %f2400, %f2400, %f2422;
	fma.rn.f32 	%f2424, %f2406, %f2406, %f2423;
	fma.rn.f32 	%f2425, %f2409, %f2409, %f2424;
	add.f32 	%f2426, %f2413, %f2417;
	add.f32 	%f2427, %f2426, %f2421;
	add.f32 	%f2428, %f2427, %f2425;
	sub.f32 	%f2429, %f2428, %f3339;
	add.f32 	%f3366, %f3340, %f2429;
	sub.f32 	%f2430, %f3366, %f3340;
	sub.f32 	%f3339, %f2430, %f2429;
	add.s32 	%r719, %r719, 16;
	setp.lt.s32 	%p155, %r719, %r3;
	mov.u32 	%r720, %r6;
	mov.f32 	%f3340, %f3366;
	@%p155 bra 	$L__BB8_6;
$L__BB8_7:
	setp.ge.s32 	%p156, %r720, %r4;
	@%p156 bra 	$L__BB8_8;
	bra.uni 	$L__BB8_261;
$L__BB8_8:
	setp.ge.s32 	%p158, %r720, %r5;
	@%p158 bra 	$L__BB8_17;
	add.s32 	%r532, %r720, 4;
	max.s32 	%r533, %r5, %r532;
	not.b32 	%r534, %r720;
	add.s32 	%r12, %r533, %r534;
	shr.u32 	%r535, %r12, 2;
	add.s32 	%r13, %r535, 1;
	setp.lt.u32 	%p159, %r12, 12;
	@%p159 bra 	$L__BB8_12;
	and.b32  	%r14, %r13, 2147483644;
	mov.b32 	%r727, 0;
$L__BB8_11:
	.pragma "nounroll";
	mul.wide.u32 	%rd347, %r720, 4;
	add.s64 	%rd348, %rd11, %rd347;
	ld.global.nc.f32 	%f2487, [%rd348];
	add.s64 	%rd349, %rd12, %rd347;
	ld.global.nc.f32 	%f2488, [%rd349];
	sub.f32 	%f2489, %f2487, %f2488;
	ld.global.nc.f32 	%f2490, [%rd348+4];
	ld.global.nc.f32 	%f2491, [%rd349+4];
	sub.f32 	%f2492, %f2490, %f2491;
	ld.global.nc.f32 	%f2493, [%rd348+8];
	ld.global.nc.f32 	%f2494, [%rd349+8];
	sub.f32 	%f2495, %f2493, %f2494;
	ld.global.nc.f32 	%f2496, [%rd348+12];
	ld.global.nc.f32 	%f2497, [%rd349+12];
	sub.f32 	%f2498, %f2496, %f2497;
	mul.f32 	%f2499, %f2489, %f2489;
	sub.f32 	%f2500, %f2499, %f3339;
	add.f32 	%f2501, %f3366, %f2500;
	sub.f32 	%f2502, %f3366, %f2501;
	add.f32 	%f2503, %f2500, %f2502;
	fma.rn.f32 	%f2504, %f2492, %f2492, %f2503;
	add.f32 	%f2505, %f2501, %f2504;
	sub.f32 	%f2506, %f2501, %f2505;
	add.f32 	%f2507, %f2504, %f2506;
	fma.rn.f32 	%f2508, %f2495, %f2495, %f2507;
	add.f32 	%f2509, %f2505, %f2508;
	sub.f32 	%f2510, %f2505, %f2509;
	add.f32 	%f2511, %f2508, %f2510;
	fma.rn.f32 	%f2512, %f2498, %f2498, %f2511;
	add.f32 	%f2513, %f2509, %f2512;
	ld.global.nc.f32 	%f2514, [%rd348+16];
	ld.global.nc.f32 	%f2515, [%rd349+16];
	sub.f32 	%f2516, %f2514, %f2515;
	ld.global.nc.f32 	%f2517, [%rd348+20];
	ld.global.nc.f32 	%f2518, [%rd349+20];
	sub.f32 	%f2519, %f2517, %f2518;
	ld.global.nc.f32 	%f2520, [%rd348+24];
	ld.global.nc.f32 	%f2521, [%rd349+24];
	sub.f32 	%f2522, %f2520, %f2521;
	ld.global.nc.f32 	%f2523, [%rd348+28];
	ld.global.nc.f32 	%f2524, [%rd349+28];
	sub.f32 	%f2525, %f2523, %f2524;
	sub.f32 	%f2526, %f2509, %f2513;
	add.f32 	%f2527, %f2512, %f2526;
	fma.rn.f32 	%f2528, %f2516, %f2516, %f2527;
	add.f32 	%f2529, %f2513, %f2528;
	sub.f32 	%f2530, %f2513, %f2529;
	add.f32 	%f2531, %f2528, %f2530;
	fma.rn.f32 	%f2532, %f2519, %f2519, %f2531;
	add.f32 	%f2533, %f2529, %f2532;
	sub.f32 	%f2534, %f2529, %f2533;
	add.f32 	%f2535, %f2532, %f2534;
	fma.rn.f32 	%f2536, %f2522, %f2522, %f2535;
	add.f32 	%f2537, %f2533, %f2536;
	sub.f32 	%f2538, %f2533, %f2537;
	add.f32 	%f2539, %f2536, %f2538;
	fma.rn.f32 	%f2540, %f2525, %f2525, %f2539;
	add.f32 	%f2541, %f2537, %f2540;
	ld.global.nc.f32 	%f2542, [%rd348+32];
	ld.global.nc.f32 	%f2543, [%rd349+32];
	sub.f32 	%f2544, %f2542, %f2543;
	ld.global.nc.f32 	%f2545, [%rd348+36];
	ld.global.nc.f32 	%f2546, [%rd349+36];
	sub.f32 	%f2547, %f2545, %f2546;
	ld.global.nc.f32 	%f2548, [%rd348+40];
	ld.global.nc.f32 	%f2549, [%rd349+40];
	sub.f32 	%f2550, %f2548, %f2549;
	ld.global.nc.f32 	%f2551, [%rd348+44];
	ld.global.nc.f32 	%f2552, [%rd349+44];
	sub.f32 	%f2553, %f2551, %f2552;
	sub.f32 	%f2554, %f2537, %f2541;
	add.f32 	%f2555, %f2540, %f2554;
	fma.rn.f32 	%f2556, %f2544, %f2544, %f2555;
	add.f32 	%f2557, %f2541, %f2556;
	sub.f32 	%f2558, %f2541, %f2557;
	add.f32 	%f2559, %f2556, %f2558;
	fma.rn.f32 	%f2560, %f2547, %f2547, %f2559;
	add.f32 	%f2561, %f2557, %f2560;
	sub.f32 	%f2562, %f2557, %f2561;
	add.f32 	%f2563, %f2560, %f2562;
	fma.rn.f32 	%f2564, %f2550, %f2550, %f2563;
	add.f32 	%f2565, %f2561, %f2564;
	sub.f32 	%f2566, %f2561, %f2565;
	add.f32 	%f2567, %f2564, %f2566;
	fma.rn.f32 	%f2568, %f2553, %f2553, %f2567;
	add.f32 	%f2569, %f2565, %f2568;
	ld.global.nc.f32 	%f2570, [%rd348+48];
	ld.global.nc.f32 	%f2571, [%rd349+48];
	sub.f32 	%f2572, %f2570, %f2571;
	ld.global.nc.f32 	%f2573, [%rd348+52];
	ld.global.nc.f32 	%f2574, [%rd349+52];
	sub.f32 	%f2575, %f2573, %f2574;
	ld.global.nc.f32 	%f2576, [%rd348+56];
	ld.global.nc.f32 	%f2577, [%rd349+56];
	sub.f32 	%f2578, %f2576, %f2577;
	ld.global.nc.f32 	%f2579, [%rd348+60];
	ld.global.nc.f32 	%f2580, [%rd349+60];
	sub.f32 	%f2581, %f2579, %f2580;
	sub.f32 	%f2582, %f2565, %f2569;
	add.f32 	%f2583, %f2568, %f2582;
	fma.rn.f32 	%f2584, %f2572, %f2572, %f2583;
	add.f32 	%f2585, %f2569, %f2584;
	sub.f32 	%f2586, %f2569, %f2585;
	add.f32 	%f2587, %f2584, %f2586;
	fma.rn.f32 	%f2588, %f2575, %f2575, %f2587;
	add.f32 	%f2589, %f2585, %f2588;
	sub.f32 	%f2590, %f2585, %f2589;
	add.f32 	%f2591, %f2588, %f2590;
	fma.rn.f32 	%f2592, %f2578, %f2578, %f2591;
	add.f32 	%f2593, %f2589, %f2592;
	sub.f32 	%f2594, %f2589, %f2593;
	add.f32 	%f2595, %f2592, %f2594;
	fma.rn.f32 	%f2596, %f2581, %f2581, %f2595;
	add.f32 	%f3366, %f2593, %f2596;
	sub.f32 	%f2597, %f3366, %f2593;
	sub.f32 	%f3339, %f2597, %f2596;
	add.s32 	%r720, %r720, 16;
	add.s32 	%r727, %r727, 4;
	setp.eq.s32 	%p160, %r727, %r14;
	@%p160 bra 	$L__BB8_12;
	bra.uni 	$L__BB8_11;
$L__BB8_12:
	and.b32  	%r538, %r13, 3;
	setp.eq.s32 	%p161, %r538, 0;
	@%p161 bra 	$L__BB8_17;
	setp.eq.s32 	%p162, %r538, 1;
	@%p162 bra 	$L__BB8_15;
	mul.wide.u32 	%rd350, %r720, 4;
	add.s64 	%rd351, %rd11, %rd350;
	ld.global.nc.f32 	%f2599, [%rd351];
	add.s64 	%rd352, %rd12, %rd350;
	ld.global.nc.f32 	%f2600, [%rd352];
	sub.f32 	%f2601, %f2599, %f2600;
	ld.global.nc.f32 	%f2602, [%rd351+4];
	ld.global.nc.f32 	%f2603, [%rd352+4];
	sub.f32 	%f2604, %f2602, %f2603;
	ld.global.nc.f32 	%f2605, [%rd351+8];
	ld.global.nc.f32 	%f2606, [%rd352+8];
	sub.f32 	%f2607, %f2605, %f2606;
	ld.global.nc.f32 	%f2608, [%rd351+12];
	ld.global.nc.f32 	%f2609, [%rd352+12];
	sub.f32 	%f2610, %f2608, %f2609;
	mul.f32 	%f2611, %f2601, %f2601;
	sub.f32 	%f2612, %f2611, %f3339;
	add.f32 	%f2613, %f3366, %f2612;
	sub.f32 	%f2614, %f3366, %f2613;
	add.f32 	%f2615, %f2612, %f2614;
	fma.rn.f32 	%f2616, %f2604, %f2604, %f2615;
	add.f32 	%f2617, %f2613, %f2616;
	sub.f32 	%f2618, %f2613, %f2617;
	add.f32 	%f2619, %f2616, %f2618;
	fma.rn.f32 	%f2620, %f2607, %f2607, %f2619;
	add.f32 	%f2621, %f2617, %f2620;
	sub.f32 	%f2622, %f2617, %f2621;
	add.f32 	%f2623, %f2620, %f2622;
	fma.rn.f32 	%f2624, %f2610, %f2610, %f2623;
	add.f32 	%f2625, %f2621, %f2624;
	ld.global.nc.f32 	%f2626, [%rd351+16];
	ld.global.nc.f32 	%f2627, [%rd352+16];
	sub.f32 	%f2628, %f2626, %f2627;
	ld.global.nc.f32 	%f2629, [%rd351+20];
	ld.global.nc.f32 	%f2630, [%rd352+20];
	sub.f32 	%f2631, %f2629, %f2630;
	ld.global.nc.f32 	%f2632, [%rd351+24];
	ld.global.nc.f32 	%f2633, [%rd352+24];
	sub.f32 	%f2634, %f2632, %f2633;
	ld.global.nc.f32 	%f2635, [%rd351+28];
	ld.global.nc.f32 	%f2636, [%rd352+28];
	sub.f32 	%f2637, %f2635, %f2636;
	sub.f32 	%f2638, %f2621, %f2625;
	add.f32 	%f2639, %f2624, %f2638;
	fma.rn.f32 	%f2640, %f2628, %f2628, %f2639;
	add.f32 	%f2641, %f2625, %f2640;
	sub.f32 	%f2642, %f2625, %f2641;
	add.f32 	%f2643, %f2640, %f2642;
	fma.rn.f32 	%f2644, %f2631, %f2631, %f2643;
	add.f32 	%f2645, %f2641, %f2644;
	sub.f32 	%f2646, %f2641, %f2645;
	add.f32 	%f2647, %f2644, %f2646;
	fma.rn.f32 	%f2648, %f2634, %f2634, %f2647;
	add.f32 	%f2649, %f2645, %f2648;
	sub.f32 	%f2650, %f2645, %f2649;
	add.f32 	%f2651, %f2648, %f2650;
	fma.rn.f32 	%f2652, %f2637, %f2637, %f2651;
	add.f32 	%f3366, %f2649, %f2652;
	sub.f32 	%f2653, %f3366, %f2649;
	sub.f32 	%f3339, %f2653, %f2652;
	add.s32 	%r720, %r720, 8;
$L__BB8_15:
	and.b32  	%r539, %r12, 4;
	setp.ne.s32 	%p163, %r539, 0;
	@%p163 bra 	$L__BB8_17;
	mul.wide.u32 	%rd353, %r720, 4;
	add.s64 	%rd354, %rd11, %rd353;
	ld.global.nc.f32 	%f2654, [%rd354];
	add.s64 	%rd355, %rd12, %rd353;
	ld.global.nc.f32 	%f2655, [%rd355];
	sub.f32 	%f2656, %f2654, %f2655;
	ld.global.nc.f32 	%f2657, [%rd354+4];
	ld.global.nc.f32 	%f2658, [%rd355+4];
	sub.f32 	%f2659, %f2657, %f2658;
	ld.global.nc.f32 	%f2660, [%rd354+8];
	ld.global.nc.f32 	%f2661, [%rd355+8];
	sub.f32 	%f2662, %f2660, %f2661;
	ld.global.nc.f32 	%f2663, [%rd354+12];
	ld.global.nc.f32 	%f2664, [%rd355+12];
	sub.f32 	%f2665, %f2663, %f2664;
	mul.f32 	%f2666, %f2656, %f2656;
	sub.f32 	%f2667, %f2666, %f3339;
	add.f32 	%f2668, %f3366, %f2667;
	sub.f32 	%f2669, %f3366, %f2668;
	add.f32 	%f2670, %f2667, %f2669;
	fma.rn.f32 	%f2671, %f2659, %f2659, %f2670;
	add.f32 	%f2672, %f2668, %f2671;
	sub.f32 	%f2673, %f2668, %f2672;
	add.f32 	%f2674, %f2671, %f2673;
	fma.rn.f32 	%f2675, %f2662, %f2662, %f2674;
	add.f32 	%f2676, %f2672, %f2675;
	sub.f32 	%f2677, %f2672, %f2676;
	add.f32 	%f2678, %f2675, %f2677;
	fma.rn.f32 	%f2679, %f2665, %f2665, %f2678;
	add.f32 	%f3366, %f2676, %f2679;
	sub.f32 	%f2680, %f3366, %f2676;
	sub.f32 	%f3339, %f2680, %f2679;
	add.s32 	%r720, %r720, 4;
$L__BB8_17:
	setp.ge.s32 	%p164, %r720, %r327;
	@%p164 bra 	$L__BB8_29;
	sub.s32 	%r24, %r327, %r720;
	and.b32  	%r25, %r24, 7;
	sub.s32 	%r540, %r720, %r327;
	setp.gt.u32 	%p165, %r540, -8;
	@%p165 bra 	$L__BB8_21;
	and.b32  	%r26, %r24, -8;
	mov.b32 	%r729, 0;
$L__BB8_20:
	.pragma "nounroll";
	mul.wide.u32 	%rd356, %r720, 4;
	add.s64 	%rd357, %rd11, %rd356;
	ld.global.nc.f32 	%f2682, [%rd357];
	add.s64 	%rd358, %rd12, %rd356;
	ld.global.nc.f32 	%f2683, [%rd358];
	sub.f32 	%f2684, %f2682, %f2683;
	mul.f32 	%f2685, %f2684, %f2684;
	sub.f32 	%f2686, %f2685, %f3339;
	add.f32 	%f2687, %f3366, %f2686;
	ld.global.nc.f32 	%f2688, [%rd357+4];
	ld.global.nc.f32 	%f2689, [%rd358+4];
	sub.f32 	%f2690, %f2688, %f2689;
	sub.f32 	%f2691, %f3366, %f2687;
	add.f32 	%f2692, %f2686, %f2691;
	fma.rn.f32 	%f2693, %f2690, %f2690, %f2692;
	add.f32 	%f2694, %f2687, %f2693;
	ld.global.nc.f32 	%f2695, [%rd357+8];
	ld.global.nc.f32 	%f2696, [%rd358+8];
	sub.f32 	%f2697, %f2695, %f2696;
	sub.f32 	%f2698, %f2687, %f2694;
	add.f32 	%f2699, %f2693, %f2698;
	fma.rn.f32 	%f2700, %f2697, %f2697, %f2699;
	add.f32 	%f2701, %f2694, %f2700;
	ld.global.nc.f32 	%f2702, [%rd357+12];
	ld.global.nc.f32 	%f2703, [%rd358+12];
	sub.f32 	%f2704, %f2702, %f2703;
	sub.f32 	%f2705, %f2694, %f2701;
	add.f32 	%f2706, %f2700, %f2705;
	fma.rn.f32 	%f2707, %f2704, %f2704, %f2706;
	add.f32 	%f2708, %f2701, %f2707;
	ld.global.nc.f32 	%f2709, [%rd357+16];
	ld.global.nc.f32 	%f2710, [%rd358+16];
	sub.f32 	%f2711, %f2709, %f2710;
	sub.f32 	%f2712, %f2701, %f2708;
	add.f32 	%f2713, %f2707, %f2712;
	fma.rn.f32 	%f2714, %f2711, %f2711, %f2713;
	add.f32 	%f2715, %f2708, %f2714;
	ld.global.nc.f32 	%f2716, [%rd357+20];
	ld.global.nc.f32 	%f2717, [%rd358+20];
	sub.f32 	%f2718, %f2716, %f2717;
	sub.f32 	%f2719, %f2708, %f2715;
	add.f32 	%f2720, %f2714, %f2719;
	fma.rn.f32 	%f2721, %f2718, %f2718, %f2720;
	add.f32 	%f2722, %f2715, %f2721;
	ld.global.nc.f32 	%f2723, [%rd357+24];
	ld.global.nc.f32 	%f2724, [%rd358+24];
	sub.f32 	%f2725, %f2723, %f2724;
	sub.f32 	%f2726, %f2715, %f2722;
	add.f32 	%f2727, %f2721, %f2726;
	fma.rn.f32 	%f2728, %f2725, %f2725, %f2727;
	add.f32 	%f2729, %f2722, %f2728;
	ld.global.nc.f32 	%f2730, [%rd357+28];
	ld.global.nc.f32 	%f2731, [%rd358+28];
	sub.f32 	%f2732, %f2730, %f2731;
	sub.f32 	%f2733, %f2722, %f2729;
	add.f32 	%f2734, %f2728, %f2733;
	fma.rn.f32 	%f2735, %f2732, %f2732, %f2734;
	add.f32 	%f3366, %f2729, %f2735;
	sub.f32 	%f2736, %f3366, %f2729;
	sub.f32 	%f3339, %f2736, %f2735;
	add.s32 	%r720, %r720, 8;
	add.s32 	%r729, %r729, 8;
	setp.ne.s32 	%p166, %r729, %r26;
	@%p166 bra 	$L__BB8_20;
$L__BB8_21:
	setp.eq.s32 	%p167, %r25, 0;
	@%p167 bra 	$L__BB8_29;
	and.b32  	%r36, %r24, 3;
	setp.lt.u32 	%p168, %r25, 4;
	@%p168 bra 	$L__BB8_24;
	mul.wide.u32 	%rd359, %r720, 4;
	add.s64 	%rd360, %rd11, %rd359;
	ld.global.nc.f32 	%f2738, [%rd360];
	add.s64 	%rd361, %rd12, %rd359;
	ld.global.nc.f32 	%f2739, [%rd361];
	sub.f32 	%f2740, %f2738, %f2739;
	mul.f32 	%f2741, %f2740, %f2740;
	sub.f32 	%f2742, %f2741, %f3339;
	add.f32 	%f2743, %f3366, %f2742;
	ld.global.nc.f32 	%f2744, [%rd360+4];
	ld.global.nc.f32 	%f2745, [%rd361+4];
	sub.f32 	%f2746, %f2744, %f2745;
	sub.f32 	%f2747, %f3366, %f2743;
	add.f32 	%f2748, %f2742, %f2747;
	fma.rn.f32 	%f2749, %f2746, %f2746, %f2748;
	add.f32 	%f2750, %f2743, %f2749;
	ld.global.nc.f32 	%f2751, [%rd360+8];
	ld.global.nc.f32 	%f2752, [%rd361+8];
	sub.f32 	%f2753, %f2751, %f2752;
	sub.f32 	%f2754, %f2743, %f2750;
	add.f32 	%f2755, %f2749, %f2754;
	fma.rn.f32 	%f2756, %f2753, %f2753, %f2755;
	add.f32 	%f2757, %f2750, %f2756;
	ld.global.nc.f32 	%f2758, [%rd360+12];
	ld.global.nc.f32 	%f2759, [%rd361+12];
	sub.f32 	%f2760, %f2758, %f2759;
	sub.f32 	%f2761, %f2750, %f2757;
	add.f32 	%f2762, %f2756, %f2761;
	fma.rn.f32 	%f2763, %f2760, %f2760, %f2762;
	add.f32 	%f3366, %f2757, %f2763;
	sub.f32 	%f2764, %f3366, %f2757;
	sub.f32 	%f3339, %f2764, %f2763;
	add.s32 	%r720, %r720, 4;
$L__BB8_24:
	setp.eq.s32 	%p169, %r36, 0;
	@%p169 bra 	$L__BB8_29;
	setp.eq.s32 	%p170, %r36, 1;
	@%p170 bra 	$L__BB8_27;
	mul.wide.u32 	%rd362, %r720, 4;
	add.s64 	%rd363, %rd11, %rd362;
	ld.global.nc.f32 	%f2766, [%rd363];
	add.s64 	%rd364, %rd12, %rd362;
	ld.global.nc.f32 	%f2767, [%rd364];
	sub.f32 	%f2768, %f2766, %f2767;
	mul.f32 	%f2769, %f2768, %f2768;
	sub.f32 	%f2770, %f2769, %f3339;
	add.f32 	%f2771, %f3366, %f2770;
	ld.global.nc.f32 	%f2772, [%rd363+4];
	ld.global.nc.f32 	%f2773, [%rd364+4];
	sub.f32 	%f2774, %f2772, %f2773;
	sub.f32 	%f2775, %f3366, %f2771;
	add.f32 	%f2776, %f2770, %f2775;
	fma.rn.f32 	%f2777, %f2774, %f2774, %f2776;
	add.f32 	%f3366, %f2771, %f2777;
	sub.f32 	%f2778, %f3366, %f2771;
	sub.f32 	%f3339, %f2778, %f2777;
	add.s32 	%r720, %r720, 2;
$L__BB8_27:
	and.b32  	%r542, %r24, 1;
	setp.eq.b32 	%p171, %r542, 1;
	not.pred 	%p172, %p171;
	@%p172 bra 	$L__BB8_29;
	mul.wide.u32 	%rd365, %r720, 4;
	add.s64 	%rd366, %rd11, %rd365;
	ld.global.nc.f32 	%f2779, [%rd366];
	add.s64 	%rd367, %rd12, %rd365;
	ld.global.nc.f32 	%f2780, [%rd367];
	sub.f32 	%f2781, %f2779, %f2780;
	mul.f32 	%f2782, %f2781, %f2781;
	sub.f32 	%f2783, %f2782, %f3339;
	add.f32 	%f3366, %f3366, %f2783;
$L__BB8_29:
	mul.wide.u32 	%rd368, %r717, 4;
	add.s64 	%rd369, %rd7, %rd368;
	st.local.f32 	[%rd369], %f3366;
	add.s64 	%rd370, %rd8, %rd368;
	st.local.u32 	[%rd370], %r717;
	add.s32 	%r717, %r717, 1;
	setp.ne.s32 	%p173, %r717, %r328;
	@%p173 bra 	$L__BB8_4;
$L__BB8_30:
	setp.lt.s32 	%p174, %r325, 1001;
	mov.u32 	%r733, %r328;
	@%p174 bra 	$L__BB8_36;
	setp.gt.u32 	%p175, %r325, 2000;
	@%p175 bra 	$L__BB8_33;
	mul.lo.s32 	%r551, %r328, 3;
	shr.s32 	%r552, %r551, 31;
	shr.u32 	%r553, %r552, 30;
	add.s32 	%r554, %r551, %r553;
	shr.s32 	%r555, %r554, 2;
	min.s32 	%r733, %r328, %r555;
	bra.uni 	$L__BB8_36;
$L__BB8_33:
	setp.gt.u32 	%p176, %r325, 2800;
	@%p176 bra 	$L__BB8_35;
	shl.b32 	%r547, %r328, 1;
	mul.hi.s32 	%r548, %r547, 1431655766;
	shr.u32 	%r549, %r548, 31;
	add.s32 	%r550, %r548, %r549;
	min.s32 	%r733, %r328, %r550;
	bra.uni 	$L__BB8_36;
$L__BB8_35:
	shr.u32 	%r543, %r328, 31;
	add.s32 	%r544, %r328, %r543;
	shr.s32 	%r545, %r544, 1;
	max.s32 	%r546, %r545, 2;
	min.s32 	%r733, %r328, %r546;
$L__BB8_36:
	setp.gt.s32 	%p177, %r327, 699;
	max.s32 	%r557, %r733, 3;
	min.s32 	%r558, %r328, %r557;
	selp.b32 	%r46, %r558, %r733, %p177;
	setp.lt.s32 	%p178, %r46, 1;
	mov.f32 	%f3383, 0f7F7FFFFF;
	mov.b32 	%r759, -1;
	@%p178 bra 	$L__BB8_78;
	add.s32 	%r47, %r328, -2;
	cvt.u16.u32 	%rs1, %r328;
	mov.b32 	%r734, 0;
	mov.b16 	%rs25, 0;
	mov.u16 	%rs26, %rs25;
$L__BB8_38:
	mov.u32 	%r48, %r734;
	not.b32 	%r49, %r48;
	add.s32 	%r50, %r328, %r49;
	add.s32 	%r734, %r48, 1;
	setp.ge.s32 	%p179, %r734, %r328;
	mov.u32 	%r746, %r48;
	@%p179 bra 	$L__BB8_52;
	sub.s32 	%r561, %r47, %r48;
	setp.lt.u32 	%p180, %r561, 15;
	mov.u32 	%r738, %r734;
	mov.u32 	%r746, %r48;
	@%p180 bra 	$L__BB8_42;
	and.b32  	%r52, %r50, -16;
	mov.u32 	%r738, %r734;
	mov.u32 	%r746, %r48;
$L__BB8_41:
	.pragma "nounroll";
	mul.wide.u32 	%rd371, %r738, 4;
	add.s64 	%rd372, %rd8, %rd371;
	ld.local.u32 	%r562, [%rd372];
	mul.wide.s32 	%rd373, %r562, 4;
	add.s64 	%rd374, %rd7, %rd373;
	ld.local.f32 	%f2785, [%rd374];
	mul.wide.s32 	%rd375, %r746, 4;
	add.s64 	%rd376, %rd8, %rd375;
	ld.local.u32 	%r563, [%rd376];
	mul.wide.s32 	%rd377, %r563, 4;
	add.s64 	%rd378, %rd7, %rd377;
	ld.local.f32 	%f2786, [%rd378];
	setp.lt.f32 	%p181, %f2785, %f2786;
	selp.b32 	%r564, %r738, %r746, %p181;
	add.s32 	%r565, %r738, 1;
	ld.local.u32 	%r566, [%rd372+4];
	mul.wide.s32 	%rd379, %r566, 4;
	add.s64 	%rd380, %rd7, %rd379;
	ld.local.f32 	%f2787, [%rd380];
	mul.wide.s32 	%rd381, %r564, 4;
	add.s64 	%rd382, %rd8, %rd381;
	ld.local.u32 	%r567, [%rd382];
	mul.wide.s32 	%rd383, %r567, 4;
	add.s64 	%rd384, %rd7, %rd383;
	ld.local.f32 	%f2788, [%rd384];
	setp.lt.f32 	%p182, %f2787, %f2788;
	selp.b32 	%r568, %r565, %r564, %p182;
	add.s32 	%r569, %r738, 2;
	ld.local.u32 	%r570, [%rd372+8];
	mul.wide.s32 	%rd385, %r570, 4;
	add.s64 	%rd386, %rd7, %rd385;
	ld.local.f32 	%f2789, [%rd386];
	mul.wide.s32 	%rd387, %r568, 4;
	add.s64 	%rd388, %rd8, %rd387;
	ld.local.u32 	%r571, [%rd388];
	mul.wide.s32 	%rd389, %r571, 4;
	add.s64 	%rd390, %rd7, %rd389;
	ld.local.f32 	%f2790, [%rd390];
	setp.lt.f32 	%p183, %f2789, %f2790;
	selp.b32 	%r572, %r569, %r568, %p183;
	add.s32 	%r573, %r738, 3;
	ld.local.u32 	%r574, [%rd372+12];
	mul.wide.s32 	%rd391, %r574, 4;
	add.s64 	%rd392, %rd7, %rd391;
	ld.local.f32 	%f2791, [%rd392];
	mul.wide.s32 	%rd393, %r572, 4;
	add.s64 	%rd394, %rd8, %rd393;
	ld.local.u32 	%r575, [%rd394];
	mul.wide.s32 	%rd395, %r575, 4;
	add.s64 	%rd396, %rd7, %rd395;
	ld.local.f32 	%f2792, [%rd396];
	setp.lt.f32 	%p184, %f2791, %f2792;
	selp.b32 	%r576, %r573, %r572, %p184;
	add.s32 	%r577, %r738, 4;
	ld.local.u32 	%r578, [%rd372+16];
	mul.wide.s32 	%rd397, %r578, 4;
	add.s64 	%rd398, %rd7, %rd397;
	ld.local.f32 	%f2793, [%rd398];
	mul.wide.s32 	%rd399, %r576, 4;
	add.s64 	%rd400, %rd8, %rd399;
	ld.local.u32 	%r579, [%rd400];
	mul.wide.s32 	%rd401, %r579, 4;
	add.s64 	%rd402, %rd7, %rd401;
	ld.local.f32 	%f2794, [%rd402];
	setp.lt.f32 	%p185, %f2793, %f2794;
	selp.b32 	%r580, %r577, %r576, %p185;
	add.s32 	%r581, %r738, 5;
	ld.local.u32 	%r582, [%rd372+20];
	mul.wide.s32 	%rd403, %r582, 4;
	add.s64 	%rd404, %rd7, %rd403;
	ld.local.f32 	%f2795, [%rd404];
	mul.wide.s32 	%rd405, %r580, 4;
	add.s64 	%rd406, %rd8, %rd405;
	ld.local.u32 	%r583, [%rd406];
	mul.wide.s32 	%rd407, %r583, 4;
	add.s64 	%rd408, %rd7, %rd407;
	ld.local.f32 	%f2796, [%rd408];
	setp.lt.f32 	%p186, %f2795, %f2796;
	selp.b32 	%r584, %r581, %r580, %p186;
	add.s32 	%r585, %r738, 6;
	ld.local.u32 	%r586, [%rd372+24];
	mul.wide.s32 	%rd409, %r586, 4;
	add.s64 	%rd410, %rd7, %rd409;
	ld.local.f32 	%f2797, [%rd410];
	mul.wide.s32 	%rd411, %r584, 4;
	add.s64 	%rd412, %rd8, %rd411;
	ld.local.u32 	%r587, [%rd412];
	mul.wide.s32 	%rd413, %r587, 4;
	add.s64 	%rd414, %rd7, %rd413;
	ld.local.f32 	%f2798, [%rd414];
	setp.lt.f32 	%p187, %f2797, %f2798;
	selp.b32 	%r588, %r585, %r584, %p187;
	add.s32 	%r589, %r738, 7;
	ld.local.u32 	%r590, [%rd372+28];
	mul.wide.s32 	%rd415, %r590, 4;
	add.s64 	%rd416, %rd7, %rd415;
	ld.local.f32 	%f2799, [%rd416];
	mul.wide.s32 	%rd417, %r588, 4;
	add.s64 	%rd418, %rd8, %rd417;
	ld.local.u32 	%r591, [%rd418];
	mul.wide.s32 	%rd419, %r591, 4;
	add.s64 	%rd420, %rd7, %rd419;
	ld.local.f32 	%f2800, [%rd420];
	setp.lt.f32 	%p188, %f2799, %f2800;
	selp.b32 	%r592, %r589, %r588, %p188;
	add.s32 	%r593, %r738, 8;
	ld.local.u32 	%r594, [%rd372+32];
	mul.wide.s32 	%rd421, %r594, 4;
	add.s64 	%rd422, %rd7, %rd421;
	ld.local.f32 	%f2801, [%rd422];
	mul.wide.s32 	%rd423, %r592, 4;
	add.s64 	%rd424, %rd8, %rd423;
	ld.local.u32 	%r595, [%rd424];
	mul.wide.s32 	%rd425, %r595, 4;
	add.s64 	%rd426, %rd7, %rd425;
	ld.local.f32 	%f2802, [%rd426];
	setp.lt.f32 	%p189, %f2801, %f2802;
	selp.b32 	%r596, %r593, %r592, %p189;
	add.s32 	%r597, %r738, 9;
	ld.local.u32 	%r598, [%rd372+36];
	mul.wide.s32 	%rd427, %r598, 4;
	add.s64 	%rd428, %rd7, %rd427;
	ld.local.f32 	%f2803, [%rd428];
	mul.wide.s32 	%rd429, %r596, 4;
	add.s64 	%rd430, %rd8, %rd429;
	ld.local.u32 	%r599, [%rd430];
	mul.wide.s32 	%rd431, %r599, 4;
	add.s64 	%rd432, %rd7, %rd431;
	ld.local.f32 	%f2804, [%rd432];
	setp.lt.f32 	%p190, %f2803, %f2804;
	selp.b32 	%r600, %r597, %r596, %p190;
	add.s32 	%r601, %r738, 10;
	ld.local.u32 	%r602, [%rd372+40];
	mul.wide.s32 	%rd433, %r602, 4;
	add.s64 	%rd434, %rd7, %rd433;
	ld.local.f32 	%f2805, [%rd434];
	mul.wide.s32 	%rd435, %r600, 4;
	add.s64 	%rd436, %rd8, %rd435;
	ld.local.u32 	%r603, [%rd436];
	mul.wide.s32 	%rd437, %r603, 4;
	add.s64 	%rd438, %rd7, %rd437;
	ld.local.f32 	%f2806, [%rd438];
	setp.lt.f32 	%p191, %f2805, %f2806;
	selp.b32 	%r604, %r601, %r600, %p191;
	add.s32 	%r605, %r738, 11;
	ld.local.u32 	%r606, [%rd372+44];
	mul.wide.s32 	%rd439, %r606, 4;
	add.s64 	%rd440, %rd7, %rd439;
	ld.local.f32 	%f2807, [%rd440];
	mul.wide.s32 	%rd441, %r604, 4;
	add.s64 	%rd442, %rd8, %rd441;
	ld.local.u32 	%r607, [%rd442];
	mul.wide.s32 	%rd443, %r607, 4;
	add.s64 	%rd444, %rd7, %rd443;
	ld.local.f32 	%f2808, [%rd444];
	setp.lt.f32 	%p192, %f2807, %f2808;
	selp.b32 	%r608, %r605, %r604, %p192;
	add.s32 	%r609, %r738, 12;
	ld.local.u32 	%r610, [%rd372+48];
	mul.wide.s32 	%rd445, %r610, 4;
	add.s64 	%rd446, %rd7, %rd445;
	ld.local.f32 	%f2809, [%rd446];
	mul.wide.s32 	%rd447, %r608, 4;
	add.s64 	%rd448, %rd8, %rd447;
	ld.local.u32 	%r611, [%rd448];
	mul.wide.s32 	%rd449, %r611, 4;
	add.s64 	%rd450, %rd7, %rd449;
	ld.local.f32 	%f2810, [%rd450];
	setp.lt.f32 	%p193, %f2809, %f2810;
	selp.b32 	%r612, %r609, %r608, %p193;
	add.s32 	%r613, %r738, 13;
	ld.local.u32 	%r614, [%rd372+52];
	mul.wide.s32 	%rd451, %r614, 4;
	add.s64 	%rd452, %rd7, %rd451;
	ld.local.f32 	%f2811, [%rd452];
	mul.wide.s32 	%rd453, %r612, 4;
	add.s64 	%rd454, %rd8, %rd453;
	ld.local.u32 	%r615, [%rd454];
	mul.wide.s32 	%rd455, %r615, 4;
	add.s64 	%rd456, %rd7, %rd455;
	ld.local.f32 	%f2812, [%rd456];
	setp.lt.f32 	%p194, %f2811, %f2812;
	selp.b32 	%r616, %r613, %r612, %p194;
	add.s32 	%r617, %r738, 14;
	ld.local.u32 	%r618, [%rd372+56];
	mul.wide.s32 	%rd457, %r618, 4;
	add.s64 	%rd458, %rd7, %rd457;
	ld.local.f32 	%f2813, [%rd458];
	mul.wide.s32 	%rd459, %r616, 4;
	add.s64 	%rd460, %rd8, %rd459;
	ld.local.u32 	%r619, [%rd460];
	mul.wide.s32 	%rd461, %r619, 4;
	add.s64 	%rd462, %rd7, %rd461;
	ld.local.f32 	%f2814, [%rd462];
	setp.lt.f32 	%p195, %f2813, %f2814;
	selp.b32 	%r620, %r617, %r616, %p195;
	add.s32 	%r621, %r738, 15;
	ld.local.u32 	%r622, [%rd372+60];
	mul.wide.s32 	%rd463, %r622, 4;
	add.s64 	%rd464, %rd7, %rd463;
	ld.local.f32 	%f2815, [%rd464];
	mul.wide.s32 	%rd465, %r620, 4;
	add.s64 	%rd466, %rd8, %rd465;
	ld.local.u32 	%r623, [%rd466];
	mul.wide.s32 	%rd467, %r623, 4;
	add.s64 	%rd468, %rd7, %rd467;
	ld.local.f32 	%f2816, [%rd468];
	setp.lt.f32 	%p196, %f2815, %f2816;
	selp.b32 	%r746, %r621, %r620, %p196;
	add.s32 	%r738, %r738, 16;
	add.s32 	%r624, %r738, %r49;
	setp.ne.s32 	%p197, %r624, %r52;
	@%p197 bra 	$L__BB8_41;
$L__BB8_42:
	and.b32  	%r625, %r50, 15;
	setp.eq.s32 	%p198, %r625, 0;
	@%p198 bra 	$L__BB8_52;
	not.b16 	%rs21, %rs26;
	add.s16 	%rs22, %rs21, %rs1;
	cvt.u32.u16 	%r627, %rs22;
	and.b32  	%r63, %r627, 15;
	add.s32 	%r628, %r63, -1;
	setp.lt.u32 	%p199, %r628, 7;
	@%p199 bra 	$L__BB8_45;
	mul.wide.u32 	%rd469, %r738, 4;
	add.s64 	%rd470, %rd8, %rd469;
	ld.local.u32 	%r629, [%rd470];
	mul.wide.s32 	%rd471, %r629, 4;
	add.s64 	%rd472, %rd7, %rd471;
	ld.local.f32 	%f2817, [%rd472];
	mul.wide.s32 	%rd473, %r746, 4;
	add.s64 	%rd474, %rd8, %rd473;
	ld.local.u32 	%r630, [%rd474];
	mul.wide.s32 	%rd475, %r630, 4;
	add.s64 	%rd476, %rd7, %rd475;
	ld.local.f32 	%f2818, [%rd476];
	setp.lt.f32 	%p200, %f2817, %f2818;
	selp.b32 	%r631, %r738, %r746, %p200;
	add.s32 	%r632, %r738, 1;
	ld.local.u32 	%r633, [%rd470+4];
	mul.wide.s32 	%rd477, %r633, 4;
	add.s64 	%rd478, %rd7, %rd477;
	ld.local.f32 	%f2819, [%rd478];
	mul.wide.s32 	%rd479, %r631, 4;
	add.s64 	%rd480, %rd8, %rd479;
	ld.local.u32 	%r634, [%rd480];
	mul.wide.s32 	%rd481, %r634, 4;
	add.s64 	%rd482, %rd7, %rd481;
	ld.local.f32 	%f2820, [%rd482];
	setp.lt.f32 	%p201, %f2819, %f2820;
	selp.b32 	%r635, %r632, %r631, %p201;
	add.s32 	%r636, %r738, 2;
	ld.local.u32 	%r637, [%rd470+8];
	mul.wide.s32 	%rd483, %r637, 4;
	add.s64 	%rd484, %rd7, %rd483;
	ld.local.f32 	%f2821, [%rd484];
	mul.wide.s32 	%rd485, %r635, 4;
	add.s64 	%rd486, %rd8, %rd485;
	ld.local.u32 	%r638, [%rd486];
	mul.wide.s32 	%rd487, %r638, 4;
	add.s64 	%rd488, %rd7, %rd487;
	ld.local.f32 	%f2822, [%rd488];
	setp.lt.f32 	%p202, %f2821, %f2822;
	selp.b32 	%r639, %r636, %r635, %p202;
	add.s32 	%r640, %r738, 3;
	ld.local.u32 	%r641, [%rd470+12];
	mul.wide.s32 	%rd489, %r641, 4;
	add.s64 	%rd490, %rd7, %rd489;
	ld.local.f32 	%f2823, [%rd490];
	mul.wide.s32 	%rd491, %r639, 4;
	add.s64 	%rd492, %rd8, %rd491;
	ld.local.u32 	%r642, [%rd492];
	mul.wide.s32 	%rd493, %r642, 4;
	add.s64 	%rd494, %rd7, %rd493;
	ld.local.f32 	%f2824, [%rd494];
	setp.lt.f32 	%p203, %f2823, %f2824;
	selp.b32 	%r643, %r640, %r639, %p203;
	add.s32 	%r644, %r738, 4;
	ld.local.u32 	%r645, [%rd470+16];
	mul.wide.s32 	%rd495, %r645, 4;
	add.s64 	%rd496, %rd7, %rd495;
	ld.local.f32 	%f2825, [%rd496];
	mul.wide.s32 	%rd497, %r643, 4;
	add.s64 	%rd498, %rd8, %rd497;
	ld.local.u32 	%r646, [%rd498];
	mul.wide.s32 	%rd499, %r646, 4;
	add.s64 	%rd500, %rd7, %rd499;
	ld.local.f32 	%f2826, [%rd500];
	setp.lt.f32 	%p204, %f2825, %f2826;
	selp.b32 	%r647, %r644, %r643, %p204;
	add.s32 	%r648, %r738, 5;
	ld.local.u32 	%r649, [%rd470+20];
	mul.wide.s32 	%rd501, %r649, 4;
	add.s64 	%rd502, %rd7, %rd501;
	ld.local.f32 	%f2827, [%rd502];
	mul.wide.s32 	%rd503, %r647, 4;
	add.s64 	%rd504, %rd8, %rd503;
	ld.local.u32 	%r650, [%rd504];
	mul.wide.s32 	%rd505, %r650, 4;
	add.s64 	%rd506, %rd7, %rd505;
	ld.local.f32 	%f2828, [%rd506];
	setp.lt.f32 	%p205, %f2827, %f2828;
	selp.b32 	%r651, %r648, %r647, %p205;
	add.s32 	%r652, %r738, 6;
	ld.local.u32 	%r653, [%rd470+24];
	mul.wide.s32 	%rd507, %r653, 4;
	add.s64 	%rd508, %rd7, %rd507;
	ld.local.f32 	%f2829, [%rd508];
	mul.wide.s32 	%rd509, %r651, 4;
	add.s64 	%rd510, %rd8, %rd509;
	ld.local.u32 	%r654, [%rd510];
	mul.wide.s32 	%rd511, %r654, 4;
	add.s64 	%rd512, %rd7, %rd511;
	ld.local.f32 	%f2830, [%rd512];
	setp.lt.f32 	%p206, %f2829, %f2830;
	selp.b32 	%r655, %r652, %r651, %p206;
	add.s32 	%r656, %r738, 7;
	ld.local.u32 	%r657, [%rd470+28];
	mul.wide.s32 	%rd513, %r657, 4;
	add.s64 	%rd514, %rd7, %rd513;
	ld.local.f32 	%f2831, [%rd514];
	mul.wide.s32 	%rd515, %r655, 4;
	add.s64 	%rd516, %rd8, %rd515;
	ld.local.u32 	%r658, [%rd516];
	mul.wide.s32 	%rd517, %r658, 4;
	add.s64 	%rd518, %rd7, %rd517;
	ld.local.f32 	%f2832, [%rd518];
	setp.lt.f32 	%p207, %f2831, %f2832;
	selp.b32 	%r746, %r656, %r655, %p207;
	add.s32 	%r738, %r738, 8;
$L__BB8_45:
	and.b32  	%r659, %r63, 7;
	setp.eq.s32 	%p208, %r659, 0;
	@%p208 bra 	$L__BB8_52;
	not.b16 	%rs23, %rs25;
	add.s16 	%rs24, %rs23, %rs1;
	cvt.u32.u16 	%r661, %rs24;
	and.b32  	%r662, %r661, 7;
	and.b32  	%r69, %r661, 3;
	add.s32 	%r663, %r662, -1;
	setp.lt.u32 	%p209, %r663, 3;
	@%p209 bra 	$L__BB8_48;
	mul.wide.u32 	%rd519, %r738, 4;
	add.s64 	%rd520, %rd8, %rd519;
	ld.local.u32 	%r664, [%rd520];
	mul.wide.s32 	%rd521, %r664, 4;
	add.s64 	%rd522, %rd7, %rd521;
	ld.local.f32 	%f2833, [%rd522];
	mul.wide.s32 	%rd523, %r746, 4;
	add.s64 	%rd524, %rd8, %rd523;
	ld.local.u32 	%r665, [%rd524];
	mul.wide.s32 	%rd525, %r665, 4;
	add.s64 	%rd526, %rd7, %rd525;
	ld.local.f32 	%f2834, [%rd526];
	setp.lt.f32 	%p210, %f2833, %f2834;
	selp.b32 	%r666, %r738, %r746, %p210;
	add.s32 	%r667, %r738, 1;
	ld.local.u32 	%r668, [%rd520+4];
	mul.wide.s32 	%rd527, %r668, 4;
	add.s64 	%rd528, %rd7, %rd527;
	ld.local.f32 	%f2835, [%rd528];
	mul.wide.s32 	%rd529, %r666, 4;
	add.s64 	%rd530, %rd8, %rd529;
	ld.local.u32 	%r669, [%rd530];
	mul.wide.s32 	%rd531, %r669, 4;
	add.s64 	%rd532, %rd7, %rd531;
	ld.local.f32 	%f2836, [%rd532];
	setp.lt.f32 	%p211, %f2835, %f2836;
	selp.b32 	%r670, %r667, %r666, %p211;
	add.s32 	%r671, %r738, 2;
	ld.local.u32 	%r672, [%rd520+8];
	mul.wide.s32 	%rd533, %r672, 4;
	add.s64 	%rd534, %rd7, %rd533;
	ld.local.f32 	%f2837, [%rd534];
	mul.wide.s32 	%rd535, %r670, 4;
	add.s64 	%rd536, %rd8, %rd535;
	ld.local.u32 	%r673, [%rd536];
	mul.wide.s32 	%rd537, %r673, 4;
	add.s64 	%rd538, %rd7, %rd537;
	ld.local.f32 	%f2838, [%rd538];
	setp.lt.f32 	%p212, %f2837, %f2838;
	selp.b32 	%r674, %r671, %r670, %p212;
	add.s32 	%r675, %r738, 3;
	ld.local.u32 	%r676, [%rd520+12];
	mul.wide.s32 	%rd539, %r676, 4;
	add.s64 	%rd540, %rd7, %rd539;
	ld.local.f32 	%f2839, [%rd540];
	mul.wide.s32 	%rd541, %r674, 4;
	add.s64 	%rd542, %rd8, %rd541;
	ld.local.u32 	%r677, [%rd542];
	mul.wide.s32 	%rd543, %r677, 4;
	add.s64 	%rd544, %rd7, %rd543;
	ld.local.f32 	%f2840, [%rd544];
	setp.lt.f32 	%p213, %f2839, %f2840;
	selp.b32 	%r746, %r675, %r674, %p213;
	add.s32 	%r738, %r738, 4;
$L__BB8_48:
	setp.eq.s32 	%p214, %r69, 0;
	@%p214 bra 	$L__BB8_52;
	mul.wide.u32 	%rd545, %r738, 4;
	add.s64 	%rd13, %rd8, %rd545;
	ld.local.u32 	%r678, [%rd13];
	mul.wide.s32 	%rd546, %r678, 4;
	add.s64 	%rd547, %rd7, %rd546;
	ld.local.f32 	%f2841, [%rd547];
	mul.wide.s32 	%rd548, %r746, 4;
	add.s64 	%rd549, %rd8, %rd548;
	ld.local.u32 	%r679, [%rd549];
	mul.wide.s32 	%rd550, %r679, 4;
	add.s64 	%rd551, %rd7, %rd550;
	ld.local.f32 	%f2842, [%rd551];
	setp.lt.f32 	%p215, %f2841, %f2842;
	selp.b32 	%r746, %r738, %r746, %p215;
	setp.eq.s32 	%p216, %r69, 1;
	@%p216 bra 	$L__BB8_52;
	add.s32 	%r680, %r738, 1;
	ld.local.u32 	%r681, [%rd13+4];
	mul.wide.s32 	%rd552, %r681, 4;
	add.s64 	%rd553, %rd7, %rd552;
	ld.local.f32 	%f2843, [%rd553];
	mul.wide.s32 	%rd554, %r746, 4;
	add.s64 	%rd555, %rd8, %rd554;
	ld.local.u32 	%r682, [%rd555];
	mul.wide.s32 	%rd556, %r682, 4;
	add.s64 	%rd557, %rd7, %rd556;
	ld.local.f32 	%f2844, [%rd557];
	setp.lt.f32 	%p217, %f2843, %f2844;
	selp.b32 	%r746, %r680, %r746, %p217;
	setp.eq.s32 	%p218, %r69, 2;
	@%p218 bra 	$L__BB8_52;
	add.s32 	%r683, %r738, 2;
	ld.local.u32 	%r684, [%rd13+8];
	mul.wide.s32 	%rd558, %r684, 4;
	add.s64 	%rd559, %rd7, %rd558;
	ld.local.f32 	%f2845, [%rd559];
	mul.wide.s32 	%rd560, %r746, 4;
	add.s64 	%rd561, %rd8, %rd560;
	ld.local.u32 	%r685, [%rd561];
	mul.wide.s32 	%rd562, %r685, 4;
	add.s64 	%rd563, %rd7, %rd562;
	ld.local.f32 	%f2846, [%rd563];
	setp.lt.f32 	%p219, %f2845, %f2846;
	selp.b32 	%r746, %r683, %r746, %p219;
$L__BB8_52:
	mul.wide.u32 	%rd564, %r48, 4;
	add.s64 	%rd565, %rd8, %rd564;
	ld.local.u32 	%r686, [%rd565];
	mul.wide.s32 	%rd566, %r746, 4;
	add.s64 	%rd567, %rd8, %rd566;
	ld.local.u32 	%r687, [%rd567];
	st.local.u32 	[%rd565], %r687;
	st.local.u32 	[%rd567], %r686;
	setp.eq.s32 	%p220, %r734, %r46;
	add.s16 	%rs26, %rs26, 1;
	add.s16 	%rs25, %rs25, 1;
	@%p220 bra 	$L__BB8_53;
	bra.uni 	$L__BB8_38;
$L__BB8_53:
	add.s32 	%r53, %r327, -15;
	add.s32 	%r54, %r327, -7;
	add.s32 	%r55, %r327, -3;
	mov.b32 	%r759, -1;
	mov.f32 	%f3383, 0f7F7FFFFF;
	mov.b32 	%r747, 0;
$L__BB8_54:
	mul.wide.u32 	%rd568, %r747, 4;
	add.s64 	%rd569, %rd8, %rd568;
	ld.local.u32 	%r81, [%rd569];
	mul.wide.s32 	%rd570, %r81, 4;
	add.s64 	%rd571, %rd4, %rd570;
	ld.global.nc.u32 	%r82, [%rd571];
	setp.lt.s32 	%p221, %r82, 1;
	@%p221 bra 	$L__BB8_77;
	add.s64 	%rd573, %rd3, %rd570;
	ld.global.nc.u32 	%r749, [%rd573];
	add.s32 	%r84, %r82, %r749;
$L__BB8_56:
	mov.u32 	%r86, %r759;
	mov.f32 	%f51, %f3383;
	setp.lt.s32 	%p222, %r327, 16;
	mul.wide.s32 	%rd574, %r749, 4;
	add.s64 	%rd575, %rd2, %rd574;
	ld.global.nc.u32 	%r87, [%rd575];
	mul.lo.s32 	%r691, %r87, %r327;
	mul.wide.s32 	%rd576, %r691, 4;
	add.s64 	%rd14, %rd5, %rd576;
	add.f32 	%f2849, %f51, 0f3F800000;
	mul.f32 	%f2850, %f2849, 0f38D1B717;
	max.f32 	%f52, %f2850, 0f358637BD;
	mov.b32 	%r754, 0;
	mov.f32 	%f3383, 0f00000000;
	mov.f32 	%f3375, %f3383;
	@%p222 bra 	$L__BB8_60;
	add.f32 	%f53, %f51, %f52;
	mov.f32 	%f3375, 0f00000000;
	mov.b32 	%r754, 0;
	mov.f32 	%f3372, %f3375;
$L__BB8_58:
	mul.wide.u32 	%rd577, %r754, 4;
	add.s64 	%rd578, %rd11, %rd577;
	ld.global.nc.f32 	%f2852, [%rd578];
	add.s64 	%rd579, %rd14, %rd577;
	ld.global.nc.f32 	%f2853, [%rd579];
	sub.f32 	%f2854, %f2852, %f2853;
	ld.global.nc.f32 	%f2855, [%rd578+4];
	ld.global.nc.f32 	%f2856, [%rd579+4];
	sub.f32 	%f2857, %f2855, %f2856;
	ld.global.nc.f32 	%f2858, [%rd578+8];
	ld.global.nc.f32 	%f2859, [%rd579+8];
	sub.f32 	%f2860, %f2858, %f2859;
	ld.global.nc.f32 	%f2861, [%rd578+12];
	ld.global.nc.f32 	%f2862, [%rd579+12];
	sub.f32 	%f2863, %f2861, %f2862;
	ld.global.nc.f32 	%f2864, [%rd578+16];
	ld.global.nc.f32 	%f2865, [%rd579+16];
	sub.f32 	%f2866, %f2864, %f2865;
	ld.global.nc.f32 	%f2867, [%rd578+20];
	ld.global.nc.f32 	%f2868, [%rd579+20];
	sub.f32 	%f2869, %f2867, %f2868;
	ld.global.nc.f32 	%f2870, [%rd578+24];
	ld.global.nc.f32 	%f2871, [%rd579+24];
	sub.f32 	%f2872, %f2870, %f2871;
	ld.global.nc.f32 	%f2873, [%rd578+28];
	ld.global.nc.f32 	%f2874, [%rd579+28];
	sub.f32 	%f2875, %f2873, %f2874;
	ld.global.nc.f32 	%f2876, [%rd578+32];
	ld.global.nc.f32 	%f2877, [%rd579+32];
	sub.f32 	%f2878, %f2876, %f2877;
	ld.global.nc.f32 	%f2879, [%rd578+36];
	ld.global.nc.f32 	%f2880, [%rd579+36];
	sub.f32 	%f2881, %f2879, %f2880;
	ld.global.nc.f32 	%f2882, [%rd578+40];
	ld.global.nc.f32 	%f2883, [%rd579+40];
	sub.f32 	%f2884, %f2882, %f2883;
	ld.global.nc.f32 	%f2885, [%rd578+44];
	ld.global.nc.f32 	%f2886, [%rd579+44];
	sub.f32 	%f2887, %f2885, %f2886;
	ld.global.nc.f32 	%f2888, [%rd578+48];
	ld.global.nc.f32 	%f2889, [%rd579+48];
	sub.f32 	%f2890, %f2888, %f2889;
	ld.global.nc.f32 	%f2891, [%rd578+52];
	ld.global.nc.f32 	%f2892, [%rd579+52];
	sub.f32 	%f2893, %f2891, %f2892;
	ld.global.nc.f32 	%f2894, [%rd578+56];
	ld.global.nc.f32 	%f2895, [%rd579+56];
	sub.f32 	%f2896, %f2894, %f2895;
	ld.global.nc.f32 	%f2897, [%rd578+60];
	ld.global.nc.f32 	%f2898, [%rd579+60];
	sub.f32 	%f2899, %f2897, %f2898;
	mul.f32 	%f2900, %f2857, %f2857;
	fma.rn.f32 	%f2901, %f2854, %f2854, %f2900;
	fma.rn.f32 	%f2902, %f2860, %f2860, %f2901;
	fma.rn.f32 	%f2903, %f2863, %f2863, %f2902;
	mul.f32 	%f2904, %f2869, %f2869;
	fma.rn.f32 	%f2905, %f2866, %f2866, %f2904;
	fma.rn.f32 	%f2906, %f2872, %f2872, %f2905;
	fma.rn.f32 	%f2907, %f2875, %f2875, %f2906;
	mul.f32 	%f2908, %f2881, %f2881;
	fma.rn.f32 	%f2909, %f2878, %f2878, %f2908;
	fma.rn.f32 	%f2910, %f2884, %f2884, %f2909;
	fma.rn.f32 	%f2911, %f2887, %f2887, %f2910;
	mul.f32 	%f2912, %f2893, %f2893;
	fma.rn.f32 	%f2913, %f2890, %f2890, %f2912;
	fma.rn.f32 	%f2914, %f2896, %f2896, %f2913;
	fma.rn.f32 	%f2915, %f2899, %f2899, %f2914;
	add.f32 	%f2916, %f2903, %f2907;
	add.f32 	%f2917, %f2916, %f2911;
	add.f32 	%f2918, %f2917, %f2915;
	sub.f32 	%f2919, %f2918, %f3375;
	add.f32 	%f3383, %f3372, %f2919;
	sub.f32 	%f2920, %f3383, %f3372;
	sub.f32 	%f3375, %f2920, %f2919;
	setp.gt.f32 	%p223, %f3383, %f53;
	@%p223 bra 	$L__BB8_71;
	add.s32 	%r754, %r754, 16;
	setp.lt.s32 	%p224, %r754, %r53;
	mov.f32 	%f3372, %f3383;
	@%p224 bra 	$L__BB8_58;
$L__BB8_60:
	setp.ge.s32 	%p225, %r754, %r54;
	@%p225 bra 	$L__BB8_64;
	add.f32 	%f56, %f51, %f52;
$L__BB8_62:
	mul.wide.u32 	%rd580, %r754, 4;
	add.s64 	%rd581, %rd11, %rd580;
	ld.global.nc.f32 	%f2921, [%rd581];
	add.s64 	%rd582, %rd14, %rd580;
	ld.global.nc.f32 	%f2922, [%rd582];
	sub.f32 	%f2923, %f2921, %f2922;
	ld.global.nc.f32 	%f2924, [%rd581+4];
	ld.global.nc.f32 	%f2925, [%rd582+4];
	sub.f32 	%f2926, %f2924, %f2925;
	ld.global.nc.f32 	%f2927, [%rd581+8];
	ld.global.nc.f32 	%f2928, [%rd582+8];
	sub.f32 	%f2929, %f2927, %f2928;
	ld.global.nc.f32 	%f2930, [%rd581+12];
	ld.global.nc.f32 	%f2931, [%rd582+12];
	sub.f32 	%f2932, %f2930, %f2931;
	ld.global.nc.f32 	%f2933, [%rd581+16];
	ld.global.nc.f32 	%f2934, [%rd582+16];
	sub.f32 	%f2935, %f2933, %f2934;
	ld.global.nc.f32 	%f2936, [%rd581+20];
	ld.global.nc.f32 	%f2937, [%rd582+20];
	sub.f32 	%f2938, %f2936, %f2937;
	ld.global.nc.f32 	%f2939, [%rd581+24];
	ld.global.nc.f32 	%f2940, [%rd582+24];
	sub.f32 	%f2941, %f2939, %f2940;
	ld.global.nc.f32 	%f2942, [%rd581+28];
	ld.global.nc.f32 	%f2943, [%rd582+28];
	sub.f32 	%f2944, %f2942, %f2943;
	mul.f32 	%f2945, %f2923, %f2923;
	sub.f32 	%f2946, %f2945, %f3375;
	add.f32 	%f2947, %f3383, %f2946;
	sub.f32 	%f2948, %f3383, %f2947;
	add.f32 	%f2949, %f2946, %f2948;
	fma.rn.f32 	%f2950, %f2926, %f2926, %f2949;
	add.f32 	%f2951, %f2947, %f2950;
	sub.f32 	%f2952, %f2947, %f2951;
	add.f32 	%f2953, %f2950, %f2952;
	fma.rn.f32 	%f2954, %f2929, %f2929, %f2953;
	add.f32 	%f2955, %f2951, %f2954;
	sub.f32 	%f2956, %f2951, %f2955;
	add.f32 	%f2957, %f2954, %f2956;
	fma.rn.f32 	%f2958, %f2932, %f2932, %f2957;
	add.f32 	%f2959, %f2955, %f2958;
	sub.f32 	%f2960, %f2955, %f2959;
	add.f32 	%f2961, %f2958, %f2960;
	fma.rn.f32 	%f2962, %f2935, %f2935, %f2961;
	add.f32 	%f2963, %f2959, %f2962;
	sub.f32 	%f2964, %f2959, %f2963;
	add.f32 	%f2965, %f2962, %f2964;
	fma.rn.f32 	%f2966, %f2938, %f2938, %f2965;
	add.f32 	%f2967, %f2963, %f2966;
	sub.f32 	%f2968, %f2963, %f2967;
	add.f32 	%f2969, %f2966, %f2968;
	fma.rn.f32 	%f2970, %f2941, %f2941, %f2969;
	add.f32 	%f2971, %f2967, %f2970;
	sub.f32 	%f2972, %f2967, %f2971;
	add.f32 	%f2973, %f2970, %f2972;
	fma.rn.f32 	%f2974, %f2944, %f2944, %f2973;
	add.f32 	%f3383, %f2971, %f2974;
	sub.f32 	%f2975, %f3383, %f2971;
	sub.f32 	%f3375, %f2975, %f2974;
	setp.gt.f32 	%p226, %f3383, %f56;
	@%p226 bra 	$L__BB8_71;
	add.s32 	%r754, %r754, 8;
	setp.lt.s32 	%p227, %r754, %r54;
	@%p227 bra 	$L__BB8_62;
$L__BB8_64:
	setp.ge.s32 	%p228, %r754, %r55;
	@%p228 bra 	$L__BB8_68;
	add.f32 	%f63, %f51, %f52;
$L__BB8_66:
	mul.wide.u32 	%rd583, %r754, 4;
	add.s64 	%rd584, %rd11, %rd583;
	ld.global.nc.f32 	%f2976, [%rd584];
	add.s64 	%rd585, %rd14, %rd583;
	ld.global.nc.f32 	%f2977, [%rd585];
	sub.f32 	%f2978, %f2976, %f2977;
	ld.global.nc.f32 	%f2979, [%rd584+4];
	ld.global.nc.f32 	%f2980, [%rd585+4];
	sub.f32 	%f2981, %f2979, %f2980;
	ld.global.nc.f32 	%f2982, [%rd584+8];
	ld.global.nc.f32 	%f2983, [%rd585+8];
	sub.f32 	%f2984, %f2982, %f2983;
	ld.global.nc.f32 	%f2985, [%rd584+12];
	ld.global.nc.f32 	%f2986, [%rd585+12];
	sub.f32 	%f2987, %f2985, %f2986;
	mul.f32 	%f2988, %f2978, %f2978;
	sub.f32 	%f2989, %f2988, %f3375;
	add.f32 	%f2990, %f3383, %f2989;
	sub.f32 	%f2991, %f3383, %f2990;
	add.f32 	%f2992, %f2989, %f2991;
	fma.rn.f32 	%f2993, %f2981, %f2981, %f2992;
	add.f32 	%f2994, %f2990, %f2993;
	sub.f32 	%f2995, %f2990, %f2994;
	add.f32 	%f2996, %f2993, %f2995;
	fma.rn.f32 	%f2997, %f2984, %f2984, %f2996;
	add.f32 	%f2998, %f2994, %f2997;
	sub.f32 	%f2999, %f2994, %f2998;
	add.f32 	%f3000, %f2997, %f2999;
	fma.rn.f32 	%f3001, %f2987, %f2987, %f3000;
	add.f32 	%f3383, %f2998, %f3001;
	sub.f32 	%f3002, %f3383, %f2998;
	sub.f32 	%f3375, %f3002, %f3001;
	setp.gt.f32 	%p229, %f3383, %f63;
	@%p229 bra 	$L__BB8_71;
	add.s32 	%r754, %r754, 4;
	setp.lt.s32 	%p230, %r754, %r55;
	@%p230 bra 	$L__BB8_66;
$L__BB8_68:
	setp.ge.s32 	%p231, %r754, %r327;
	@%p231 bra 	$L__BB8_71;
	add.f32 	%f70, %f51, %f52;
	mov.f32 	%f3382, %f3383;
$L__BB8_70:
	mul.wide.u32 	%rd586, %r754, 4;
	add.s64 	%rd587, %rd11, %rd586;
	ld.global.nc.f32 	%f3003, [%rd587];
	add.s64 	%rd588, %rd14, %rd586;
	ld.global.nc.f32 	%f3004, [%rd588];
	sub.f32 	%f3005, %f3003, %f3004;
	mul.f32 	%f3006, %f3005, %f3005;
	sub.f32 	%f3007, %f3006, %f3375;
	add.f32 	%f3383, %f3382, %f3007;
	sub.f32 	%f3008, %f3383, %f3382;
	sub.f32 	%f3375, %f3008, %f3007;
	setp.leu.f32 	%p232, %f3383, %f70;
	add.s32 	%r754, %r754, 1;
	setp.lt.s32 	%p233, %r754, %r327;
	and.pred  	%p234, %p232, %p233;
	mov.f32 	%f3382, %f3383;
	@%p234 bra 	$L__BB8_70;
$L__BB8_71:
	setp.lt.f32 	%p235, %f3383, %f51;
	mov.u32 	%r759, %r87;
	@%p235 bra 	$L__BB8_76;
	setp.lt.s32 	%p236, %r327, 720;
	setp.eq.s32 	%p237, %r86, -1;
	or.pred  	%p238, %p236, %p237;
	add.f32 	%f3009, %f51, 0f3AC49BA6;
	setp.gtu.f32 	%p239, %f3383, %f3009;
	or.pred  	%p240, %p238, %p239;
	mov.u32 	%r759, %r86;
	mov.f32 	%f3383, %f51;
	@%p240 bra 	$L__BB8_76;
	cvt.f64.f32 	%fd1, %f51;
	mov.f64 	%fd15, 0d0000000000000000;
	mov.b32 	%r758, 0;
$L__BB8_74:
	mul.wide.u32 	%rd589, %r758, 4;
	add.s64 	%rd590, %rd11, %rd589;
	ld.global.nc.f32 	%f3011, [%rd590];
	cvt.f64.f32 	%fd12, %f3011;
	add.s64 	%rd591, %rd14, %rd589;
	ld.global.nc.f32 	%f3012, [%rd591];
	cvt.f64.f32 	%fd13, %f3012;
	sub.f64 	%fd14, %fd12, %fd13;
	fma.rn.f64 	%fd15, %fd14, %fd14, %fd15;
	setp.leu.f64 	%p241, %fd15, %fd1;
	add.s32 	%r758, %r758, 1;
	setp.lt.s32 	%p242, %r758, %r327;
	and.pred  	%p243, %p241, %p242;
	@%p243 bra 	$L__BB8_74;
	cvt.rn.f32.f64 	%f3013, %fd15;
	setp.gt.f32 	%p244, %f51, %f3013;
	selp.b32 	%r759, %r87, %r86, %p244;
	selp.f32 	%f3383, %f3013, %f51, %p244;
$L__BB8_76:
	add.s32 	%r749, %r749, 1;
	setp.lt.s32 	%p245, %r749, %r84;
	@%p245 bra 	$L__BB8_56;
$L__BB8_77:
	add.s32 	%r747, %r747, 1;
	setp.ne.s32 	%p246, %r747, %r46;
	@%p246 bra 	$L__BB8_54;
$L__BB8_78:
	setp.neu.f32 	%p247, %f3383, 0f7F7FFFFF;
	@%p247 bra 	$L__BB8_119;
	mul.hi.s32 	%r695, %r326, 274877907;
	shr.u32 	%r696, %r695, 31;
	shr.s32 	%r697, %r695, 7;
	add.s32 	%r698, %r697, %r696;
	max.s32 	%r107, %r698, 5;
	div.s32 	%r108, %r326, %r107;
	min.s32 	%r699, %r108, 2000;
	shr.u32 	%r109, %r107, 1;
	shr.u32 	%r700, %r699, 31;
	add.s32 	%r701, %r699, %r700;
	shr.s32 	%r702, %r701, 1;
	add.s32 	%r110, %r327, -15;
	add.s32 	%r111, %r327, -7;
	add.s32 	%r112, %r327, -3;
	max.s32 	%r113, %r702, 1;
	mul.wide.s32 	%rd592, %r2, 4;
	add.s64 	%rd593, %rd592, %rd6;
	add.s64 	%rd15, %rd593, 32;
	add.s64 	%rd16, %rd5, 32;
	mov.f32 	%f3383, 0f7F7FFFFF;
	mov.b32 	%r762, 0;
	mov.pred 	%p285, -1;
	mov.u32 	%r773, %r759;
$L__BB8_80:
	mov.pred 	%p1, %p285;
	setp.lt.s32 	%p249, %r108, 2;
	@%p249 bra 	$L__BB8_98;
	mul.lo.s32 	%r116, %r762, %r109;
	mov.b32 	%r764, 0;
$L__BB8_82:
	setp.lt.s32 	%p250, %r327, 16;
	mad.lo.s32 	%r705, %r764, %r107, %r116;
	rem.s32 	%r119, %r705, %r326;
	mul.lo.s32 	%r120, %r119, %r327;
	add.f32 	%f3016, %f3383, 0f3F800000;
	mul.f32 	%f3017, %f3016, 0f38D1B717;
	max.f32 	%f86, %f3017, 0f358637BD;
	mov.b32 	%r769, 0;
	mov.f32 	%f3403, 0f00000000;
	mov.f32 	%f3395, %f3403;
	@%p250 bra 	$L__BB8_86;
	add.f32 	%f87, %f3383, %f86;
	mul.wide.s32 	%rd594, %r120, 4;
	add.s64 	%rd627, %rd16, %rd594;
	mov.f32 	%f3395, 0f00000000;
	mov.b32 	%r769, 0;
	mov.u64 	%rd628, %rd15;
	mov.f32 	%f3392, %f3395;
$L__BB8_84:
	ld.global.nc.f32 	%f3019, [%rd628+-32];
	ld.global.nc.f32 	%f3020, [%rd627+-32];
	sub.f32 	%f3021, %f3019, %f3020;
	ld.global.nc.f32 	%f3022, [%rd628+-28];
	ld.global.nc.f32 	%f3023, [%rd627+-28];
	sub.f32 	%f3024, %f3022, %f3023;
	ld.global.nc.f32 	%f3025, [%rd628+-24];
	ld.global.nc.f32 	%f3026, [%rd627+-24];
	sub.f32 	%f3027, %f3025, %f3026;
	ld.global.nc.f32 	%f3028, [%rd628+-20];
	ld.global.nc.f32 	%f3029, [%rd627+-20];
	sub.f32 	%f3030, %f3028, %f3029;
	ld.global.nc.f32 	%f3031, [%rd628+-16];
	ld.global.nc.f32 	%f3032, [%rd627+-16];
	sub.f32 	%f3033, %f3031, %f3032;
	ld.global.nc.f32 	%f3034, [%rd628+-12];
	ld.global.nc.f32 	%f3035, [%rd627+-12];
	sub.f32 	%f3036, %f3034, %f3035;
	ld.global.nc.f32 	%f3037, [%rd628+-8];
	ld.global.nc.f32 	%f3038, [%rd627+-8];
	sub.f32 	%f3039, %f3037, %f3038;
	ld.global.nc.f32 	%f3040, [%rd628+-4];
	ld.global.nc.f32 	%f3041, [%rd627+-4];
	sub.f32 	%f3042, %f3040, %f3041;
	ld.global.nc.f32 	%f3043, [%rd628];
	ld.global.nc.f32 	%f3044, [%rd627];
	sub.f32 	%f3045, %f3043, %f3044;
	ld.global.nc.f32 	%f3046, [%rd628+4];
	ld.global.nc.f32 	%f3047, [%rd627+4];
	sub.f32 	%f3048, %f3046, %f3047;
	ld.global.nc.f32 	%f3049, [%rd628+8];
	ld.global.nc.f32 	%f3050, [%rd627+8];
	sub.f32 	%f3051, %f3049, %f3050;
	ld.global.nc.f32 	%f3052, [%rd628+12];
	ld.global.nc.f32 	%f3053, [%rd627+12];
	sub.f32 	%f3054, %f3052, %f3053;
	ld.global.nc.f32 	%f3055, [%rd628+16];
	ld.global.nc.f32 	%f3056, [%rd627+16];
	sub.f32 	%f3057, %f3055, %f3056;
	ld.global.nc.f32 	%f3058, [%rd628+20];
	ld.global.nc.f32 	%f3059, [%rd627+20];
	sub.f32 	%f3060, %f3058, %f3059;
	ld.global.nc.f32 	%f3061, [%rd628+24];
	ld.global.nc.f32 	%f3062, [%rd627+24];
	sub.f32 	%f3063, %f3061, %f3062;
	ld.global.nc.f32 	%f3064, [%rd628+28];
	ld.global.nc.f32 	%f3065, [%rd627+28];
	sub.f32 	%f3066, %f3064, %f3065;
	mul.f32 	%f3067, %f3024, %f3024;
	fma.rn.f32 	%f3068, %f3021, %f3021, %f3067;
	fma.rn.f32 	%f3069, %f3027, %f3027, %f3068;
	fma.rn.f32 	%f3070, %f3030, %f3030, %f3069;
	mul.f32 	%f3071, %f3036, %f3036;
	fma.rn.f32 	%f3072, %f3033, %f3033, %f3071;
	fma.rn.f32 	%f3073, %f3039, %f3039, %f3072;
	fma.rn.f32 	%f3074, %f3042, %f3042, %f3073;
	mul.f32 	%f3075, %f3048, %f3048;
	fma.rn.f32 	%f3076, %f3045, %f3045, %f3075;
	fma.rn.f32 	%f3077, %f3051, %f3051, %f3076;
	fma.rn.f32 	%f3078, %f3054, %f3054, %f3077;
	mul.f32 	%f3079, %f3060, %f3060;
	fma.rn.f32 	%f3080, %f3057, %f3057, %f3079;
	fma.rn.f32 	%f3081, %f3063, %f3063, %f3080;
	fma.rn.f32 	%f3082, %f3066, %f3066, %f3081;
	add.f32 	%f3083, %f3070, %f3074;
	add.f32 	%f3084, %f3083, %f3078;
	add.f32 	%f3085, %f3084, %f3082;
	sub.f32 	%f3086, %f3085, %f3395;
	add.f32 	%f3403, %f3392, %f3086;
	sub.f32 	%f3087, %f3403, %f3392;
	sub.f32 	%f3395, %f3087, %f3086;
	setp.gt.f32 	%p251, %f3403, %f87;
	@%p251 bra 	$L__BB8_97;
	add.s32 	%r769, %r769, 16;
	add.s64 	%rd628, %rd628, 64;
	add.s64 	%rd627, %rd627, 64;
	setp.lt.s32 	%p252, %r769, %r110;
	mov.f32 	%f3392, %f3403;
	@%p252 bra 	$L__BB8_84;
$L__BB8_86:
	mul.wide.s32 	%rd595, %r120, 4;
	add.s64 	%rd18, %rd5, %rd595;
	setp.ge.s32 	%p253, %r769, %r111;
	@%p253 bra 	$L__BB8_90;
	add.f32 	%f90, %f3383, %f86;
$L__BB8_88:
	mul.wide.u32 	%rd596, %r769, 4;
	add.s64 	%rd597, %rd11, %rd596;
	ld.global.nc.f32 	%f3088, [%rd597];
	add.s64 	%rd598, %rd18, %rd596;
	ld.global.nc.f32 	%f3089, [%rd598];
	sub.f32 	%f3090, %f3088, %f3089;
	ld.global.nc.f32 	%f3091, [%rd597+4];
	ld.global.nc.f32 	%f3092, [%rd598+4];
	sub.f32 	%f3093, %f3091, %f3092;
	ld.global.nc.f32 	%f3094, [%rd597+8];
	ld.global.nc.f32 	%f3095, [%rd598+8];
	sub.f32 	%f3096, %f3094, %f3095;
	ld.global.nc.f32 	%f3097, [%rd597+12];
	ld.global.nc.f32 	%f3098, [%rd598+12];
	sub.f32 	%f3099, %f3097, %f3098;
	ld.global.nc.f32 	%f3100, [%rd597+16];
	ld.global.nc.f32 	%f3101, [%rd598+16];
	sub.f32 	%f3102, %f3100, %f3101;
	ld.global.nc.f32 	%f3103, [%rd597+20];
	ld.global.nc.f32 	%f3104, [%rd598+20];
	sub.f32 	%f3105, %f3103, %f3104;
	ld.global.nc.f32 	%f3106, [%rd597+24];
	ld.global.nc.f32 	%f3107, [%rd598+24];
	sub.f32 	%f3108, %f3106, %f3107;
	ld.global.nc.f32 	%f3109, [%rd597+28];
	ld.global.nc.f32 	%f3110, [%rd598+28];
	sub.f32 	%f3111, %f3109, %f3110;
	mul.f32 	%f3112, %f3090, %f3090;
	sub.f32 	%f3113, %f3112, %f3395;
	add.f32 	%f3114, %f3403, %f3113;
	sub.f32 	%f3115, %f3403, %f3114;
	add.f32 	%f3116, %f3113, %f3115;
	fma.rn.f32 	%f3117, %f3093, %f3093, %f3116;
	add.f32 	%f3118, %f3114, %f3117;
	sub.f32 	%f3119, %f3114, %f3118;
	add.f32 	%f3120, %f3117, %f3119;
	fma.rn.f32 	%f3121, %f3096, %f3096, %f3120;
	add.f32 	%f3122, %f3118, %f3121;
	sub.f32 	%f3123, %f3118, %f3122;
	add.f32 	%f3124, %f3121, %f3123;
	fma.rn.f32 	%f3125, %f3099, %f3099, %f3124;
	add.f32 	%f3126, %f3122, %f3125;
	sub.f32 	%f3127, %f3122, %f3126;
	add.f32 	%f3128, %f3125, %f3127;
	fma.rn.f32 	%f3129, %f3102, %f3102, %f3128;
	add.f32 	%f3130, %f3126, %f3129;
	sub.f32 	%f3131, %f3126, %f3130;
	add.f32 	%f3132, %f3129, %f3131;
	fma.rn.f32 	%f3133, %f3105, %f3105, %f3132;
	add.f32 	%f3134, %f3130, %f3133;
	sub.f32 	%f3135, %f3130, %f3134;
	add.f32 	%f3136, %f3133, %f3135;
	fma.rn.f32 	%f3137, %f3108, %f3108, %f3136;
	add.f32 	%f3138, %f3134, %f3137;
	sub.f32 	%f3139, %f3134, %f3138;
	add.f32 	%f3140, %f3137, %f3139;
	fma.rn.f32 	%f3141, %f3111, %f3111, %f3140;
	add.f32 	%f3403, %f3138, %f3141;
	sub.f32 	%f3142, %f3403, %f3138;
	sub.f32 	%f3395, %f3142, %f3141;
	setp.gt.f32 	%p254, %f3403, %f90;
	@%p254 bra 	$L__BB8_97;
	add.s32 	%r769, %r769, 8;
	setp.lt.s32 	%p255, %r769, %r111;
	@%p255 bra 	$L__BB8_88;
$L__BB8_90:
	setp.ge.s32 	%p256, %r769, %r112;
	@%p256 bra 	$L__BB8_94;
	add.f32 	%f97, %f3383, %f86;
$L__BB8_92:
	mul.wide.u32 	%rd599, %r769, 4;
	add.s64 	%rd600, %rd11, %rd599;
	ld.global.nc.f32 	%f3143, [%rd600];
	add.s64 	%rd601, %rd18, %rd599;
	ld.global.nc.f32 	%f3144, [%rd601];
	sub.f32 	%f3145, %f3143, %f3144;
	ld.global.nc.f32 	%f3146, [%rd600+4];
	ld.global.nc.f32 	%f3147, [%rd601+4];
	sub.f32 	%f3148, %f3146, %f3147;
	ld.global.nc.f32 	%f3149, [%rd600+8];
	ld.global.nc.f32 	%f3150, [%rd601+8];
	sub.f32 	%f3151, %f3149, %f3150;
	ld.global.nc.f32 	%f3152, [%rd600+12];
	ld.global.nc.f32 	%f3153, [%rd601+12];
	sub.f32 	%f3154, %f3152, %f3153;
	mul.f32 	%f3155, %f3145, %f3145;
	sub.f32 	%f3156, %f3155, %f3395;
	add.f32 	%f3157, %f3403, %f3156;
	sub.f32 	%f3158, %f3403, %f3157;
	add.f32 	%f3159, %f3156, %f3158;
	fma.rn.f32 	%f3160, %f3148, %f3148, %f3159;
	add.f32 	%f3161, %f3157, %f3160;
	sub.f32 	%f3162, %f3157, %f3161;
	add.f32 	%f3163, %f3160, %f3162;
	fma.rn.f32 	%f3164, %f3151, %f3151, %f3163;
	add.f32 	%f3165, %f3161, %f3164;
	sub.f32 	%f3166, %f3161, %f3165;
	add.f32 	%f3167, %f3164, %f3166;
	fma.rn.f32 	%f3168, %f3154, %f3154, %f3167;
	add.f32 	%f3403, %f3165, %f3168;
	sub.f32 	%f3169, %f3403, %f3165;
	sub.f32 	%f3395, %f3169, %f3168;
	setp.gt.f32 	%p257, %f3403, %f97;
	@%p257 bra 	$L__BB8_97;
	add.s32 	%r769, %r769, 4;
	setp.lt.s32 	%p258, %r769, %r112;
	@%p258 bra 	$L__BB8_92;
$L__BB8_94:
	setp.ge.s32 	%p259, %r769, %r327;
	@%p259 bra 	$L__BB8_97;
	add.f32 	%f104, %f3383, %f86;
	mov.f32 	%f3402, %f3403;
$L__BB8_96:
	mul.wide.u32 	%rd602, %r769, 4;
	add.s64 	%rd603, %rd11, %rd602;
	ld.global.nc.f32 	%f3170, [%rd603];
	add.s64 	%rd604, %rd18, %rd602;
	ld.global.nc.f32 	%f3171, [%rd604];
	sub.f32 	%f3172, %f3170, %f3171;
	mul.f32 	%f3173, %f3172, %f3172;
	sub.f32 	%f3174, %f3173, %f3395;
	add.f32 	%f3403, %f3402, %f3174;
	sub.f32 	%f3175, %f3403, %f3402;
	sub.f32 	%f3395, %f3175, %f3174;
	setp.leu.f32 	%p260, %f3403, %f104;
	add.s32 	%r769, %r769, 1;
	setp.lt.s32 	%p261, %r769, %r327;
	and.pred  	%p262, %p260, %p261;
	mov.f32 	%f3402, %f3403;
	@%p262 bra 	$L__BB8_96;
$L__BB8_97:
	setp.lt.f32 	%p263, %f3403, %f3383;
	selp.b32 	%r773, %r119, %r773, %p263;
	selp.f32 	%f3383, %f3403, %f3383, %p263;
	add.s32 	%r764, %r764, 1;
	setp.ne.s32 	%p264, %r764, %r113;
	@%p264 bra 	$L__BB8_82;
$L__BB8_98:
	mov.b32 	%r762, 1;
	mov.pred 	%p285, 0;
	@%p1 bra 	$L__BB8_80;
	setp.eq.s32 	%p266, %r773, -1;
	mov.b32 	%r759, -1;
	@%p266 bra 	$L__BB8_119;
	min.s32 	%r709, %r107, 25;
	sub.s32 	%r710, %r773, %r709;
	max.s32 	%r774, %r710, 0;
	add.s32 	%r711, %r709, %r773;
	add.s32 	%r712, %r711, 1;
	min.s32 	%r136, %r326, %r712;
	setp.ge.s32 	%p267, %r774, %r136;
	mov.u32 	%r759, %r773;
	@%p267 bra 	$L__BB8_119;
$L__BB8_101:
	setp.eq.s32 	%p268, %r774, %r773;
	mov.u32 	%r759, %r774;
	@%p268 bra 	$L__BB8_118;
	setp.lt.s32 	%p269, %r327, 16;
	mul.lo.s32 	%r714, %r774, %r327;
	mul.wide.s32 	%rd605, %r714, 4;
	add.s64 	%rd23, %rd5, %rd605;
	add.f32 	%f3177, %f3383, 0f3F800000;
	mul.f32 	%f3178, %f3177, 0f38D1B717;
	max.f32 	%f117, %f3178, 0f358637BD;
	mov.b32 	%r779, 0;
	mov.f32 	%f3420, 0f00000000;
	mov.f32 	%f3412, %f3420;
	@%p269 bra 	$L__BB8_106;
	add.f32 	%f118, %f3383, %f117;
	mov.f32 	%f3412, 0f00000000;
	mov.b32 	%r779, 0;
	mov.f32 	%f3409, %f3412;
$L__BB8_104:
	mul.wide.u32 	%rd606, %r779, 4;
	add.s64 	%rd607, %rd11, %rd606;
	ld.global.nc.f32 	%f3180, [%rd607];
	add.s64 	%rd608, %rd23, %rd606;
	ld.global.nc.f32 	%f3181, [%rd608];
	sub.f32 	%f3182, %f3180, %f3181;
	ld.global.nc.f32 	%f3183, [%rd607+4];
	ld.global.nc.f32 	%f3184, [%rd608+4];
	sub.f32 	%f3185, %f3183, %f3184;
	ld.global.nc.f32 	%f3186, [%rd607+8];
	ld.global.nc.f32 	%f3187, [%rd608+8];
	sub.f32 	%f3188, %f3186, %f3187;
	ld.global.nc.f32 	%f3189, [%rd607+12];
	ld.global.nc.f32 	%f3190, [%rd608+12];
	sub.f32 	%f3191, %f3189, %f3190;
	ld.global.nc.f32 	%f3192, [%rd607+16];
	ld.global.nc.f32 	%f3193, [%rd608+16];
	sub.f32 	%f3194, %f3192, %f3193;
	ld.global.nc.f32 	%f3195, [%rd607+20];
	ld.global.nc.f32 	%f3196, [%rd608+20];
	sub.f32 	%f3197, %f3195, %f3196;
	ld.global.nc.f32 	%f3198, [%rd607+24];
	ld.global.nc.f32 	%f3199, [%rd608+24];
	sub.f32 	%f3200, %f3198, %f3199;
	ld.global.nc.f32 	%f3201, [%rd607+28];
	ld.global.nc.f32 	%f3202, [%rd608+28];
	sub.f32 	%f3203, %f3201, %f3202;
	ld.global.nc.f32 	%f3204, [%rd607+32];
	ld.global.nc.f32 	%f3205, [%rd608+32];
	sub.f32 	%f3206, %f3204, %f3205;
	ld.global.nc.f32 	%f3207, [%rd607+36];
	ld.global.nc.f32 	%f3208, [%rd608+36];
	sub.f32 	%f3209, %f3207, %f3208;
	ld.global.nc.f32 	%f3210, [%rd607+40];
	ld.global.nc.f32 	%f3211, [%rd608+40];
	sub.f32 	%f3212, %f3210, %f3211;
	ld.global.nc.f32 	%f3213, [%rd607+44];
	ld.global.nc.f32 	%f3214, [%rd608+44];
	sub.f32 	%f3215, %f3213, %f3214;
	ld.global.nc.f32 	%f3216, [%rd607+48];
	ld.global.nc.f32 	%f3217, [%rd608+48];
	sub.f32 	%f3218, %f3216, %f3217;
	ld.global.nc.f32 	%f3219, [%rd607+52];
	ld.global.nc.f32 	%f3220, [%rd608+52];
	sub.f32 	%f3221, %f3219, %f3220;
	ld.global.nc.f32 	%f3222, [%rd607+56];
	ld.global.nc.f32 	%f3223, [%rd608+56];
	sub.f32 	%f3224, %f3222, %f3223;
	ld.global.nc.f32 	%f3225, [%rd607+60];
	ld.global.nc.f32 	%f3226, [%rd608+60];
	sub.f32 	%f3227, %f3225, %f3226;
	mul.f32 	%f3228, %f3185, %f3185;
	fma.rn.f32 	%f3229, %f3182, %f3182, %f3228;
	fma.rn.f32 	%f3230, %f3188, %f3188, %f3229;
	fma.rn.f32 	%f3231, %f3191, %f3191, %f3230;
	mul.f32 	%f3232, %f3197, %f3197;
	fma.rn.f32 	%f3233, %f3194, %f3194, %f3232;
	fma.rn.f32 	%f3234, %f3200, %f3200, %f3233;
	fma.rn.f32 	%f3235, %f3203, %f3203, %f3234;
	mul.f32 	%f3236, %f3209, %f3209;
	fma.rn.f32 	%f3237, %f3206, %f3206, %f3236;
	fma.rn.f32 	%f3238, %f3212, %f3212, %f3237;
	fma.rn.f32 	%f3239, %f3215, %f3215, %f3238;
	mul.f32 	%f3240, %f3221, %f3221;
	fma.rn.f32 	%f3241, %f3218, %f3218, %f3240;
	fma.rn.f32 	%f3242, %f3224, %f3224, %f3241;
	fma.rn.f32 	%f3243, %f3227, %f3227, %f3242;
	add.f32 	%f3244, %f3231, %f3235;
	add.f32 	%f3245, %f3244, %f3239;
	add.f32 	%f3246, %f3245, %f3243;
	sub.f32 	%f3247, %f3246, %f3412;
	add.f32 	%f3420, %f3409, %f3247;
	sub.f32 	%f3248, %f3420, %f3409;
	sub.f32 	%f3412, %f3248, %f3247;
	setp.gt.f32 	%p270, %f3420, %f118;
	@%p270 bra 	$L__BB8_117;
	add.s32 	%r779, %r779, 16;
	setp.lt.s32 	%p271, %r779, %r110;
	mov.f32 	%f3409, %f3420;
	@%p271 bra 	$L__BB8_104;
$L__BB8_106:
	setp.ge.s32 	%p272, %r779, %r111;
	@%p272 bra 	$L__BB8_110;
	add.f32 	%f121, %f3383, %f117;
$L__BB8_108:
	mul.wide.u32 	%rd609, %r779, 4;
	add.s64 	%rd610, %rd11, %rd609;
	ld.global.nc.f32 	%f3249, [%rd610];
	add.s64 	%rd611, %rd23, %rd609;
	ld.global.nc.f32 	%f3250, [%rd611];
	sub.f32 	%f3251, %f3249, %f3250;
	ld.global.nc.f32 	%f3252, [%rd610+4];
	ld.global.nc.f32 	%f3253, [%rd611+4];
	sub.f32 	%f3254, %f3252, %f3253;
	ld.global.nc.f32 	%f3255, [%rd610+8];
	ld.global.nc.f32 	%f3256, [%rd611+8];
	sub.f32 	%f3257, %f3255, %f3256;
	ld.global.nc.f32 	%f3258, [%rd610+12];
	ld.global.nc.f32 	%f3259, [%rd611+12];
	sub.f32 	%f3260, %f3258, %f3259;
	ld.global.nc.f32 	%f3261, [%rd610+16];
	ld.global.nc.f32 	%f3262, [%rd611+16];
	sub.f32 	%f3263, %f3261, %f3262;
	ld.global.nc.f32 	%f3264, [%rd610+20];
	ld.global.nc.f32 	%f3265, [%rd611+20];
	sub.f32 	%f3266, %f3264, %f3265;
	ld.global.nc.f32 	%f3267, [%rd610+24];
	ld.global.nc.f32 	%f3268, [%rd611+24];
	sub.f32 	%f3269, %f3267, %f3268;
	ld.global.nc.f32 	%f3270, [%rd610+28];
	ld.global.nc.f32 	%f3271, [%rd611+28];
	sub.f32 	%f3272, %f3270, %f3271;
	mul.f32 	%f3273, %f3251, %f3251;
	sub.f32 	%f3274, %f3273, %f3412;
	add.f32 	%f3275, %f3420, %f3274;
	sub.f32 	%f3276, %f3420, %f3275;
	add.f32 	%f3277, %f3274, %f3276;
	fma.rn.f32 	%f3278, %f3254, %f3254, %f3277;
	add.f32 	%f3279, %f3275, %f3278;
	sub.f32 	%f3280, %f3275, %f3279;
	add.f32 	%f3281, %f3278, %f3280;
	fma.rn.f32 	%f3282, %f3257, %f3257, %f3281;
	add.f32 	%f3283, %f3279, %f3282;
	sub.f32 	%f3284, %f3279, %f3283;
	add.f32 	%f3285, %f3282, %f3284;
	fma.rn.f32 	%f3286, %f3260, %f3260, %f3285;
	add.f32 	%f3287, %f3283, %f3286;
	sub.f32 	%f3288, %f3283, %f3287;
	add.f32 	%f3289, %f3286, %f3288;
	fma.rn.f32 	%f3290, %f3263, %f3263, %f3289;
	add.f32 	%f3291, %f3287, %f3290;
	sub.f32 	%f3292, %f3287, %f3291;
	add.f32 	%f3293, %f3290, %f3292;
	fma.rn.f32 	%f3294, %f3266, %f3266, %f3293;
	add.f32 	%f3295, %f3291, %f3294;
	sub.f32 	%f3296, %f3291, %f3295;
	add.f32 	%f3297, %f3294, %f3296;
	fma.rn.f32 	%f3298, %f3269, %f3269, %f3297;
	add.f32 	%f3299, %f3295, %f3298;
	sub.f32 	%f3300, %f3295, %f3299;
	add.f32 	%f3301, %f3298, %f3300;
	fma.rn.f32 	%f3302, %f3272, %f3272, %f3301;
	add.f32 	%f3420, %f3299, %f3302;
	sub.f32 	%f3303, %f3420, %f3299;
	sub.f32 	%f3412, %f3303, %f3302;
	setp.gt.f32 	%p273, %f3420, %f121;
	@%p273 bra 	$L__BB8_117;
	add.s32 	%r779, %r779, 8;
	setp.lt.s32 	%p274, %r779, %r111;
	@%p274 bra 	$L__BB8_108;
$L__BB8_110:
	setp.ge.s32 	%p275, %r779, %r112;
	@%p275 bra 	$L__BB8_114;
	add.f32 	%f128, %f3383, %f117;
$L__BB8_112:
	mul.wide.u32 	%rd612, %r779, 4;
	add.s64 	%rd613, %rd11, %rd612;
	ld.global.nc.f32 	%f3304, [%rd613];
	add.s64 	%rd614, %rd23, %rd612;
	ld.global.nc.f32 	%f3305, [%rd614];
	sub.f32 	%f3306, %f3304, %f3305;
	ld.global.nc.f32 	%f3307, [%rd613+4];
	ld.global.nc.f32 	%f3308, [%rd614+4];
	sub.f32 	%f3309, %f3307, %f3308;
	ld.global.nc.f32 	%f3310, [%rd613+8];
	ld.global.nc.f32 	%f3311, [%rd614+8];
	sub.f32 	%f3312, %f3310, %f3311;
	ld.global.nc.f32 	%f3313, [%rd613+12];
	ld.global.nc.f32 	%f3314, [%rd614+12];
	sub.f32 	%f3315, %f3313, %f3314;
	mul.f32 	%f3316, %f3306, %f3306;
	sub.f32 	%f3317, %f3316, %f3412;
	add.f32 	%f3318, %f3420, %f3317;
	sub.f32 	%f3319, %f3420, %f3318;
	add.f32 	%f3320, %f3317, %f3319;
	fma.rn.f32 	%f3321, %f3309, %f3309, %f3320;
	add.f32 	%f3322, %f3318, %f3321;
	sub.f32 	%f3323, %f3318, %f3322;
	add.f32 	%f3324, %f3321, %f3323;
	fma.rn.f32 	%f3325, %f3312, %f3312, %f3324;
	add.f32 	%f3326, %f3322, %f3325;
	sub.f32 	%f3327, %f3322, %f3326;
	add.f32 	%f3328, %f3325, %f3327;
	fma.rn.f32 	%f3329, %f3315, %f3315, %f3328;
	add.f32 	%f3420, %f3326, %f3329;
	sub.f32 	%f3330, %f3420, %f3326;
	sub.f32 	%f3412, %f3330, %f3329;
	setp.gt.f32 	%p276, %f3420, %f128;
	@%p276 bra 	$L__BB8_117;
	add.s32 	%r779, %r779, 4;
	setp.lt.s32 	%p277, %r779, %r112;
	@%p277 bra 	$L__BB8_112;
$L__BB8_114:
	setp.ge.s32 	%p278, %r779, %r327;
	@%p278 bra 	$L__BB8_117;
	add.f32 	%f135, %f3383, %f117;
	mov.f32 	%f3419, %f3420;
$L__BB8_116:
	mul.wide.u32 	%rd615, %r779, 4;
	add.s64 	%rd616, %rd11, %rd615;
	ld.global.nc.f32 	%f3331, [%rd616];
	add.s64 	%rd617, %rd23, %rd615;
	ld.global.nc.f32 	%f3332, [%rd617];
	sub.f32 	%f3333, %f3331, %f3332;
	mul.f32 	%f3334, %f3333, %f3333;
	sub.f32 	%f3335, %f3334, %f3412;
	add.f32 	%f3420, %f3419, %f3335;
	sub.f32 	%f3336, %f3420, %f3419;
	sub.f32 	%f3412, %f3336, %f3335;
	setp.leu.f32 	%p279, %f3420, %f135;
	add.s32 	%r779, %r779, 1;
	setp.lt.s32 	%p280, %r779, %r327;
	and.pred  	%p281, %p279, %p280;
	mov.f32 	%f3419, %f3420;
	@%p281 bra 	$L__BB8_116;
$L__BB8_117:
	setp.lt.f32 	%p282, %f3420, %f3383;
	selp.b32 	%r759, %r774, %r773, %p282;
	selp.f32 	%f3383, %f3420, %f3383, %p282;
$L__BB8_118:
	add.s32 	%r774, %r774, 1;
	setp.ne.s32 	%p283, %r774, %r136;
	mov.u32 	%r773, %r759;
	@%p283 bra 	$L__BB8_101;
$L__BB8_119:
	ld.param.u64 	%rd626, [cluster_search_param_7];
	setp.eq.f32 	%p284, %f3383, 0f7F7FFFFF;
	selp.b32 	%r716, 0, %r759, %p284;
	cvta.to.global.u64 	%rd618, %rd626;
	mul.wide.u32 	%rd619, %r1, 4;
	add.s64 	%rd620, %rd618, %rd619;
	st.global.u32 	[%rd620], %r716;
	bra.uni 	$L__BB8_259;
$L__BB8_120:
	mov.u32 	%r329, %ctaid.x;
	mov.u32 	%r330, %ntid.x;
	mov.u32 	%r331, %tid.x;
	mad.lo.s32 	%r154, %r329, %r330, %r331;
	setp.ge.s32 	%p5, %r154, %r325;
	@%p5 bra 	$L__BB8_259;
	mul.lo.s32 	%r332, %r327, %r154;
	mul.wide.s32 	%rd41, %r332, 4;
	add.s64 	%rd24, %rd6, %rd41;
	setp.lt.s32 	%p6, %r328, 1;
	@%p6 bra 	$L__BB8_150;
	add.s32 	%r155, %r327, -15;
	add.s32 	%r156, %r327, -7;
	mov.b32 	%r785, 0;
$L__BB8_123:
	ld.param.u64 	%rd621, [cluster_search_param_2];
	setp.lt.s32 	%p7, %r327, 32;
	mul.lo.s32 	%r335, %r785, %r327;
	cvta.to.global.u64 	%rd42, %rd621;
	mul.wide.s32 	%rd43, %r335, 4;
	add.s64 	%rd25, %rd42, %rd43;
	mov.b32 	%r788, 0;
	mov.f32 	%f3426, 0f00000000;
	mov.f32 	%f3425, %f3426;
	@%p7 bra 	$L__BB8_126;
	mov.f32 	%f3425, 0f00000000;
	mov.b32 	%r787, 0;
	mov.f32 	%f3426, %f3425;
$L__BB8_125:
	and.b32  	%r788, %r327, -32;
	mul.wide.u32 	%rd44, %r787, 4;
	add.s64 	%rd45, %rd24, %rd44;
	ld.global.nc.f32 	%f323, [%rd45];
	add.s64 	%rd46, %rd25, %rd44;
	ld.global.nc.f32 	%f324, [%rd46];
	sub.f32 	%f325, %f323, %f324;
	ld.global.nc.f32 	%f326, [%rd45+4];
	ld.global.nc.f32 	%f327, [%rd46+4];
	sub.f32 	%f328, %f326, %f327;
	ld.global.nc.f32 	%f329, [%rd45+8];
	ld.global.nc.f32 	%f330, [%rd46+8];
	sub.f32 	%f331, %f329, %f330;
	ld.global.nc.f32 	%f332, [%rd45+12];
	ld.global.nc.f32 	%f333, [%rd46+12];
	sub.f32 	%f334, %f332, %f333;
	ld.global.nc.f32 	%f335, [%rd45+16];
	ld.global.nc.f32 	%f336, [%rd46+16];
	sub.f32 	%f337, %f335, %f336;
	ld.global.nc.f32 	%f338, [%rd45+20];
	ld.global.nc.f32 	%f339, [%rd46+20];
	sub.f32 	%f340, %f338, %f339;
	ld.global.nc.f32 	%f341, [%rd45+24];
	ld.global.nc.f32 	%f342, [%rd46+24];
	sub.f32 	%f343, %f341, %f342;
	ld.global.nc.f32 	%f344, [%rd45+28];
	ld.global.nc.f32 	%f345, [%rd46+28];
	sub.f32 	%f346, %f344, %f345;
	ld.global.nc.f32 	%f347, [%rd45+32];
	ld.global.nc.f32 	%f348, [%rd46+32];
	sub.f32 	%f349, %f347, %f348;
	ld.global.nc.f32 	%f350, [%rd45+36];
	ld.global.nc.f32 	%f351, [%rd46+36];
	sub.f32 	%f352, %f350, %f351;
	ld.global.nc.f32 	%f353, [%rd45+40];
	ld.global.nc.f32 	%f354, [%rd46+40];
	sub.f32 	%f355, %f353, %f354;
	ld.global.nc.f32 	%f356, [%rd45+44];
	ld.global.nc.f32 	%f357, [%rd46+44];
	sub.f32 	%f358, %f356, %f357;
	ld.global.nc.f32 	%f359, [%rd45+48];
	ld.global.nc.f32 	%f360, [%rd46+48];
	sub.f32 	%f361, %f359, %f360;
	ld.global.nc.f32 	%f362, [%rd45+52];
	ld.global.nc.f32 	%f363, [%rd46+52];
	sub.f32 	%f364, %f362, %f363;
	ld.global.nc.f32 	%f365, [%rd45+56];
	ld.global.nc.f32 	%f366, [%rd46+56];
	sub.f32 	%f367, %f365, %f366;
	ld.global.nc.f32 	%f368, [%rd45+60];
	ld.global.nc.f32 	%f369, [%rd46+60];
	sub.f32 	%f370, %f368, %f369;
	ld.global.nc.f32 	%f371, [%rd45+64];
	ld.global.nc.f32 	%f372, [%rd46+64];
	sub.f32 	%f373, %f371, %f372;
	ld.global.nc.f32 	%f374, [%rd45+68];
	ld.global.nc.f32 	%f375, [%rd46+68];
	sub.f32 	%f376, %f374, %f375;
	ld.global.nc.f32 	%f377, [%rd45+72];
	ld.global.nc.f32 	%f378, [%rd46+72];
	sub.f32 	%f379, %f377, %f378;
	ld.global.nc.f32 	%f380, [%rd45+76];
	ld.global.nc.f32 	%f381, [%rd46+76];
	sub.f32 	%f382, %f380, %f381;
	ld.global.nc.f32 	%f383, [%rd45+80];
	ld.global.nc.f32 	%f384, [%rd46+80];
	sub.f32 	%f385, %f383, %f384;
	ld.global.nc.f32 	%f386, [%rd45+84];
	ld.global.nc.f32 	%f387, [%rd46+84];
	sub.f32 	%f388, %f386, %f387;
	ld.global.nc.f32 	%f389, [%rd45+88];
	ld.global.nc.f32 	%f390, [%rd46+88];
	sub.f32 	%f391, %f389, %f390;
	ld.global.nc.f32 	%f392, [%rd45+92];
	ld.global.nc.f32 	%f393, [%rd46+92];
	sub.f32 	%f394, %f392, %f393;
	ld.global.nc.f32 	%f395, [%rd45+96];
	ld.global.nc.f32 	%f396, [%rd46+96];
	sub.f32 	%f397, %f395, %f396;
	ld.global.nc.f32 	%f398, [%rd45+100];
	ld.global.nc.f32 	%f399, [%rd46+100];
	sub.f32 	%f400, %f398, %f399;
	ld.global.nc.f32 	%f401, [%rd45+104];
	ld.global.nc.f32 	%f402, [%rd46+104];
	sub.f32 	%f403, %f401, %f402;
	ld.global.nc.f32 	%f404, [%rd45+108];
	ld.global.nc.f32 	%f405, [%rd46+108];
	sub.f32 	%f406, %f404, %f405;
	ld.global.nc.f32 	%f407, [%rd45+112];
	ld.global.nc.f32 	%f408, [%rd46+112];
	sub.f32 	%f409, %f407, %f408;
	ld.global.nc.f32 	%f410, [%rd45+116];
	ld.global.nc.f32 	%f411, [%rd46+116];
	sub.f32 	%f412, %f410, %f411;
	ld.global.nc.f32 	%f413, [%rd45+120];
	ld.global.nc.f32 	%f414, [%rd46+120];
	sub.f32 	%f415, %f413, %f414;
	ld.global.nc.f32 	%f416, [%rd45+124];
	ld.global.nc.f32 	%f417, [%rd46+124];
	sub.f32 	%f418, %f416, %f417;
	mul.f32 	%f419, %f325, %f325;
	sub.f32 	%f420, %f419, %f3425;
	add.f32 	%f421, %f3426, %f420;
	sub.f32 	%f422, %f3426, %f421;
	add.f32 	%f423, %f420, %f422;
	fma.rn.f32 	%f424, %f328, %f328, %f423;
	add.f32 	%f425, %f421, %f424;
	sub.f32 	%f426, %f421, %f425;
	add.f32 	%f427, %f424, %f426;
	fma.rn.f32 	%f428, %f331, %f331, %f427;
	add.f32 	%f429, %f425, %f428;
	sub.f32 	%f430, %f425, %f429;
	add.f32 	%f431, %f428, %f430;
	fma.rn.f32 	%f432, %f334, %f334, %f431;
	add.f32 	%f433, %f429, %f432;
	sub.f32 	%f434, %f429, %f433;
	add.f32 	%f435, %f432, %f434;
	fma.rn.f32 	%f436, %f337, %f337, %f435;
	add.f32 	%f437, %f433, %f436;
	sub.f32 	%f438, %f433, %f437;
	add.f32 	%f439, %f436, %f438;
	fma.rn.f32 	%f440, %f340, %f340, %f439;
	add.f32 	%f441, %f437, %f440;
	sub.f32 	%f442, %f437, %f441;
	add.f32 	%f443, %f440, %f442;
	fma.rn.f32 	%f444, %f343, %f343, %f443;
	add.f32 	%f445, %f441, %f444;
	sub.f32 	%f446, %f441, %f445;
	add.f32 	%f447, %f444, %f446;
	fma.rn.f32 	%f448, %f346, %f346, %f447;
	add.f32 	%f449, %f445, %f448;
	sub.f32 	%f450, %f445, %f449;
	add.f32 	%f451, %f448, %f450;
	fma.rn.f32 	%f452, %f349, %f349, %f451;
	add.f32 	%f453, %f449, %f452;
	sub.f32 	%f454, %f449, %f453;
	add.f32 	%f455, %f452, %f454;
	fma.rn.f32 	%f456, %f352, %f352, %f455;
	add.f32 	%f457, %f453, %f456;
	sub.f32 	%f458, %f453, %f457;
	add.f32 	%f459, %f456, %f458;
	fma.rn.f32 	%f460, %f355, %f355, %f459;
	add.f32 	%f461, %f457, %f460;
	sub.f32 	%f462, %f457, %f461;
	add.f32 	%f463, %f460, %f462;
	fma.rn.f32 	%f464, %f358, %f358, %f463;
	add.f32 	%f465, %f461, %f464;
	sub.f32 	%f466, %f461, %f465;
	add.f32 	%f467, %f464, %f466;
	fma.rn.f32 	%f468, %f361, %f361, %f467;
	add.f32 	%f469, %f465, %f468;
	sub.f32 	%f470, %f465, %f469;
	add.f32 	%f471, %f468, %f470;
	fma.rn.f32 	%f472, %f364, %f364, %f471;
	add.f32 	%f473, %f469, %f472;
	sub.f32 	%f474, %f469, %f473;
	add.f32 	%f475, %f472, %f474;
	fma.rn.f32 	%f476, %f367, %f367, %f475;
	add.f32 	%f477, %f473, %f476;
	sub.f32 	%f478, %f473, %f477;
	add.f32 	%f479, %f476, %f478;
	fma.rn.f32 	%f480, %f370, %f370, %f479;
	add.f32 	%f481, %f477, %f480;
	sub.f32 	%f482, %f477, %f481;
	add.f32 	%f483, %f480, %f482;
	fma.rn.f32 	%f484, %f373, %f373, %f483;
	add.f32 	%f485, %f481, %f484;
	sub.f32 	%f486, %f481, %f485;
	add.f32 	%f487, %f484, %f486;
	fma.rn.f32 	%f488, %f376, %f376, %f487;
	add.f32 	%f489, %f485, %f488;
	sub.f32 	%f490, %f485, %f489;
	add.f32 	%f491, %f488, %f490;
	fma.rn.f32 	%f492, %f379, %f379, %f491;
	add.f32 	%f493, %f489, %f492;
	sub.f32 	%f494, %f489, %f493;
	add.f32 	%f495, %f492, %f494;
	fma.rn.f32 	%f496, %f382, %f382, %f495;
	add.f32 	%f497, %f493, %f496;
	sub.f32 	%f498, %f493, %f497;
	add.f32 	%f499, %f496, %f498;
	fma.rn.f32 	%f500, %f385, %f385, %f499;
	add.f32 	%f501, %f497, %f500;
	sub.f32 	%f502, %f497, %f501;
	add.f32 	%f503, %f500, %f502;
	fma.rn.f32 	%f504, %f388, %f388, %f503;
	add.f32 	%f505, %f501, %f504;
	sub.f32 	%f506, %f501, %f505;
	add.f32 	%f507, %f504, %f506;
	fma.rn.f32 	%f508, %f391, %f391, %f507;
	add.f32 	%f509, %f505, %f508;
	sub.f32 	%f510, %f505, %f509;
	add.f32 	%f511, %f508, %f510;
	fma.rn.f32 	%f512, %f394, %f394, %f511;
	add.f32 	%f513, %f509, %f512;
	sub.f32 	%f514, %f509, %f513;
	add.f32 	%f515, %f512, %f514;
	fma.rn.f32 	%f516, %f397, %f397, %f515;
	add.f32 	%f517, %f513, %f516;
	sub.f32 	%f518, %f513, %f517;
	add.f32 	%f519, %f516, %f518;
	fma.rn.f32 	%f520, %f400, %f400, %f519;
	add.f32 	%f521, %f517, %f520;
	sub.f32 	%f522, %f517, %f521;
	add.f32 	%f523, %f520, %f522;
	fma.rn.f32 	%f524, %f403, %f403, %f523;
	add.f32 	%f525, %f521, %f524;
	sub.f32 	%f526, %f521, %f525;
	add.f32 	%f527, %f524, %f526;
	fma.rn.f32 	%f528, %f406, %f406, %f527;
	add.f32 	%f529, %f525, %f528;
	sub.f32 	%f530, %f525, %f529;
	add.f32 	%f531, %f528, %f530;
	fma.rn.f32 	%f532, %f409, %f409, %f531;
	add.f32 	%f533, %f529, %f532;
	sub.f32 	%f534, %f529, %f533;
	add.f32 	%f535, %f532, %f534;
	fma.rn.f32 	%f536, %f412, %f412, %f535;
	add.f32 	%f537, %f533, %f536;
	sub.f32 	%f538, %f533, %f537;
	add.f32 	%f539, %f536, %f538;
	fma.rn.f32 	%f540, %f415, %f415, %f539;
	add.f32 	%f541, %f537, %f540;
	sub.f32 	%f542, %f537, %f541;
	add.f32 	%f543, %f540, %f542;
	fma.rn.f32 	%f544, %f418, %f418, %f543;
	add.f32 	%f3426, %f541, %f544;
	sub.f32 	%f545, %f3426, %f541;
	sub.f32 	%f3425, %f545, %f544;
	add.s32 	%r787, %r787, 32;
	add.s32 	%r337, %r327, -31;
	setp.lt.s32 	%p8, %r787, %r337;
	@%p8 bra 	$L__BB8_125;
$L__BB8_126:
	setp.ge.s32 	%p9, %r788, %r155;
	@%p9 bra 	$L__BB8_127;
	bra.uni 	$L__BB8_260;
$L__BB8_127:
	setp.ge.s32 	%p11, %r788, %r156;
	@%p11 bra 	$L__BB8_128;
	bra.uni 	$L__BB8_262;
$L__BB8_128:
	add.s32 	%r166, %r327, -3;
	setp.ge.s32 	%p13, %r788, %r166;
	@%p13 bra 	$L__BB8_137;
	add.s32 	%r339, %r788, 4;
	max.s32 	%r340, %r166, %r339;
	not.b32 	%r341, %r788;
	add.s32 	%r167, %r340, %r341;
	shr.u32 	%r342, %r167, 2;
	add.s32 	%r168, %r342, 1;
	setp.lt.u32 	%p14, %r167, 12;
	@%p14 bra 	$L__BB8_132;
	and.b32  	%r169, %r168, 2147483644;
	mov.b32 	%r796, 0;
$L__BB8_131:
	.pragma "nounroll";
	mul.wide.u32 	%rd53, %r788, 4;
	add.s64 	%rd54, %rd24, %rd53;
	ld.global.nc.f32 	%f713, [%rd54];
	add.s64 	%rd55, %rd25, %rd53;
	ld.global.nc.f32 	%f714, [%rd55];
	sub.f32 	%f715, %f713, %f714;
	ld.global.nc.f32 	%f716, [%rd54+4];
	ld.global.nc.f32 	%f717, [%rd55+4];
	sub.f32 	%f718, %f716, %f717;
	ld.global.nc.f32 	%f719, [%rd54+8];
	ld.global.nc.f32 	%f720, [%rd55+8];
	sub.f32 	%f721, %f719, %f720;
	ld.global.nc.f32 	%f722, [%rd54+12];
	ld.global.nc.f32 	%f723, [%rd55+12];
	sub.f32 	%f724, %f722, %f723;
	mul.f32 	%f725, %f715, %f715;
	sub.f32 	%f726, %f725, %f3425;
	add.f32 	%f727, %f3426, %f726;
	sub.f32 	%f728, %f3426, %f727;
	add.f32 	%f729, %f726, %f728;
	fma.rn.f32 	%f730, %f718, %f718, %f729;
	add.f32 	%f731, %f727, %f730;
	sub.f32 	%f732, %f727, %f731;
	add.f32 	%f733, %f730, %f732;
	fma.rn.f32 	%f734, %f721, %f721, %f733;
	add.f32 	%f735, %f731, %f734;
	sub.f32 	%f736, %f731, %f735;
	add.f32 	%f737, %f734, %f736;
	fma.rn.f32 	%f738, %f724, %f724, %f737;
	add.f32 	%f739, %f735, %f738;
	ld.global.nc.f32 	%f740, [%rd54+16];
	ld.global.nc.f32 	%f741, [%rd55+16];
	sub.f32 	%f742, %f740, %f741;
	ld.global.nc.f32 	%f743, [%rd54+20];
	ld.global.nc.f32 	%f744, [%rd55+20];
	sub.f32 	%f745, %f743, %f744;
	ld.global.nc.f32 	%f746, [%rd54+24];
	ld.global.nc.f32 	%f747, [%rd55+24];
	sub.f32 	%f748, %f746, %f747;
	ld.global.nc.f32 	%f749, [%rd54+28];
	ld.global.nc.f32 	%f750, [%rd55+28];
	sub.f32 	%f751, %f749, %f750;
	sub.f32 	%f752, %f735, %f739;
	add.f32 	%f753, %f738, %f752;
	fma.rn.f32 	%f754, %f742, %f742, %f753;
	add.f32 	%f755, %f739, %f754;
	sub.f32 	%f756, %f739, %f755;
	add.f32 	%f757, %f754, %f756;
	fma.rn.f32 	%f758, %f745, %f745, %f757;
	add.f32 	%f759, %f755, %f758;
	sub.f32 	%f760, %f755, %f759;
	add.f32 	%f761, %f758, %f760;
	fma.rn.f32 	%f762, %f748, %f748, %f761;
	add.f32 	%f763, %f759, %f762;
	sub.f32 	%f764, %f759, %f763;
	add.f32 	%f765, %f762, %f764;
	fma.rn.f32 	%f766, %f751, %f751, %f765;
	add.f32 	%f767, %f763, %f766;
	ld.global.nc.f32 	%f768, [%rd54+32];
	ld.global.nc.f32 	%f769, [%rd55+32];
	sub.f32 	%f770, %f768, %f769;
	ld.global.nc.f32 	%f771, [%rd54+36];
	ld.global.nc.f32 	%f772, [%rd55+36];
	sub.f32 	%f773, %f771, %f772;
	ld.global.nc.f32 	%f774, [%rd54+40];
	ld.global.nc.f32 	%f775, [%rd55+40];
	sub.f32 	%f776, %f774, %f775;
	ld.global.nc.f32 	%f777, [%rd54+44];
	ld.global.nc.f32 	%f778, [%rd55+44];
	sub.f32 	%f779, %f777, %f778;
	sub.f32 	%f780, %f763, %f767;
	add.f32 	%f781, %f766, %f780;
	fma.rn.f32 	%f782, %f770, %f770, %f781;
	add.f32 	%f783, %f767, %f782;
	sub.f32 	%f784, %f767, %f783;
	add.f32 	%f785, %f782, %f784;
	fma.rn.f32 	%f786, %f773, %f773, %f785;
	add.f32 	%f787, %f783, %f786;
	sub.f32 	%f788, %f783, %f787;
	add.f32 	%f789, %f786, %f788;
	fma.rn.f32 	%f790, %f776, %f776, %f789;
	add.f32 	%f791, %f787, %f790;
	sub.f32 	%f792, %f787, %f791;
	add.f32 	%f793, %f790, %f792;
	fma.rn.f32 	%f794, %f779, %f779, %f793;
	add.f32 	%f795, %f791, %f794;
	ld.global.nc.f32 	%f796, [%rd54+48];
	ld.global.nc.f32 	%f797, [%rd55+48];
	sub.f32 	%f798, %f796, %f797;
	ld.global.nc.f32 	%f799, [%rd54+52];
	ld.global.nc.f32 	%f800, [%rd55+52];
	sub.f32 	%f801, %f799, %f800;
	ld.global.nc.f32 	%f802, [%rd54+56];
	ld.global.nc.f32 	%f803, [%rd55+56];
	sub.f32 	%f804, %f802, %f803;
	ld.global.nc.f32 	%f805, [%rd54+60];
	ld.global.nc.f32 	%f806, [%rd55+60];
	sub.f32 	%f807, %f805, %f806;
	sub.f32 	%f808, %f791, %f795;
	add.f32 	%f809, %f794, %f808;
	fma.rn.f32 	%f810, %f798, %f798, %f809;
	add.f32 	%f811, %f795, %f810;
	sub.f32 	%f812, %f795, %f811;
	add.f32 	%f813, %f810, %f812;
	fma.rn.f32 	%f814, %f801, %f801, %f813;
	add.f32 	%f815, %f811, %f814;
	sub.f32 	%f816, %f811, %f815;
	add.f32 	%f817, %f814, %f816;
	fma.rn.f32 	%f818, %f804, %f804, %f817;
	add.f32 	%f819, %f815, %f818;
	sub.f32 	%f820, %f815, %f819;
	add.f32 	%f821, %f818, %f820;
	fma.rn.f32 	%f822, %f807, %f807, %f821;
	add.f32 	%f3426, %f819, %f822;
	sub.f32 	%f823, %f3426, %f819;
	sub.f32 	%f3425, %f823, %f822;
	add.s32 	%r788, %r788, 16;
	add.s32 	%r796, %r796, 4;
	setp.eq.s32 	%p15, %r796, %r169;
	@%p15 bra 	$L__BB8_132;
	bra.uni 	$L__BB8_131;
$L__BB8_132:
	and.b32  	%r345, %r168, 3;
	setp.eq.s32 	%p16, %r345, 0;
	@%p16 bra 	$L__BB8_137;
	setp.eq.s32 	%p17, %r345, 1;
	@%p17 bra 	$L__BB8_135;
	mul.wide.u32 	%rd56, %r788, 4;
	add.s64 	%rd57, %rd24, %rd56;
	ld.global.nc.f32 	%f825, [%rd57];
	add.s64 	%rd58, %rd25, %rd56;
	ld.global.nc.f32 	%f826, [%rd58];
	sub.f32 	%f827, %f825, %f826;
	ld.global.nc.f32 	%f828, [%rd57+4];
	ld.global.nc.f32 	%f829, [%rd58+4];
	sub.f32 	%f830, %f828, %f829;
	ld.global.nc.f32 	%f831, [%rd57+8];
	ld.global.nc.f32 	%f832, [%rd58+8];
	sub.f32 	%f833, %f831, %f832;
	ld.global.nc.f32 	%f834, [%rd57+12];
	ld.global.nc.f32 	%f835, [%rd58+12];
	sub.f32 	%f836, %f834, %f835;
	mul.f32 	%f837, %f827, %f827;
	sub.f32 	%f838, %f837, %f3425;
	add.f32 	%f839, %f3426, %f838;
	sub.f32 	%f840, %f3426, %f839;
	add.f32 	%f841, %f838, %f840;
	fma.rn.f32 	%f842, %f830, %f830, %f841;
	add.f32 	%f843, %f839, %f842;
	sub.f32 	%f844, %f839, %f843;
	add.f32 	%f845, %f842, %f844;
	fma.rn.f32 	%f846, %f833, %f833, %f845;
	add.f32 	%f847, %f843, %f846;
	sub.f32 	%f848, %f843, %f847;
	add.f32 	%f849, %f846, %f848;
	fma.rn.f32 	%f850, %f836, %f836, %f849;
	add.f32 	%f851, %f847, %f850;
	ld.global.nc.f32 	%f852, [%rd57+16];
	ld.global.nc.f32 	%f853, [%rd58+16];
	sub.f32 	%f854, %f852, %f853;
	ld.global.nc.f32 	%f855, [%rd57+20];
	ld.global.nc.f32 	%f856, [%rd58+20];
	sub.f32 	%f857, %f855, %f856;
	ld.global.nc.f32 	%f858, [%rd57+24];
	ld.global.nc.f32 	%f859, [%rd58+24];
	sub.f32 	%f860, %f858, %f859;
	ld.global.nc.f32 	%f861, [%rd57+28];
	ld.global.nc.f32 	%f862, [%rd58+28];
	sub.f32 	%f863, %f861, %f862;
	sub.f32 	%f864, %f847, %f851;
	add.f32 	%f865, %f850, %f864;
	fma.rn.f32 	%f866, %f854, %f854, %f865;
	add.f32 	%f867, %f851, %f866;
	sub.f32 	%f868, %f851, %f867;
	add.f32 	%f869, %f866, %f868;
	fma.rn.f32 	%f870, %f857, %f857, %f869;
	add.f32 	%f871, %f867, %f870;
	sub.f32 	%f872, %f867, %f871;
	add.f32 	%f873, %f870, %f872;
	fma.rn.f32 	%f874, %f860, %f860, %f873;
	add.f32 	%f875, %f871, %f874;
	sub.f32 	%f876, %f871, %f875;
	add.f32 	%f877, %f874, %f876;
	fma.rn.f32 	%f878, %f863, %f863, %f877;
	add.f32 	%f3426, %f875, %f878;
	sub.f32 	%f879, %f3426, %f875;
	sub.f32 	%f3425, %f879, %f878;
	add.s32 	%r788, %r788, 8;
$L__BB8_135:
	and.b32  	%r346, %r167, 4;
	setp.ne.s32 	%p18, %r346, 0;
	@%p18 bra 	$L__BB8_137;
	mul.wide.u32 	%rd59, %r788, 4;
	add.s64 	%rd60, %rd24, %rd59;
	ld.global.nc.f32 	%f880, [%rd60];
	add.s64 	%rd61, %rd25, %rd59;
	ld.global.nc.f32 	%f881, [%rd61];
	sub.f32 	%f882, %f880, %f881;
	ld.global.nc.f32 	%f883, [%rd60+4];
	ld.global.nc.f32 	%f884, [%rd61+4];
	sub.f32 	%f885, %f883, %f884;
	ld.global.nc.f32 	%f886, [%rd60+8];
	ld.global.nc.f32 	%f887, [%rd61+8];
	sub.f32 	%f888, %f886, %f887;
	ld.global.nc.f32 	%f889, [%rd60+12];
	ld.global.nc.f32 	%f890, [%rd61+12];
	sub.f32 	%f891, %f889, %f890;
	mul.f32 	%f892, %f882, %f882;
	sub.f32 	%f893, %f892, %f3425;
	add.f32 	%f894, %f3426, %f893;
	sub.f32 	%f895, %f3426, %f894;
	add.f32 	%f896, %f893, %f895;
	fma.rn.f32 	%f897, %f885, %f885, %f896;
	add.f32 	%f898, %f894, %f897;
	sub.f32 	%f899, %f894, %f898;
	add.f32 	%f900, %f897, %f899;
	fma.rn.f32 	%f901, %f888, %f888, %f900;
	add.f32 	%f902, %f898, %f901;
	sub.f32 	%f903, %f898, %f902;
	add.f32 	%f904, %f901, %f903;
	fma.rn.f32 	%f905, %f891, %f891, %f904;
	add.f32 	%f3426, %f902, %f905;
	sub.f32 	%f906, %f3426, %f902;
	sub.f32 	%f3425, %f906, %f905;
	add.s32 	%r788, %r788, 4;
$L__BB8_137:
	setp.ge.s32 	%p19, %r788, %r327;
	@%p19 bra 	$L__BB8_149;
	sub.s32 	%r179, %r327, %r788;
	and.b32  	%r180, %r179, 7;
	sub.s32 	%r347, %r788, %r327;
	setp.gt.u32 	%p20, %r347, -8;
	@%p20 bra 	$L__BB8_141;
	and.b32  	%r181, %r179, -8;
	mov.b32 	%r798, 0;
$L__BB8_140:
	.pragma "nounroll";
	mul.wide.u32 	%rd62, %r788, 4;
	add.s64 	%rd63, %rd24, %rd62;
	ld.global.nc.f32 	%f908, [%rd63];
	add.s64 	%rd64, %rd25, %rd62;
	ld.global.nc.f32 	%f909, [%rd64];
	sub.f32 	%f910, %f908, %f909;
	mul.f32 	%f911, %f910, %f910;
	sub.f32 	%f912, %f911, %f3425;
	add.f32 	%f913, %f3426, %f912;
	ld.global.nc.f32 	%f914, [%rd63+4];
	ld.global.nc.f32 	%f915, [%rd64+4];
	sub.f32 	%f916, %f914, %f915;
	sub.f32 	%f917, %f3426, %f913;
	add.f32 	%f918, %f912, %f917;
	fma.rn.f32 	%f919, %f916, %f916, %f918;
	add.f32 	%f920, %f913, %f919;
	ld.global.nc.f32 	%f921, [%rd63+8];
	ld.global.nc.f32 	%f922, [%rd64+8];
	sub.f32 	%f923, %f921, %f922;
	sub.f32 	%f924, %f913, %f920;
	add.f32 	%f925, %f919, %f924;
	fma.rn.f32 	%f926, %f923, %f923, %f925;
	add.f32 	%f927, %f920, %f926;
	ld.global.nc.f32 	%f928, [%rd63+12];
	ld.global.nc.f32 	%f929, [%rd64+12];
	sub.f32 	%f930, %f928, %f929;
	sub.f32 	%f931, %f920, %f927;
	add.f32 	%f932, %f926, %f931;
	fma.rn.f32 	%f933, %f930, %f930, %f932;
	add.f32 	%f934, %f927, %f933;
	ld.global.nc.f32 	%f935, [%rd63+16];
	ld.global.nc.f32 	%f936, [%rd64+16];
	sub.f32 	%f937, %f935, %f936;
	sub.f32 	%f938, %f927, %f934;
	add.f32 	%f939, %f933, %f938;
	fma.rn.f32 	%f940, %f937, %f937, %f939;
	add.f32 	%f941, %f934, %f940;
	ld.global.nc.f32 	%f942, [%rd63+20];
	ld.global.nc.f32 	%f943, [%rd64+20];
	sub.f32 	%f944, %f942, %f943;
	sub.f32 	%f945, %f934, %f941;
	add.f32 	%f946, %f940, %f945;
	fma.rn.f32 	%f947, %f944, %f944, %f946;
	add.f32 	%f948, %f941, %f947;
	ld.global.nc.f32 	%f949, [%rd63+24];
	ld.global.nc.f32 	%f950, [%rd64+24];
	sub.f32 	%f951, %f949, %f950;
	sub.f32 	%f952, %f941, %f948;
	add.f32 	%f953, %f947, %f952;
	fma.rn.f32 	%f954, %f951, %f951, %f953;
	add.f32 	%f955, %f948, %f954;
	ld.global.nc.f32 	%f956, [%rd63+28];
	ld.global.nc.f32 	%f957, [%rd64+28];
	sub.f32 	%f958, %f956, %f957;
	sub.f32 	%f959, %f948, %f955;
	add.f32 	%f960, %f954, %f959;
	fma.rn.f32 	%f961, %f958, %f958, %f960;
	add.f32 	%f3426, %f955, %f961;
	sub.f32 	%f962, %f3426, %f955;
	sub.f32 	%f3425, %f962, %f961;
	add.s32 	%r788, %r788, 8;
	add.s32 	%r798, %r798, 8;
	setp.ne.s32 	%p21, %r798, %r181;
	@%p21 bra 	$L__BB8_140;
$L__BB8_141:
	setp.eq.s32 	%p22, %r180, 0;
	@%p22 bra 	$L__BB8_149;
	and.b32  	%r191, %r179, 3;
	setp.lt.u32 	%p23, %r180, 4;
	@%p23 bra 	$L__BB8_144;
	mul.wide.u32 	%rd65, %r788, 4;
	add.s64 	%rd66, %rd24, %rd65;
	ld.global.nc.f32 	%f964, [%rd66];
	add.s64 	%rd67, %rd25, %rd65;
	ld.global.nc.f32 	%f965, [%rd67];
	sub.f32 	%f966, %f964, %f965;
	mul.f32 	%f967, %f966, %f966;
	sub.f32 	%f968, %f967, %f3425;
	add.f32 	%f969, %f3426, %f968;
	ld.global.nc.f32 	%f970, [%rd66+4];
	ld.global.nc.f32 	%f971, [%rd67+4];
	sub.f32 	%f972, %f970, %f971;
	sub.f32 	%f973, %f3426, %f969;
	add.f32 	%f974, %f968, %f973;
	fma.rn.f32 	%f975, %f972, %f972, %f974;
	add.f32 	%f976, %f969, %f975;
	ld.global.nc.f32 	%f977, [%rd66+8];
	ld.global.nc.f32 	%f978, [%rd67+8];
	sub.f32 	%f979, %f977, %f978;
	sub.f32 	%f980, %f969, %f976;
	add.f32 	%f981, %f975, %f980;
	fma.rn.f32 	%f982, %f979, %f979, %f981;
	add.f32 	%f983, %f976, %f982;
	ld.global.nc.f32 	%f984, [%rd66+12];
	ld.global.nc.f32 	%f985, [%rd67+12];
	sub.f32 	%f986, %f984, %f985;
	sub.f32 	%f987, %f976, %f983;
	add.f32 	%f988, %f982, %f987;
	fma.rn.f32 	%f989, %f986, %f986, %f988;
	add.f32 	%f3426, %f983, %f989;
	sub.f32 	%f990, %f3426, %f983;
	sub.f32 	%f3425, %f990, %f989;
	add.s32 	%r788, %r788, 4;
$L__BB8_144:
	setp.eq.s32 	%p24, %r191, 0;
	@%p24 bra 	$L__BB8_149;
	setp.eq.s32 	%p25, %r191, 1;
	@%p25 bra 	$L__BB8_147;
	mul.wide.u32 	%rd68, %r788, 4;
	add.s64 	%rd69, %rd24, %rd68;
	ld.global.nc.f32 	%f992, [%rd69];
	add.s64 	%rd70, %rd25, %rd68;
	ld.global.nc.f32 	%f993, [%rd70];
	sub.f32 	%f994, %f992, %f993;
	mul.f32 	%f995, %f994, %f994;
	sub.f32 	%f996, %f995, %f3425;
	add.f32 	%f997, %f3426, %f996;
	ld.global.nc.f32 	%f998, [%rd69+4];
	ld.global.nc.f32 	%f999, [%rd70+4];
	sub.f32 	%f1000, %f998, %f999;
	sub.f32 	%f1001, %f3426, %f997;
	add.f32 	%f1002, %f996, %f1001;
	fma.rn.f32 	%f1003, %f1000, %f1000, %f1002;
	add.f32 	%f3426, %f997, %f1003;
	sub.f32 	%f1004, %f3426, %f997;
	sub.f32 	%f3425, %f1004, %f1003;
	add.s32 	%r788, %r788, 2;
$L__BB8_147:
	and.b32  	%r349, %r179, 1;
	setp.eq.b32 	%p26, %r349, 1;
	not.pred 	%p27, %p26;
	@%p27 bra 	$L__BB8_149;
	mul.wide.u32 	%rd71, %r788, 4;
	add.s64 	%rd72, %rd24, %rd71;
	ld.global.nc.f32 	%f1005, [%rd72];
	add.s64 	%rd73, %rd25, %rd71;
	ld.global.nc.f32 	%f1006, [%rd73];
	sub.f32 	%f1007, %f1005, %f1006;
	mul.f32 	%f1008, %f1007, %f1007;
	sub.f32 	%f1009, %f1008, %f3425;
	add.f32 	%f3426, %f3426, %f1009;
$L__BB8_149:
	mul.wide.u32 	%rd74, %r785, 4;
	add.s64 	%rd75, %rd9, %rd74;
	st.local.f32 	[%rd75], %f3426;
	add.s64 	%rd76, %rd10, %rd74;
	st.local.u32 	[%rd76], %r785;
	add.s32 	%r785, %r785, 1;
	setp.ne.s32 	%p28, %r785, %r328;
	@%p28 bra 	$L__BB8_123;
$L__BB8_150:
	setp.gt.s32 	%p29, %r325, 3500;
	@%p29 bra 	$L__BB8_152;
	min.s32 	%r802, %r328, 5;
	bra.uni 	$L__BB8_155;
$L__BB8_152:
	setp.gt.u32 	%p30, %r325, 6000;
	@%p30 bra 	$L__BB8_154;
	min.s32 	%r802, %r328, 4;
	bra.uni 	$L__BB8_155;
$L__BB8_154:
	setp.lt.u32 	%p31, %r325, 8001;
	min.s32 	%r350, %r328, 3;
	selp.b32 	%r802, %r350, 2, %p31;
$L__BB8_155:
	setp.gt.s32 	%p32, %r327, 719;
	mov.u32 	%r803, %r328;
	@%p32 bra 	$L__BB8_158;
	setp.lt.s32 	%p33, %r327, 700;
	mov.u32 	%r803, %r802;
	@%p33 bra 	$L__BB8_158;
	mul.lo.s32 	%r351, %r328, 3;
	shr.s32 	%r352, %r351, 31;
	shr.u32 	%r353, %r352, 30;
	add.s32 	%r354, %r351, %r353;
	shr.s32 	%r355, %r354, 2;
	add.s32 	%r356, %r355, 1;
	min.s32 	%r357, %r328, %r356;
	max.s32 	%r803, %r802, %r357;
$L__BB8_158:
	setp.lt.s32 	%p34, %r803, 1;
	mov.b32 	%r862, -1;
	mov.f32 	%f3522, 0f7F7FFFFF;
	@%p34 bra 	$L__BB8_203;
	add.s32 	%r203, %r328, -2;
	cvt.u16.u32 	%rs7, %r328;
	mov.b32 	%r804, 0;
	mov.b16 	%rs27, 0;
	mov.u16 	%rs28, %rs27;
$L__BB8_160:
	mov.u32 	%r204, %r804;
	not.b32 	%r205, %r204;
	add.s32 	%r206, %r328, %r205;
	add.s32 	%r804, %r204, 1;
	setp.ge.s32 	%p35, %r804, %r328;
	mov.u32 	%r816, %r204;
	@%p35 bra 	$L__BB8_174;
	sub.s32 	%r361, %r203, %r204;
	setp.lt.u32 	%p36, %r361, 15;
	mov.u32 	%r808, %r804;
	mov.u32 	%r816, %r204;
	@%p36 bra 	$L__BB8_164;
	and.b32  	%r208, %r206, -16;
	mov.u32 	%r808, %r804;
	mov.u32 	%r816, %r204;
$L__BB8_163:
	.pragma "nounroll";
	mul.wide.u32 	%rd77, %r808, 4;
	add.s64 	%rd78, %rd10, %rd77;
	ld.local.u32 	%r362, [%rd78];
	mul.wide.s32 	%rd79, %r362, 4;
	add.s64 	%rd80, %rd9, %rd79;
	ld.local.f32 	%f1011, [%rd80];
	mul.wide.s32 	%rd81, %r816, 4;
	add.s64 	%rd82, %rd10, %rd81;
	ld.local.u32 	%r363, [%rd82];
	mul.wide.s32 	%rd83, %r363, 4;
	add.s64 	%rd84, %rd9, %rd83;
	ld.local.f32 	%f1012, [%rd84];
	setp.lt.f32 	%p37, %f1011, %f1012;
	selp.b32 	%r364, %r808, %r816, %p37;
	add.s32 	%r365, %r808, 1;
	ld.local.u32 	%r366, [%rd78+4];
	mul.wide.s32 	%rd85, %r366, 4;
	add.s64 	%rd86, %rd9, %rd85;
	ld.local.f32 	%f1013, [%rd86];
	mul.wide.s32 	%rd87, %r364, 4;
	add.s64 	%rd88, %rd10, %rd87;
	ld.local.u32 	%r367, [%rd88];
	mul.wide.s32 	%rd89, %r367, 4;
	add.s64 	%rd90, %rd9, %rd89;
	ld.local.f32 	%f1014, [%rd90];
	setp.lt.f32 	%p38, %f1013, %f1014;
	selp.b32 	%r368, %r365, %r364, %p38;
	add.s32 	%r369, %r808, 2;
	ld.local.u32 	%r370, [%rd78+8];
	mul.wide.s32 	%rd91, %r370, 4;
	add.s64 	%rd92, %rd9, %rd91;
	ld.local.f32 	%f1015, [%rd92];
	mul.wide.s32 	%rd93, %r368, 4;
	add.s64 	%rd94, %rd10, %rd93;
	ld.local.u32 	%r371, [%rd94];
	mul.wide.s32 	%rd95, %r371, 4;
	add.s64 	%rd96, %rd9, %rd95;
	ld.local.f32 	%f1016, [%rd96];
	setp.lt.f32 	%p39, %f1015, %f1016;
	selp.b32 	%r372, %r369, %r368, %p39;
	add.s32 	%r373, %r808, 3;
	ld.local.u32 	%r374, [%rd78+12];
	mul.wide.s32 	%rd97, %r374, 4;
	add.s64 	%rd98, %rd9, %rd97;
	ld.local.f32 	%f1017, [%rd98];
	mul.wide.s32 	%rd99, %r372, 4;
	add.s64 	%rd100, %rd10, %rd99;
	ld.local.u32 	%r375, [%rd100];
	mul.wide.s32 	%rd101, %r375, 4;
	add.s64 	%rd102, %rd9, %rd101;
	ld.local.f32 	%f1018, [%rd102];
	setp.lt.f32 	%p40, %f1017, %f1018;
	selp.b32 	%r376, %r373, %r372, %p40;
	add.s32 	%r377, %r808, 4;
	ld.local.u32 	%r378, [%rd78+16];
	mul.wide.s32 	%rd103, %r378, 4;
	add.s64 	%rd104, %rd9, %rd103;
	ld.local.f32 	%f1019, [%rd104];
	mul.wide.s32 	%rd105, %r376, 4;
	add.s64 	%rd106, %rd10, %rd105;
	ld.local.u32 	%r379, [%rd106];
	mul.wide.s32 	%rd107, %r379, 4;
	add.s64 	%rd108, %rd9, %rd107;
	ld.local.f32 	%f1020, [%rd108];
	setp.lt.f32 	%p41, %f1019, %f1020;
	selp.b32 	%r380, %r377, %r376, %p41;
	add.s32 	%r381, %r808, 5;
	ld.local.u32 	%r382, [%rd78+20];
	mul.wide.s32 	%rd109, %r382, 4;
	add.s64 	%rd110, %rd9, %rd109;
	ld.local.f32 	%f1021, [%rd110];
	mul.wide.s32 	%rd111, %r380, 4;
	add.s64 	%rd112, %rd10, %rd111;
	ld.local.u32 	%r383, [%rd112];
	mul.wide.s32 	%rd113, %r383, 4;
	add.s64 	%rd114, %rd9, %rd113;
	ld.local.f32 	%f1022, [%rd114];
	setp.lt.f32 	%p42, %f1021, %f1022;
	selp.b32 	%r384, %r381, %r380, %p42;
	add.s32 	%r385, %r808, 6;
	ld.local.u32 	%r386, [%rd78+24];
	mul.wide.s32 	%rd115, %r386, 4;
	add.s64 	%rd116, %rd9, %rd115;
	ld.local.f32 	%f1023, [%rd116];
	mul.wide.s32 	%rd117, %r384, 4;
	add.s64 	%rd118, %rd10, %rd117;
	ld.local.u32 	%r387, [%rd118];
	mul.wide.s32 	%rd119, %r387, 4;
	add.s64 	%rd120, %rd9, %rd119;
	ld.local.f32 	%f1024, [%rd120];
	setp.lt.f32 	%p43, %f1023, %f1024;
	selp.b32 	%r388, %r385, %r384, %p43;
	add.s32 	%r389, %r808, 7;
	ld.local.u32 	%r390, [%rd78+28];
	mul.wide.s32 	%rd121, %r390, 4;
	add.s64 	%rd122, %rd9, %rd121;
	ld.local.f32 	%f1025, [%rd122];
	mul.wide.s32 	%rd123, %r388, 4;
	add.s64 	%rd124, %rd10, %rd123;
	ld.local.u32 	%r391, [%rd124];
	mul.wide.s32 	%rd125, %r391, 4;
	add.s64 	%rd126, %rd9, %rd125;
	ld.local.f32 	%f1026, [%rd126];
	setp.lt.f32 	%p44, %f1025, %f1026;
	selp.b32 	%r392, %r389, %r388, %p44;
	add.s32 	%r393, %r808, 8;
	ld.local.u32 	%r394, [%rd78+32];
	mul.wide.s32 	%rd127, %r394, 4;
	add.s64 	%rd128, %rd9, %rd127;
	ld.local.f32 	%f1027, [%rd128];
	mul.wide.s32 	%rd129, %r392, 4;
	add.s64 	%rd130, %rd10, %rd129;
	ld.local.u32 	%r395, [%rd130];
	mul.wide.s32 	%rd131, %r395, 4;
	add.s64 	%rd132, %rd9, %rd131;
	ld.local.f32 	%f1028, [%rd132];
	setp.lt.f32 	%p45, %f1027, %f1028;
	selp.b32 	%r396, %r393, %r392, %p45;
	add.s32 	%r397, %r808, 9;
	ld.local.u32 	%r398, [%rd78+36];
	mul.wide.s32 	%rd133, %r398, 4;
	add.s64 	%rd134, %rd9, %rd133;
	ld.local.f32 	%f1029, [%rd134];
	mul.wide.s32 	%rd135, %r396, 4;
	add.s64 	%rd136, %rd10, %rd135;
	ld.local.u32 	%r399, [%rd136];
	mul.wide.s32 	%rd137, %r399, 4;
	add.s64 	%rd138, %rd9, %rd137;
	ld.local.f32 	%f1030, [%rd138];
	setp.lt.f32 	%p46, %f1029, %f1030;
	selp.b32 	%r400, %r397, %r396, %p46;
	add.s32 	%r401, %r808, 10;
	ld.local.u32 	%r402, [%rd78+40];
	mul.wide.s32 	%rd139, %r402, 4;
	add.s64 	%rd140, %rd9, %rd139;
	ld.local.f32 	%f1031, [%rd140];
	mul.wide.s32 	%rd141, %r400, 4;
	add.s64 	%rd142, %rd10, %rd141;
	ld.local.u32 	%r403, [%rd142];
	mul.wide.s32 	%rd143, %r403, 4;
	add.s64 	%rd144, %rd9, %rd143;
	ld.local.f32 	%f1032, [%rd144];
	setp.lt.f32 	%p47, %f1031, %f1032;
	selp.b32 	%r404, %r401, %r400, %p47;
	add.s32 	%r405, %r808, 11;
	ld.local.u32 	%r406, [%rd78+44];
	mul.wide.s32 	%rd145, %r406, 4;
	add.s64 	%rd146, %rd9, %rd145;
	ld.local.f32 	%f1033, [%rd146];
	mul.wide.s32 	%rd147, %r404, 4;
	add.s64 	%rd148, %rd10, %rd147;
	ld.local.u32 	%r407, [%rd148];
	mul.wide.s32 	%rd149, %r407, 4;
	add.s64 	%rd150, %rd9, %rd149;
	ld.local.f32 	%f1034, [%rd150];
	setp.lt.f32 	%p48, %f1033, %f1034;
	selp.b32 	%r408, %r405, %r404, %p48;
	add.s32 	%r409, %r808, 12;
	ld.local.u32 	%r410, [%rd78+48];
	mul.wide.s32 	%rd151, %r410, 4;
	add.s64 	%rd152, %rd9, %rd151;
	ld.local.f32 	%f1035, [%rd152];
	mul.wide.s32 	%rd153, %r408, 4;
	add.s64 	%rd154, %rd10, %rd153;
	ld.local.u32 	%r411, [%rd154];
	mul.wide.s32 	%rd155, %r411, 4;
	add.s64 	%rd156, %rd9, %rd155;
	ld.local.f32 	%f1036, [%rd156];
	setp.lt.f32 	%p49, %f1035, %f1036;
	selp.b32 	%r412, %r409, %r408, %p49;
	add.s32 	%r413, %r808, 13;
	ld.local.u32 	%r414, [%rd78+52];
	mul.wide.s32 	%rd157, %r414, 4;
	add.s64 	%rd158, %rd9, %rd157;
	ld.local.f32 	%f1037, [%rd158];
	mul.wide.s32 	%rd159, %r412, 4;
	add.s64 	%rd160, %rd10, %rd159;
	ld.local.u32 	%r415, [%rd160];
	mul.wide.s32 	%rd161, %r415, 4;
	add.s64 	%rd162, %rd9, %rd161;
	ld.local.f32 	%f1038, [%rd162];
	setp.lt.f32 	%p50, %f1037, %f1038;
	selp.b32 	%r416, %r413, %r412, %p50;
	add.s32 	%r417, %r808, 14;
	ld.local.u32 	%r418, [%rd78+56];
	mul.wide.s32 	%rd163, %r418, 4;
	add.s64 	%rd164, %rd9, %rd163;
	ld.local.f32 	%f1039, [%rd164];
	mul.wide.s32 	%rd165, %r416, 4;
	add.s64 	%rd166, %rd10, %rd165;
	ld.local.u32 	%r419, [%rd166];
	mul.wide.s32 	%rd167, %r419, 4;
	add.s64 	%rd168, %rd9, %rd167;
	ld.local.f32 	%f1040, [%rd168];
	setp.lt.f32 	%p51, %f1039, %f1040;
	selp.b32 	%r420, %r417, %r416, %p51;
	add.s32 	%r421, %r808, 15;
	ld.local.u32 	%r422, [%rd78+60];
	mul.wide.s32 	%rd169, %r422, 4;
	add.s64 	%rd170, %rd9, %rd169;
	ld.local.f32 	%f1041, [%rd170];
	mul.wide.s32 	%rd171, %r420, 4;
	add.s64 	%rd172, %rd10, %rd171;
	ld.local.u32 	%r423, [%rd172];
	mul.wide.s32 	%rd173, %r423, 4;
	add.s64 	%rd174, %rd9, %rd173;
	ld.local.f32 	%f1042, [%rd174];
	setp.lt.f32 	%p52, %f1041, %f1042;
	selp.b32 	%r816, %r421, %r420, %p52;
	add.s32 	%r808, %r808, 16;
	add.s32 	%r424, %r808, %r205;
	setp.ne.s32 	%p53, %r424, %r208;
	@%p53 bra 	$L__BB8_163;
$L__BB8_164:
	and.b32  	%r425, %r206, 15;
	setp.eq.s32 	%p54, %r425, 0;
	@%p54 bra 	$L__BB8_174;
	not.b16 	%rs15, %rs28;
	add.s16 	%rs16, %rs15, %rs7;
	cvt.u32.u16 	%r427, %rs16;
	and.b32  	%r220, %r427, 15;
	add.s32 	%r428, %r220, -1;
	setp.lt.u32 	%p55, %r428, 7;
	@%p55 bra 	$L__BB8_167;
	mul.wide.u32 	%rd175, %r808, 4;
	add.s64 	%rd176, %rd10, %rd175;
	ld.local.u32 	%r429, [%rd176];
	mul.wide.s32 	%rd177, %r429, 4;
	add.s64 	%rd178, %rd9, %rd177;
	ld.local.f32 	%f1043, [%rd178];
	mul.wide.s32 	%rd179, %r816, 4;
	add.s64 	%rd180, %rd10, %rd179;
	ld.local.u32 	%r430, [%rd180];
	mul.wide.s32 	%rd181, %r430, 4;
	add.s64 	%rd182, %rd9, %rd181;
	ld.local.f32 	%f1044, [%rd182];
	setp.lt.f32 	%p56, %f1043, %f1044;
	selp.b32 	%r431, %r808, %r816, %p56;
	add.s32 	%r432, %r808, 1;
	ld.local.u32 	%r433, [%rd176+4];
	mul.wide.s32 	%rd183, %r433, 4;
	add.s64 	%rd184, %rd9, %rd183;
	ld.local.f32 	%f1045, [%rd184];
	mul.wide.s32 	%rd185, %r431, 4;
	add.s64 	%rd186, %rd10, %rd185;
	ld.local.u32 	%r434, [%rd186];
	mul.wide.s32 	%rd187, %r434, 4;
	add.s64 	%rd188, %rd9, %rd187;
	ld.local.f32 	%f1046, [%rd188];
	setp.lt.f32 	%p57, %f1045, %f1046;
	selp.b32 	%r435, %r432, %r431, %p57;
	add.s32 	%r436, %r808, 2;
	ld.local.u32 	%r437, [%rd176+8];
	mul.wide.s32 	%rd189, %r437, 4;
	add.s64 	%rd190, %rd9, %rd189;
	ld.local.f32 	%f1047, [%rd190];
	mul.wide.s32 	%rd191, %r435, 4;
	add.s64 	%rd192, %rd10, %rd191;
	ld.local.u32 	%r438, [%rd192];
	mul.wide.s32 	%rd193, %r438, 4;
	add.s64 	%rd194, %rd9, %rd193;
	ld.local.f32 	%f1048, [%rd194];
	setp.lt.f32 	%p58, %f1047, %f1048;
	selp.b32 	%r439, %r436, %r435, %p58;
	add.s32 	%r440, %r808, 3;
	ld.local.u32 	%r441, [%rd176+12];
	mul.wide.s32 	%rd195, %r441, 4;
	add.s64 	%rd196, %rd9, %rd195;
	ld.local.f32 	%f1049, [%rd196];
	mul.wide.s32 	%rd197, %r439, 4;
	add.s64 	%rd198, %rd10, %rd197;
	ld.local.u32 	%r442, [%rd198];
	mul.wide.s32 	%rd199, %r442, 4;
	add.s64 	%rd200, %rd9, %rd199;
	ld.local.f32 	%f1050, [%rd200];
	setp.lt.f32 	%p59, %f1049, %f1050;
	selp.b32 	%r443, %r440, %r439, %p59;
	add.s32 	%r444, %r808, 4;
	ld.local.u32 	%r445, [%rd176+16];
	mul.wide.s32 	%rd201, %r445, 4;
	add.s64 	%rd202, %rd9, %rd201;
	ld.local.f32 	%f1051, [%rd202];
	mul.wide.s32 	%rd203, %r443, 4;
	add.s64 	%rd204, %rd10, %rd203;
	ld.local.u32 	%r446, [%rd204];
	mul.wide.s32 	%rd205, %r446, 4;
	add.s64 	%rd206, %rd9, %rd205;
	ld.local.f32 	%f1052, [%rd206];
	setp.lt.f32 	%p60, %f1051, %f1052;
	selp.b32 	%r447, %r444, %r443, %p60;
	add.s32 	%r448, %r808, 5;
	ld.local.u32 	%r449, [%rd176+20];
	mul.wide.s32 	%rd207, %r449, 4;
	add.s64 	%rd208, %rd9, %rd207;
	ld.local.f32 	%f1053, [%rd208];
	mul.wide.s32 	%rd209, %r447, 4;
	add.s64 	%rd210, %rd10, %rd209;
	ld.local.u32 	%r450, [%rd210];
	mul.wide.s32 	%rd211, %r450, 4;
	add.s64 	%rd212, %rd9, %rd211;
	ld.local.f32 	%f1054, [%rd212];
	setp.lt.f32 	%p61, %f1053, %f1054;
	selp.b32 	%r451, %r448, %r447, %p61;
	add.s32 	%r452, %r808, 6;
	ld.local.u32 	%r453, [%rd176+24];
	mul.wide.s32 	%rd213, %r453, 4;
	add.s64 	%rd214, %rd9, %rd213;
	ld.local.f32 	%f1055, [%rd214];
	mul.wide.s32 	%rd215, %r451, 4;
	add.s64 	%rd216, %rd10, %rd215;
	ld.local.u32 	%r454, [%rd216];
	mul.wide.s32 	%rd217, %r454, 4;
	add.s64 	%rd218, %rd9, %rd217;
	ld.local.f32 	%f1056, [%rd218];
	setp.lt.f32 	%p62, %f1055, %f1056;
	selp.b32 	%r455, %r452, %r451, %p62;
	add.s32 	%r456, %r808, 7;
	ld.local.u32 	%r457, [%rd176+28];
	mul.wide.s32 	%rd219, %r457, 4;
	add.s64 	%rd220, %rd9, %rd219;
	ld.local.f32 	%f1057, [%rd220];
	mul.wide.s32 	%rd221, %r455, 4;
	add.s64 	%rd222, %rd10, %rd221;
	ld.local.u32 	%r458, [%rd222];
	mul.wide.s32 	%rd223, %r458, 4;
	add.s64 	%rd224, %rd9, %rd223;
	ld.local.f32 	%f1058, [%rd224];
	setp.lt.f32 	%p63, %f1057, %f1058;
	selp.b32 	%r816, %r456, %r455, %p63;
	add.s32 	%r808, %r808, 8;
$L__BB8_167:
	and.b32  	%r459, %r220, 7;
	setp.eq.s32 	%p64, %r459, 0;
	@%p64 bra 	$L__BB8_174;
	not.b16 	%rs17, %rs27;
	add.s16 	%rs18, %rs17, %rs7;
	cvt.u32.u16 	%r461, %rs18;
	and.b32  	%r462, %r461, 7;
	and.b32  	%r226, %r461, 3;
	add.s32 	%r463, %r462, -1;
	setp.lt.u32 	%p65, %r463, 3;
	@%p65 bra 	$L__BB8_170;
	mul.wide.u32 	%rd225, %r808, 4;
	add.s64 	%rd226, %rd10, %rd225;
	ld.local.u32 	%r464, [%rd226];
	mul.wide.s32 	%rd227, %r464, 4;
	add.s64 	%rd228, %rd9, %rd227;
	ld.local.f32 	%f1059, [%rd228];
	mul.wide.s32 	%rd229, %r816, 4;
	add.s64 	%rd230, %rd10, %rd229;
	ld.local.u32 	%r465, [%rd230];
	mul.wide.s32 	%rd231, %r465, 4;
	add.s64 	%rd232, %rd9, %rd231;
	ld.local.f32 	%f1060, [%rd232];
	setp.lt.f32 	%p66, %f1059, %f1060;
	selp.b32 	%r466, %r808, %r816, %p66;
	add.s32 	%r467, %r808, 1;
	ld.local.u32 	%r468, [%rd226+4];
	mul.wide.s32 	%rd233, %r468, 4;
	add.s64 	%rd234, %rd9, %rd233;
	ld.local.f32 	%f1061, [%rd234];
	mul.wide.s32 	%rd235, %r466, 4;
	add.s64 	%rd236, %rd10, %rd235;
	ld.local.u32 	%r469, [%rd236];
	mul.wide.s32 	%rd237, %r469, 4;
	add.s64 	%rd238, %rd9, %rd237;
	ld.local.f32 	%f1062, [%rd238];
	setp.lt.f32 	%p67, %f1061, %f1062;
	selp.b32 	%r470, %r467, %r466, %p67;
	add.s32 	%r471, %r808, 2;
	ld.local.u32 	%r472, [%rd226+8];
	mul.wide.s32 	%rd239, %r472, 4;
	add.s64 	%rd240, %rd9, %rd239;
	ld.local.f32 	%f1063, [%rd240];
	mul.wide.s32 	%rd241, %r470, 4;
	add.s64 	%rd242, %rd10, %rd241;
	ld.local.u32 	%r473, [%rd242];
	mul.wide.s32 	%rd243, %r473, 4;
	add.s64 	%rd244, %rd9, %rd243;
	ld.local.f32 	%f1064, [%rd244];
	setp.lt.f32 	%p68, %f1063, %f1064;
	selp.b32 	%r474, %r471, %r470, %p68;
	add.s32 	%r475, %r808, 3;
	ld.local.u32 	%r476, [%rd226+12];
	mul.wide.s32 	%rd245, %r476, 4;
	add.s64 	%rd246, %rd9, %rd245;
	ld.local.f32 	%f1065, [%rd246];
	mul.wide.s32 	%rd247, %r474, 4;
	add.s64 	%rd248, %rd10, %rd247;
	ld.local.u32 	%r477, [%rd248];
	mul.wide.s32 	%rd249, %r477, 4;
	add.s64 	%rd250, %rd9, %rd249;
	ld.local.f32 	%f1066, [%rd250];
	setp.lt.f32 	%p69, %f1065, %f1066;
	selp.b32 	%r816, %r475, %r474, %p69;
	add.s32 	%r808, %r808, 4;
$L__BB8_170:
	setp.eq.s32 	%p70, %r226, 0;
	@%p70 bra 	$L__BB8_174;
	mul.wide.u32 	%rd251, %r808, 4;
	add.s64 	%rd26, %rd10, %rd251;
	ld.local.u32 	%r478, [%rd26];
	mul.wide.s32 	%rd252, %r478, 4;
	add.s64 	%rd253, %rd9, %rd252;
	ld.local.f32 	%f1067, [%rd253];
	mul.wide.s32 	%rd254, %r816, 4;
	add.s64 	%rd255, %rd10, %rd254;
	ld.local.u32 	%r479, [%rd255];
	mul.wide.s32 	%rd256, %r479, 4;
	add.s64 	%rd257, %rd9, %rd256;
	ld.local.f32 	%f1068, [%rd257];
	setp.lt.f32 	%p71, %f1067, %f1068;
	selp.b32 	%r816, %r808, %r816, %p71;
	setp.eq.s32 	%p72, %r226, 1;
	@%p72 bra 	$L__BB8_174;
	add.s32 	%r480, %r808, 1;
	ld.local.u32 	%r481, [%rd26+4];
	mul.wide.s32 	%rd258, %r481, 4;
	add.s64 	%rd259, %rd9, %rd258;
	ld.local.f32 	%f1069, [%rd259];
	mul.wide.s32 	%rd260, %r816, 4;
	add.s64 	%rd261, %rd10, %rd260;
	ld.local.u32 	%r482, [%rd261];
	mul.wide.s32 	%rd262, %r482, 4;
	add.s64 	%rd263, %rd9, %rd262;
	ld.local.f32 	%f1070, [%rd263];
	setp.lt.f32 	%p73, %f1069, %f1070;
	selp.b32 	%r816, %r480, %r816, %p73;
	setp.eq.s32 	%p74, %r226, 2;
	@%p74 bra 	$L__BB8_174;
	add.s32 	%r483, %r808, 2;
	ld.local.u32 	%r484, [%rd26+8];
	mul.wide.s32 	%rd264, %r484, 4;
	add.s64 	%rd265, %rd9, %rd264;
	ld.local.f32 	%f1071, [%rd265];
	mul.wide.s32 	%rd266, %r816, 4;
	add.s64 	%rd267, %rd10, %rd266;
	ld.local.u32 	%r485, [%rd267];
	mul.wide.s32 	%rd268, %r485, 4;
	add.s64 	%rd269, %rd9, %rd268;
	ld.local.f32 	%f1072, [%rd269];
	setp.lt.f32 	%p75, %f1071, %f1072;
	selp.b32 	%r816, %r483, %r816, %p75;
$L__BB8_174:
	mul.wide.u32 	%rd270, %r204, 4;
	add.s64 	%rd271, %rd10, %rd270;
	ld.local.u32 	%r486, [%rd271];
	mul.wide.s32 	%rd272, %r816, 4;
	add.s64 	%rd273, %rd10, %rd272;
	ld.local.u32 	%r487, [%rd273];
	st.local.u32 	[%rd271], %r487;
	st.local.u32 	[%rd273], %r486;
	setp.eq.s32 	%p76, %r804, %r803;
	add.s16 	%rs28, %rs28, 1;
	add.s16 	%rs27, %rs27, 1;
	@%p76 bra 	$L__BB8_175;
	bra.uni 	$L__BB8_160;
$L__BB8_175:
	setp.gt.s32 	%p77, %r327, 719;
	add.s32 	%r209, %r327, -31;
	add.s32 	%r210, %r327, -15;
	add.s32 	%r211, %r327, -7;
	add.s32 	%r212, %r327, -3;
	setp.lt.s32 	%p78, %r325, 5001;
	and.pred  	%p2, %p78, %p77;
	mov.f32 	%f3522, 0f7F7FFFFF;
	mov.b32 	%r862, -1;
	mov.b32 	%r817, 0;
	not.pred 	%p97, %p2;
$L__BB8_176:
	ld.param.u64 	%rd622, [cluster_search_param_4];
	mul.wide.u32 	%rd274, %r817, 4;
	add.s64 	%rd275, %rd10, %rd274;
	ld.local.u32 	%r238, [%rd275];
	cvta.to.global.u64 	%rd276, %rd622;
	mul.wide.s32 	%rd277, %r238, 4;
	add.s64 	%rd278, %rd276, %rd277;
	ld.global.nc.u32 	%r239, [%rd278];
	setp.lt.s32 	%p79, %r239, 1;
	@%p79 bra 	$L__BB8_202;
	ld.param.u64 	%rd624, [cluster_search_param_6];
	cvta.to.global.u64 	%rd279, %rd624;
	add.s64 	%rd281, %rd279, %rd277;
	ld.global.nc.u32 	%r819, [%rd281];
	add.s32 	%r241, %r239, %r819;
$L__BB8_178:
	ld.param.u64 	%rd623, [cluster_search_param_5];
	setp.lt.s32 	%p80, %r327, 32;
	cvta.to.global.u64 	%rd282, %rd623;
	mul.wide.s32 	%rd283, %r819, 4;
	add.s64 	%rd284, %rd282, %rd283;
	ld.global.nc.u32 	%r244, [%rd284];
	mul.lo.s32 	%r491, %r244, %r327;
	mul.wide.s32 	%rd285, %r491, 4;
	add.s64 	%rd27, %rd5, %rd285;
	add.f32 	%f1075, %f3522, 0f3F800000;
	mul.f32 	%f1076, %f1075, 0f38D1B717;
	max.f32 	%f205, %f1076, 0f358637BD;
	mov.b32 	%r824, 0;
	mov.f32 	%f3475, 0f00000000;
	mov.f32 	%f3463, %f3475;
	@%p80 bra 	$L__BB8_182;
	mov.f32 	%f3463, 0f00000000;
	mov.b32 	%r824, 0;
	mov.f32 	%f3475, %f3463;
$L__BB8_180:
	mul.wide.u32 	%rd286, %r824, 4;
	add.s64 	%rd287, %rd24, %rd286;
	ld.global.nc.f32 	%f1078, [%rd287];
	add.s64 	%rd288, %rd27, %rd286;
	ld.global.nc.f32 	%f1079, [%rd288];
	sub.f32 	%f1080, %f1078, %f1079;
	ld.global.nc.f32 	%f1081, [%rd287+4];
	ld.global.nc.f32 	%f1082, [%rd288+4];
	sub.f32 	%f1083, %f1081, %f1082;
	ld.global.nc.f32 	%f1084, [%rd287+8];
	ld.global.nc.f32 	%f1085, [%rd288+8];
	sub.f32 	%f1086, %f1084, %f1085;
	ld.global.nc.f32 	%f1087, [%rd287+12];
	ld.global.nc.f32 	%f1088, [%rd288+12];
	sub.f32 	%f1089, %f1087, %f1088;
	ld.global.nc.f32 	%f1090, [%rd287+16];
	ld.global.nc.f32 	%f1091, [%rd288+16];
	sub.f32 	%f1092, %f1090, %f1091;
	ld.global.nc.f32 	%f1093, [%rd287+20];
	ld.global.nc.f32 	%f1094, [%rd288+20];
	sub.f32 	%f1095, %f1093, %f1094;
	ld.global.nc.f32 	%f1096, [%rd287+24];
	ld.global.nc.f32 	%f1097, [%rd288+24];
	sub.f32 	%f1098, %f1096, %f1097;
	ld.global.nc.f32 	%f1099, [%rd287+28];
	ld.global.nc.f32 	%f1100, [%rd288+28];
	sub.f32 	%f1101, %f1099, %f1100;
	ld.global.nc.f32 	%f1102, [%rd287+32];
	ld.global.nc.f32 	%f1103, [%rd288+32];
	sub.f32 	%f1104, %f1102, %f1103;
	ld.global.nc.f32 	%f1105, [%rd287+36];
	ld.global.nc.f32 	%f1106, [%rd288+36];
	sub.f32 	%f1107, %f1105, %f1106;
	ld.global.nc.f32 	%f1108, [%rd287+40];
	ld.global.nc.f32 	%f1109, [%rd288+40];
	sub.f32 	%f1110, %f1108, %f1109;
	ld.global.nc.f32 	%f1111, [%rd287+44];
	ld.global.nc.f32 	%f1112, [%rd288+44];
	sub.f32 	%f1113, %f1111, %f1112;
	ld.global.nc.f32 	%f1114, [%rd287+48];
	ld.global.nc.f32 	%f1115, [%rd288+48];
	sub.f32 	%f1116, %f1114, %f1115;
	ld.global.nc.f32 	%f1117, [%rd287+52];
	ld.global.nc.f32 	%f1118, [%rd288+52];
	sub.f32 	%f1119, %f1117, %f1118;
	ld.global.nc.f32 	%f1120, [%rd287+56];
	ld.global.nc.f32 	%f1121, [%rd288+56];
	sub.f32 	%f1122, %f1120, %f1121;
	ld.global.nc.f32 	%f1123, [%rd287+60];
	ld.global.nc.f32 	%f1124, [%rd288+60];
	sub.f32 	%f1125, %f1123, %f1124;
	ld.global.nc.f32 	%f1126, [%rd287+64];
	ld.global.nc.f32 	%f1127, [%rd288+64];
	sub.f32 	%f1128, %f1126, %f1127;
	ld.global.nc.f32 	%f1129, [%rd287+68];
	ld.global.nc.f32 	%f1130, [%rd288+68];
	sub.f32 	%f1131, %f1129, %f1130;
	ld.global.nc.f32 	%f1132, [%rd287+72];
	ld.global.nc.f32 	%f1133, [%rd288+72];
	sub.f32 	%f1134, %f1132, %f1133;
	ld.global.nc.f32 	%f1135, [%rd287+76];
	ld.global.nc.f32 	%f1136, [%rd288+76];
	sub.f32 	%f1137, %f1135, %f1136;
	ld.global.nc.f32 	%f1138, [%rd287+80];
	ld.global.nc.f32 	%f1139, [%rd288+80];
	sub.f32 	%f1140, %f1138, %f1139;
	ld.global.nc.f32 	%f1141, [%rd287+84];
	ld.global.nc.f32 	%f1142, [%rd288+84];
	sub.f32 	%f1143, %f1141, %f1142;
	ld.global.nc.f32 	%f1144, [%rd287+88];
	ld.global.nc.f32 	%f1145, [%rd288+88];
	sub.f32 	%f1146, %f1144, %f1145;
	ld.global.nc.f32 	%f1147, [%rd287+92];
	ld.global.nc.f32 	%f1148, [%rd288+92];
	sub.f32 	%f1149, %f1147, %f1148;
	ld.global.nc.f32 	%f1150, [%rd287+96];
	ld.global.nc.f32 	%f1151, [%rd288+96];
	sub.f32 	%f1152, %f1150, %f1151;
	ld.global.nc.f32 	%f1153, [%rd287+100];
	ld.global.nc.f32 	%f1154, [%rd288+100];
	sub.f32 	%f1155, %f1153, %f1154;
	ld.global.nc.f32 	%f1156, [%rd287+104];
	ld.global.nc.f32 	%f1157, [%rd288+104];
	sub.f32 	%f1158, %f1156, %f1157;
	ld.global.nc.f32 	%f1159, [%rd287+108];
	ld.global.nc.f32 	%f1160, [%rd288+108];
	sub.f32 	%f1161, %f1159, %f1160;
	ld.global.nc.f32 	%f1162, [%rd287+112];
	ld.global.nc.f32 	%f1163, [%rd288+112];
	sub.f32 	%f1164, %f1162, %f1163;
	ld.global.nc.f32 	%f1165, [%rd287+116];
	ld.global.nc.f32 	%f1166, [%rd288+116];
	sub.f32 	%f1167, %f1165, %f1166;
	ld.global.nc.f32 	%f1168, [%rd287+120];
	ld.global.nc.f32 	%f1169, [%rd288+120];
	sub.f32 	%f1170, %f1168, %f1169;
	ld.global.nc.f32 	%f1171, [%rd287+124];
	ld.global.nc.f32 	%f1172, [%rd288+124];
	sub.f32 	%f1173, %f1171, %f1172;
	mul.f32 	%f1174, %f1080, %f1080;
	sub.f32 	%f1175, %f1174, %f3463;
	add.f32 	%f1176, %f3475, %f1175;
	sub.f32 	%f1177, %f3475, %f1176;
	add.f32 	%f1178, %f1175, %f1177;
	fma.rn.f32 	%f1179, %f1083, %f1083, %f1178;
	add.f32 	%f1180, %f1176, %f1179;
	sub.f32 	%f1181, %f1176, %f1180;
	add.f32 	%f1182, %f1179, %f1181;
	fma.rn.f32 	%f1183, %f1086, %f1086, %f1182;
	add.f32 	%f1184, %f1180, %f1183;
	sub.f32 	%f1185, %f1180, %f1184;
	add.f32 	%f1186, %f1183, %f1185;
	fma.rn.f32 	%f1187, %f1089, %f1089, %f1186;
	add.f32 	%f1188, %f1184, %f1187;
	sub.f32 	%f1189, %f1184, %f1188;
	add.f32 	%f1190, %f1187, %f1189;
	fma.rn.f32 	%f1191, %f1092, %f1092, %f1190;
	add.f32 	%f1192, %f1188, %f1191;
	sub.f32 	%f1193, %f1188, %f1192;
	add.f32 	%f1194, %f1191, %f1193;
	fma.rn.f32 	%f1195, %f1095, %f1095, %f1194;
	add.f32 	%f1196, %f1192, %f1195;
	sub.f32 	%f1197, %f1192, %f1196;
	add.f32 	%f1198, %f1195, %f1197;
	fma.rn.f32 	%f1199, %f1098, %f1098, %f1198;
	add.f32 	%f1200, %f1196, %f1199;
	sub.f32 	%f1201, %f1196, %f1200;
	add.f32 	%f1202, %f1199, %f1201;
	fma.rn.f32 	%f1203, %f1101, %f1101, %f1202;
	add.f32 	%f1204, %f1200, %f1203;
	sub.f32 	%f1205, %f1200, %f1204;
	add.f32 	%f1206, %f1203, %f1205;
	fma.rn.f32 	%f1207, %f1104, %f1104, %f1206;
	add.f32 	%f1208, %f1204, %f1207;
	sub.f32 	%f1209, %f1204, %f1208;
	add.f32 	%f1210, %f1207, %f1209;
	fma.rn.f32 	%f1211, %f1107, %f1107, %f1210;
	add.f32 	%f1212, %f1208, %f1211;
	sub.f32 	%f1213, %f1208, %f1212;
	add.f32 	%f1214, %f1211, %f1213;
	fma.rn.f32 	%f1215, %f1110, %f1110, %f1214;
	add.f32 	%f1216, %f1212, %f1215;
	sub.f32 	%f1217, %f1212, %f1216;
	add.f32 	%f1218, %f1215, %f1217;
	fma.rn.f32 	%f1219, %f1113, %f1113, %f1218;
	add.f32 	%f1220, %f1216, %f1219;
	sub.f32 	%f1221, %f1216, %f1220;
	add.f32 	%f1222, %f1219, %f1221;
	fma.rn.f32 	%f1223, %f1116, %f1116, %f1222;
	add.f32 	%f1224, %f1220, %f1223;
	sub.f32 	%f1225, %f1220, %f1224;
	add.f32 	%f1226, %f1223, %f1225;
	fma.rn.f32 	%f1227, %f1119, %f1119, %f1226;
	add.f32 	%f1228, %f1224, %f1227;
	sub.f32 	%f1229, %f1224, %f1228;
	add.f32 	%f1230, %f1227, %f1229;
	fma.rn.f32 	%f1231, %f1122, %f1122, %f1230;
	add.f32 	%f1232, %f1228, %f1231;
	sub.f32 	%f1233, %f1228, %f1232;
	add.f32 	%f1234, %f1231, %f1233;
	fma.rn.f32 	%f1235, %f1125, %f1125, %f1234;
	add.f32 	%f1236, %f1232, %f1235;
	sub.f32 	%f1237, %f1232, %f1236;
	add.f32 	%f1238, %f1235, %f1237;
	fma.rn.f32 	%f1239, %f1128, %f1128, %f1238;
	add.f32 	%f1240, %f1236, %f1239;
	sub.f32 	%f1241, %f1236, %f1240;
	add.f32 	%f1242, %f1239, %f1241;
	fma.rn.f32 	%f1243, %f1131, %f1131, %f1242;
	add.f32 	%f1244, %f1240, %f1243;
	sub.f32 	%f1245, %f1240, %f1244;
	add.f32 	%f1246, %f1243, %f1245;
	fma.rn.f32 	%f1247, %f1134, %f1134, %f1246;
	add.f32 	%f1248, %f1244, %f1247;
	sub.f32 	%f1249, %f1244, %f1248;
	add.f32 	%f1250, %f1247, %f1249;
	fma.rn.f32 	%f1251, %f1137, %f1137, %f1250;
	add.f32 	%f1252, %f1248, %f1251;
	sub.f32 	%f1253, %f1248, %f1252;
	add.f32 	%f1254, %f1251, %f1253;
	fma.rn.f32 	%f1255, %f1140, %f1140, %f1254;
	add.f32 	%f1256, %f1252, %f1255;
	sub.f32 	%f1257, %f1252, %f1256;
	add.f32 	%f1258, %f1255, %f1257;
	fma.rn.f32 	%f1259, %f1143, %f1143, %f1258;
	add.f32 	%f1260, %f1256, %f1259;
	sub.f32 	%f1261, %f1256, %f1260;
	add.f32 	%f1262, %f1259, %f1261;
	fma.rn.f32 	%f1263, %f1146, %f1146, %f1262;
	add.f32 	%f1264, %f1260, %f1263;
	sub.f32 	%f1265, %f1260, %f1264;
	add.f32 	%f1266, %f1263, %f1265;
	fma.rn.f32 	%f1267, %f1149, %f1149, %f1266;
	add.f32 	%f1268, %f1264, %f1267;
	sub.f32 	%f1269, %f1264, %f1268;
	add.f32 	%f1270, %f1267, %f1269;
	fma.rn.f32 	%f1271, %f1152, %f1152, %f1270;
	add.f32 	%f1272, %f1268, %f1271;
	sub.f32 	%f1273, %f1268, %f1272;
	add.f32 	%f1274, %f1271, %f1273;
	fma.rn.f32 	%f1275, %f1155, %f1155, %f1274;
	add.f32 	%f1276, %f1272, %f1275;
	sub.f32 	%f1277, %f1272, %f1276;
	add.f32 	%f1278, %f1275, %f1277;
	fma.rn.f32 	%f1279, %f1158, %f1158, %f1278;
	add.f32 	%f1280, %f1276, %f1279;
	sub.f32 	%f1281, %f1276, %f1280;
	add.f32 	%f1282, %f1279, %f1281;
	fma.rn.f32 	%f1283, %f1161, %f1161, %f1282;
	add.f32 	%f1284, %f1280, %f1283;
	sub.f32 	%f1285, %f1280, %f1284;
	add.f32 	%f1286, %f1283, %f1285;
	fma.rn.f32 	%f1287, %f1164, %f1164, %f1286;
	add.f32 	%f1288, %f1284, %f1287;
	sub.f32 	%f1289, %f1284, %f1288;
	add.f32 	%f1290, %f1287, %f1289;
	fma.rn.f32 	%f1291, %f1167, %f1167, %f1290;
	add.f32 	%f1292, %f1288, %f1291;
	sub.f32 	%f1293, %f1288, %f1292;
	add.f32 	%f1294, %f1291, %f1293;
	fma.rn.f32 	%f1295, %f1170, %f1170, %f1294;
	add.f32 	%f1296, %f1292, %f1295;
	sub.f32 	%f1297, %f1292, %f1296;
	add.f32 	%f1298, %f1295, %f1297;
	fma.rn.f32 	%f1299, %f1173, %f1173, %f1298;
	add.f32 	%f3475, %f1296, %f1299;
	sub.f32 	%f1300, %f3475, %f1296;
	sub.f32 	%f3463, %f1300, %f1299;
	add.f32 	%f1301, %f3522, %f205;
	setp.gt.f32 	%p81, %f3475, %f1301;
	@%p81 bra 	$L__BB8_197;
	add.s32 	%r824, %r824, 32;
	setp.lt.s32 	%p82, %r824, %r209;
	@%p82 bra 	$L__BB8_180;
$L__BB8_182:
	setp.ge.s32 	%p83, %r824, %r210;
	@%p83 bra 	$L__BB8_186;
	add.f32 	%f208, %f3522, %f205;
$L__BB8_184:
	mul.wide.u32 	%rd289, %r824, 4;
	add.s64 	%rd290, %rd24, %rd289;
	ld.global.nc.f32 	%f1302, [%rd290];
	add.s64 	%rd291, %rd27, %rd289;
	ld.global.nc.f32 	%f1303, [%rd291];
	sub.f32 	%f1304, %f1302, %f1303;
	ld.global.nc.f32 	%f1305, [%rd290+4];
	ld.global.nc.f32 	%f1306, [%rd291+4];
	sub.f32 	%f1307, %f1305, %f1306;
	ld.global.nc.f32 	%f1308, [%rd290+8];
	ld.global.nc.f32 	%f1309, [%rd291+8];
	sub.f32 	%f1310, %f1308, %f1309;
	ld.global.nc.f32 	%f1311, [%rd290+12];
	ld.global.nc.f32 	%f1312, [%rd291+12];
	sub.f32 	%f1313, %f1311, %f1312;
	ld.global.nc.f32 	%f1314, [%rd290+16];
	ld.global.nc.f32 	%f1315, [%rd291+16];
	sub.f32 	%f1316, %f1314, %f1315;
	ld.global.nc.f32 	%f1317, [%rd290+20];
	ld.global.nc.f32 	%f1318, [%rd291+20];
	sub.f32 	%f1319, %f1317, %f1318;
	ld.global.nc.f32 	%f1320, [%rd290+24];
	ld.global.nc.f32 	%f1321, [%rd291+24];
	sub.f32 	%f1322, %f1320, %f1321;
	ld.global.nc.f32 	%f1323, [%rd290+28];
	ld.global.nc.f32 	%f1324, [%rd291+28];
	sub.f32 	%f1325, %f1323, %f1324;
	ld.global.nc.f32 	%f1326, [%rd290+32];
	ld.global.nc.f32 	%f1327, [%rd291+32];
	sub.f32 	%f1328, %f1326, %f1327;
	ld.global.nc.f32 	%f1329, [%rd290+36];
	ld.global.nc.f32 	%f1330, [%rd291+36];
	sub.f32 	%f1331, %f1329, %f1330;
	ld.global.nc.f32 	%f1332, [%rd290+40];
	ld.global.nc.f32 	%f1333, [%rd291+40];
	sub.f32 	%f1334, %f1332, %f1333;
	ld.global.nc.f32 	%f1335, [%rd290+44];
	ld.global.nc.f32 	%f1336, [%rd291+44];
	sub.f32 	%f1337, %f1335, %f1336;
	ld.global.nc.f32 	%f1338, [%rd290+48];
	ld.global.nc.f32 	%f1339, [%rd291+48];
	sub.f32 	%f1340, %f1338, %f1339;
	ld.global.nc.f32 	%f1341, [%rd290+52];
	ld.global.nc.f32 	%f1342, [%rd291+52];
	sub.f32 	%f1343, %f1341, %f1342;
	ld.global.nc.f32 	%f1344, [%rd290+56];
	ld.global.nc.f32 	%f1345, [%rd291+56];
	sub.f32 	%f1346, %f1344, %f1345;
	ld.global.nc.f32 	%f1347, [%rd290+60];
	ld.global.nc.f32 	%f1348, [%rd291+60];
	sub.f32 	%f1349, %f1347, %f1348;
	mul.f32 	%f1350, %f1304, %f1304;
	sub.f32 	%f1351, %f1350, %f3463;
	add.f32 	%f1352, %f3475, %f1351;
	sub.f32 	%f1353, %f3475, %f1352;
	add.f32 	%f1354, %f1351, %f1353;
	fma.rn.f32 	%f1355, %f1307, %f1307, %f1354;
	add.f32 	%f1356, %f1352, %f1355;
	sub.f32 	%f1357, %f1352, %f1356;
	add.f32 	%f1358, %f1355, %f1357;
	fma.rn.f32 	%f1359, %f1310, %f1310, %f1358;
	add.f32 	%f1360, %f1356, %f1359;
	sub.f32 	%f1361, %f1356, %f1360;
	add.f32 	%f1362, %f1359, %f1361;
	fma.rn.f32 	%f1363, %f1313, %f1313, %f1362;
	add.f32 	%f1364, %f1360, %f1363;
	sub.f32 	%f1365, %f1360, %f1364;
	add.f32 	%f1366, %f1363, %f1365;
	fma.rn.f32 	%f1367, %f1316, %f1316, %f1366;
	add.f32 	%f1368, %f1364, %f1367;
	sub.f32 	%f1369, %f1364, %f1368;
	add.f32 	%f1370, %f1367, %f1369;
	fma.rn.f32 	%f1371, %f1319, %f1319, %f1370;
	add.f32 	%f1372, %f1368, %f1371;
	sub.f32 	%f1373, %f1368, %f1372;
	add.f32 	%f1374, %f1371, %f1373;
	fma.rn.f32 	%f1375, %f1322, %f1322, %f1374;
	add.f32 	%f1376, %f1372, %f1375;
	sub.f32 	%f1377, %f1372, %f1376;
	add.f32 	%f1378, %f1375, %f1377;
	fma.rn.f32 	%f1379, %f1325, %f1325, %f1378;
	add.f32 	%f1380, %f1376, %f1379;
	sub.f32 	%f1381, %f1376, %f1380;
	add.f32 	%f1382, %f1379, %f1381;
	fma.rn.f32 	%f1383, %f1328, %f1328, %f1382;
	add.f32 	%f1384, %f1380, %f1383;
	sub.f32 	%f1385, %f1380, %f1384;
	add.f32 	%f1386, %f1383, %f1385;
	fma.rn.f32 	%f1387, %f1331, %f1331, %f1386;
	add.f32 	%f1388, %f1384, %f1387;
	sub.f32 	%f1389, %f1384, %f1388;
	add.f32 	%f1390, %f1387, %f1389;
	fma.rn.f32 	%f1391, %f1334, %f1334, %f1390;
	add.f32 	%f1392, %f1388, %f1391;
	sub.f32 	%f1393, %f1388, %f1392;
	add.f32 	%f1394, %f1391, %f1393;
	fma.rn.f32 	%f1395, %f1337, %f1337, %f1394;
	add.f32 	%f1396, %f1392, %f1395;
	sub.f32 	%f1397, %f1392, %f1396;
	add.f32 	%f1398, %f1395, %f1397;
	fma.rn.f32 	%f1399, %f1340, %f1340, %f1398;
	add.f32 	%f1400, %f1396, %f1399;
	sub.f32 	%f1401, %f1396, %f1400;
	add.f32 	%f1402, %f1399, %f1401;
	fma.rn.f32 	%f1403, %f1343, %f1343, %f1402;
	add.f32 	%f1404, %f1400, %f1403;
	sub.f32 	%f1405, %f1400, %f1404;
	add.f32 	%f1406, %f1403, %f1405;
	fma.rn.f32 	%f1407, %f1346, %f1346, %f1406;
	add.f32 	%f1408, %f1404, %f1407;
	sub.f32 	%f1409, %f1404, %f1408;
	add.f32 	%f1410, %f1407, %f1409;
	fma.rn.f32 	%f1411, %f1349, %f1349, %f1410;
	add.f32 	%f3475, %f1408, %f1411;
	sub.f32 	%f1412, %f3475, %f1408;
	sub.f32 	%f3463, %f1412, %f1411;
	setp.gt.f32 	%p84, %f3475, %f208;
	@%p84 bra 	$L__BB8_197;
	add.s32 	%r824, %r824, 16;
	setp.lt.s32 	%p85, %r824, %r210;
	@%p85 bra 	$L__BB8_184;
$L__BB8_186:
	setp.ge.s32 	%p86, %r824, %r211;
	@%p86 bra 	$L__BB8_190;
	add.f32 	%f215, %f3522, %f205;
$L__BB8_188:
	mul.wide.u32 	%rd292, %r824, 4;
	add.s64 	%rd293, %rd24, %rd292;
	ld.global.nc.f32 	%f1413, [%rd293];
	add.s64 	%rd294, %rd27, %rd292;
	ld.global.nc.f32 	%f1414, [%rd294];
	sub.f32 	%f1415, %f1413, %f1414;
	ld.global.nc.f32 	%f1416, [%rd293+4];
	ld.global.nc.f32 	%f1417, [%rd294+4];
	sub.f32 	%f1418, %f1416, %f1417;
	ld.global.nc.f32 	%f1419, [%rd293+8];
	ld.global.nc.f32 	%f1420, [%rd294+8];
	sub.f32 	%f1421, %f1419, %f1420;
	ld.global.nc.f32 	%f1422, [%rd293+12];
	ld.global.nc.f32 	%f1423, [%rd294+12];
	sub.f32 	%f1424, %f1422, %f1423;
	ld.global.nc.f32 	%f1425, [%rd293+16];
	ld.global.nc.f32 	%f1426, [%rd294+16];
	sub.f32 	%f1427, %f1425, %f1426;
	ld.global.nc.f32 	%f1428, [%rd293+20];
	ld.global.nc.f32 	%f1429, [%rd294+20];
	sub.f32 	%f1430, %f1428, %f1429;
	ld.global.nc.f32 	%f1431, [%rd293+24];
	ld.global.nc.f32 	%f1432, [%rd294+24];
	sub.f32 	%f1433, %f1431, %f1432;
	ld.global.nc.f32 	%f1434, [%rd293+28];
	ld.global.nc.f32 	%f1435, [%rd294+28];
	sub.f32 	%f1436, %f1434, %f1435;
	mul.f32 	%f1437, %f1415, %f1415;
	sub.f32 	%f1438, %f1437, %f3463;
	add.f32 	%f1439, %f3475, %f1438;
	sub.f32 	%f1440, %f3475, %f1439;
	add.f32 	%f1441, %f1438, %f1440;
	fma.rn.f32 	%f1442, %f1418, %f1418, %f1441;
	add.f32 	%f1443, %f1439, %f1442;
	sub.f32 	%f1444, %f1439, %f1443;
	add.f32 	%f1445, %f1442, %f1444;
	fma.rn.f32 	%f1446, %f1421, %f1421, %f1445;
	add.f32 	%f1447, %f1443, %f1446;
	sub.f32 	%f1448, %f1443, %f1447;
	add.f32 	%f1449, %f1446, %f1448;
	fma.rn.f32 	%f1450, %f1424, %f1424, %f1449;
	add.f32 	%f1451, %f1447, %f1450;
	sub.f32 	%f1452, %f1447, %f1451;
	add.f32 	%f1453, %f1450, %f1452;
	fma.rn.f32 	%f1454, %f1427, %f1427, %f1453;
	add.f32 	%f1455, %f1451, %f1454;
	sub.f32 	%f1456, %f1451, %f1455;
	add.f32 	%f1457, %f1454, %f1456;
	fma.rn.f32 	%f1458, %f1430, %f1430, %f1457;
	add.f32 	%f1459, %f1455, %f1458;
	sub.f32 	%f1460, %f1455, %f1459;
	add.f32 	%f1461, %f1458, %f1460;
	fma.rn.f32 	%f1462, %f1433, %f1433, %f1461;
	add.f32 	%f1463, %f1459, %f1462;
	sub.f32 	%f1464, %f1459, %f1463;
	add.f32 	%f1465, %f1462, %f1464;
	fma.rn.f32 	%f1466, %f1436, %f1436, %f1465;
	add.f32 	%f3475, %f1463, %f1466;
	sub.f32 	%f1467, %f3475, %f1463;
	sub.f32 	%f3463, %f1467, %f1466;
	setp.gt.f32 	%p87, %f3475, %f215;
	@%p87 bra 	$L__BB8_197;
	add.s32 	%r824, %r824, 8;
	setp.lt.s32 	%p88, %r824, %r211;
	@%p88 bra 	$L__BB8_188;
$L__BB8_190:
	setp.ge.s32 	%p89, %r824, %r212;
	@%p89 bra 	$L__BB8_194;
	add.f32 	%f222, %f3522, %f205;
$L__BB8_192:
	mul.wide.u32 	%rd295, %r824, 4;
	add.s64 	%rd296, %rd24, %rd295;
	ld.global.nc.f32 	%f1468, [%rd296];
	add.s64 	%rd297, %rd27, %rd295;
	ld.global.nc.f32 	%f1469, [%rd297];
	sub.f32 	%f1470, %f1468, %f1469;
	ld.global.nc.f32 	%f1471, [%rd296+4];
	ld.global.nc.f32 	%f1472, [%rd297+4];
	sub.f32 	%f1473, %f1471, %f1472;
	ld.global.nc.f32 	%f1474, [%rd296+8];
	ld.global.nc.f32 	%f1475, [%rd297+8];
	sub.f32 	%f1476, %f1474, %f1475;
	ld.global.nc.f32 	%f1477, [%rd296+12];
	ld.global.nc.f32 	%f1478, [%rd297+12];
	sub.f32 	%f1479, %f1477, %f1478;
	mul.f32 	%f1480, %f1470, %f1470;
	sub.f32 	%f1481, %f1480, %f3463;
	add.f32 	%f1482, %f3475, %f1481;
	sub.f32 	%f1483, %f3475, %f1482;
	add.f32 	%f1484, %f1481, %f1483;
	fma.rn.f32 	%f1485, %f1473, %f1473, %f1484;
	add.f32 	%f1486, %f1482, %f1485;
	sub.f32 	%f1487, %f1482, %f1486;
	add.f32 	%f1488, %f1485, %f1487;
	fma.rn.f32 	%f1489, %f1476, %f1476, %f1488;
	add.f32 	%f1490, %f1486, %f1489;
	sub.f32 	%f1491, %f1486, %f1490;
	add.f32 	%f1492, %f1489, %f1491;
	fma.rn.f32 	%f1493, %f1479, %f1479, %f1492;
	add.f32 	%f3475, %f1490, %f1493;
	sub.f32 	%f1494, %f3475, %f1490;
	sub.f32 	%f3463, %f1494, %f1493;
	setp.gt.f32 	%p90, %f3475, %f222;
	@%p90 bra 	$L__BB8_197;
	add.s32 	%r824, %r824, 4;
	setp.lt.s32 	%p91, %r824, %r212;
	@%p91 bra 	$L__BB8_192;
$L__BB8_194:
	setp.ge.s32 	%p92, %r824, %r327;
	@%p92 bra 	$L__BB8_197;
	add.f32 	%f229, %f3522, %f205;
	mov.f32 	%f3474, %f3475;
$L__BB8_196:
	mul.wide.u32 	%rd298, %r824, 4;
	add.s64 	%rd299, %rd24, %rd298;
	ld.global.nc.f32 	%f1495, [%rd299];
	add.s64 	%rd300, %rd27, %rd298;
	ld.global.nc.f32 	%f1496, [%rd300];
	sub.f32 	%f1497, %f1495, %f1496;
	mul.f32 	%f1498, %f1497, %f1497;
	sub.f32 	%f1499, %f1498, %f3463;
	add.f32 	%f3475, %f3474, %f1499;
	sub.f32 	%f1500, %f3475, %f3474;
	sub.f32 	%f3463, %f1500, %f1499;
	setp.leu.f32 	%p93, %f3475, %f229;
	add.s32 	%r824, %r824, 1;
	setp.lt.s32 	%p94, %r824, %r327;
	and.pred  	%p95, %p93, %p94;
	mov.f32 	%f3474, %f3475;
	@%p95 bra 	$L__BB8_196;
$L__BB8_197:
	add.f32 	%f1501, %f3522, 0f3AC49BA6;
	setp.gtu.f32 	%p96, %f3475, %f1501;
	or.pred  	%p98, %p97, %p96;
	@%p98 bra 	$L__BB8_201;
	cvt.f64.f32 	%fd4, %f3522;
	mov.f64 	%fd16, 0d0000000000000000;
	mov.b32 	%r830, 0;
$L__BB8_199:
	mul.wide.u32 	%rd301, %r830, 4;
	add.s64 	%rd302, %rd24, %rd301;
	ld.global.nc.f32 	%f1503, [%rd302];
	cvt.f64.f32 	%fd8, %f1503;
	add.s64 	%rd303, %rd27, %rd301;
	ld.global.nc.f32 	%f1504, [%rd303];
	cvt.f64.f32 	%fd9, %f1504;
	sub.f64 	%fd10, %fd8, %fd9;
	fma.rn.f64 	%fd16, %fd10, %fd10, %fd16;
	setp.leu.f64 	%p99, %fd16, %fd4;
	add.s32 	%r830, %r830, 1;
	setp.lt.s32 	%p100, %r830, %r327;
	and.pred  	%p101, %p99, %p100;
	@%p101 bra 	$L__BB8_199;
	cvt.rn.f32.f64 	%f1505, %fd16;
	setp.gt.f32 	%p102, %f3475, %f1505;
	selp.f32 	%f3475, %f1505, %f3475, %p102;
$L__BB8_201:
	setp.lt.f32 	%p103, %f3475, %f3522;
	selp.f32 	%f3522, %f3475, %f3522, %p103;
	selp.b32 	%r862, %r244, %r862, %p103;
	add.s32 	%r819, %r819, 1;
	setp.lt.s32 	%p104, %r819, %r241;
	@%p104 bra 	$L__BB8_178;
$L__BB8_202:
	add.s32 	%r817, %r817, 1;
	setp.ne.s32 	%p105, %r817, %r803;
	@%p105 bra 	$L__BB8_176;
$L__BB8_203:
	setp.neu.f32 	%p106, %f3522, 0f7F7FFFFF;
	@%p106 bra 	$L__BB8_258;
	setp.lt.s32 	%p107, %r327, 720;
	@%p107 bra 	$L__BB8_206;
	mul.hi.s32 	%r500, %r326, -1851608123;
	add.s32 	%r501, %r500, %r326;
	shr.u32 	%r502, %r501, 31;
	shr.s32 	%r503, %r501, 9;
	add.s32 	%r504, %r503, %r502;
	max.s32 	%r834, %r504, 7;
	mov.b32 	%r833, 1600;
	bra.uni 	$L__BB8_207;
$L__BB8_206:
	mul.hi.s32 	%r495, %r326, 458129845;
	shr.u32 	%r496, %r495, 31;
	shr.s32 	%r497, %r495, 7;
	add.s32 	%r498, %r497, %r496;
	max.s32 	%r834, %r498, 9;
	mov.b32 	%r833, 1200;
$L__BB8_207:
	div.s32 	%r270, %r326, %r834;
	min.s32 	%r506, %r270, %r833;
	mul.hi.u32 	%r271, %r834, 1431655766;
	shr.u32 	%r507, %r506, 31;
	add.s32 	%r508, %r506, %r507;
	shr.s32 	%r509, %r508, 1;
	add.s32 	%r272, %r327, -31;
	add.s32 	%r273, %r327, -15;
	add.s32 	%r274, %r327, -7;
	add.s32 	%r275, %r327, -3;
	max.s32 	%r276, %r509, 1;
	mov.f32 	%f3522, 0f7F7FFFFF;
	mov.b32 	%r835, 0;
	mov.pred 	%p286, -1;
	mov.u32 	%r848, %r862;
$L__BB8_208:
	mov.pred 	%p3, %p286;
	setp.lt.s32 	%p109, %r270, 2;
	@%p109 bra 	$L__BB8_230;
	mul.lo.s32 	%r279, %r835, %r271;
	mov.b32 	%r837, 0;
$L__BB8_210:
	setp.lt.s32 	%p110, %r327, 32;
	mad.lo.s32 	%r512, %r837, %r834, %r279;
	rem.s32 	%r282, %r512, %r326;
	mul.lo.s32 	%r513, %r282, %r327;
	mul.wide.s32 	%rd304, %r513, 4;
	add.s64 	%rd28, %rd5, %rd304;
	add.f32 	%f1508, %f3522, 0f3F800000;
	mul.f32 	%f1509, %f1508, 0f38D1B717;
	max.f32 	%f246, %f1509, 0f358637BD;
	mov.b32 	%r842, 0;
	mov.f32 	%f3499, 0f00000000;
	mov.f32 	%f3487, %f3499;
	@%p110 bra 	$L__BB8_214;
	mov.f32 	%f3487, 0f00000000;
	mov.b32 	%r842, 0;
	mov.f32 	%f3499, %f3487;
$L__BB8_212:
	mul.wide.u32 	%rd305, %r842, 4;
	add.s64 	%rd306, %rd24, %rd305;
	ld.global.nc.f32 	%f1511, [%rd306];
	add.s64 	%rd307, %rd28, %rd305;
	ld.global.nc.f32 	%f1512, [%rd307];
	sub.f32 	%f1513, %f1511, %f1512;
	ld.global.nc.f32 	%f1514, [%rd306+4];
	ld.global.nc.f32 	%f1515, [%rd307+4];
	sub.f32 	%f1516, %f1514, %f1515;
	ld.global.nc.f32 	%f1517, [%rd306+8];
	ld.global.nc.f32 	%f1518, [%rd307+8];
	sub.f32 	%f1519, %f1517, %f1518;
	ld.global.nc.f32 	%f1520, [%rd306+12];
	ld.global.nc.f32 	%f1521, [%rd307+12];
	sub.f32 	%f1522, %f1520, %f1521;
	ld.global.nc.f32 	%f1523, [%rd306+16];
	ld.global.nc.f32 	%f1524, [%rd307+16];
	sub.f32 	%f1525, %f1523, %f1524;
	ld.global.nc.f32 	%f1526, [%rd306+20];
	ld.global.nc.f32 	%f1527, [%rd307+20];
	sub.f32 	%f1528, %f1526, %f1527;
	ld.global.nc.f32 	%f1529, [%rd306+24];
	ld.global.nc.f32 	%f1530, [%rd307+24];
	sub.f32 	%f1531, %f1529, %f1530;
	ld.global.nc.f32 	%f1532, [%rd306+28];
	ld.global.nc.f32 	%f1533, [%rd307+28];
	sub.f32 	%f1534, %f1532, %f1533;
	ld.global.nc.f32 	%f1535, [%rd306+32];
	ld.global.nc.f32 	%f1536, [%rd307+32];
	sub.f32 	%f1537, %f1535, %f1536;
	ld.global.nc.f32 	%f1538, [%rd306+36];
	ld.global.nc.f32 	%f1539, [%rd307+36];
	sub.f32 	%f1540, %f1538, %f1539;
	ld.global.nc.f32 	%f1541, [%rd306+40];
	ld.global.nc.f32 	%f1542, [%rd307+40];
	sub.f32 	%f1543, %f1541, %f1542;
	ld.global.nc.f32 	%f1544, [%rd306+44];
	ld.global.nc.f32 	%f1545, [%rd307+44];
	sub.f32 	%f1546, %f1544, %f1545;
	ld.global.nc.f32 	%f1547, [%rd306+48];
	ld.global.nc.f32 	%f1548, [%rd307+48];
	sub.f32 	%f1549, %f1547, %f1548;
	ld.global.nc.f32 	%f1550, [%rd306+52];
	ld.global.nc.f32 	%f1551, [%rd307+52];
	sub.f32 	%f1552, %f1550, %f1551;
	ld.global.nc.f32 	%f1553, [%rd306+56];
	ld.global.nc.f32 	%f1554, [%rd307+56];
	sub.f32 	%f1555, %f1553, %f1554;
	ld.global.nc.f32 	%f1556, [%rd306+60];
	ld.global.nc.f32 	%f1557, [%rd307+60];
	sub.f32 	%f1558, %f1556, %f1557;
	ld.global.nc.f32 	%f1559, [%rd306+64];
	ld.global.nc.f32 	%f1560, [%rd307+64];
	sub.f32 	%f1561, %f1559, %f1560;
	ld.global.nc.f32 	%f1562, [%rd306+68];
	ld.global.nc.f32 	%f1563, [%rd307+68];
	sub.f32 	%f1564, %f1562, %f1563;
	ld.global.nc.f32 	%f1565, [%rd306+72];
	ld.global.nc.f32 	%f1566, [%rd307+72];
	sub.f32 	%f1567, %f1565, %f1566;
	ld.global.nc.f32 	%f1568, [%rd306+76];
	ld.global.nc.f32 	%f1569, [%rd307+76];
	sub.f32 	%f1570, %f1568, %f1569;
	ld.global.nc.f32 	%f1571, [%rd306+80];
	ld.global.nc.f32 	%f1572, [%rd307+80];
	sub.f32 	%f1573, %f1571, %f1572;
	ld.global.nc.f32 	%f1574, [%rd306+84];
	ld.global.nc.f32 	%f1575, [%rd307+84];
	sub.f32 	%f1576, %f1574, %f1575;
	ld.global.nc.f32 	%f1577, [%rd306+88];
	ld.global.nc.f32 	%f1578, [%rd307+88];
	sub.f32 	%f1579, %f1577, %f1578;
	ld.global.nc.f32 	%f1580, [%rd306+92];
	ld.global.nc.f32 	%f1581, [%rd307+92];
	sub.f32 	%f1582, %f1580, %f1581;
	ld.global.nc.f32 	%f1583, [%rd306+96];
	ld.global.nc.f32 	%f1584, [%rd307+96];
	sub.f32 	%f1585, %f1583, %f1584;
	ld.global.nc.f32 	%f1586, [%rd306+100];
	ld.global.nc.f32 	%f1587, [%rd307+100];
	sub.f32 	%f1588, %f1586, %f1587;
	ld.global.nc.f32 	%f1589, [%rd306+104];
	ld.global.nc.f32 	%f1590, [%rd307+104];
	sub.f32 	%f1591, %f1589, %f1590;
	ld.global.nc.f32 	%f1592, [%rd306+108];
	ld.global.nc.f32 	%f1593, [%rd307+108];
	sub.f32 	%f1594, %f1592, %f1593;
	ld.global.nc.f32 	%f1595, [%rd306+112];
	ld.global.nc.f32 	%f1596, [%rd307+112];
	sub.f32 	%f1597, %f1595, %f1596;
	ld.global.nc.f32 	%f1598, [%rd306+116];
	ld.global.nc.f32 	%f1599, [%rd307+116];
	sub.f32 	%f1600, %f1598, %f1599;
	ld.global.nc.f32 	%f1601, [%rd306+120];
	ld.global.nc.f32 	%f1602, [%rd307+120];
	sub.f32 	%f1603, %f1601, %f1602;
	ld.global.nc.f32 	%f1604, [%rd306+124];
	ld.global.nc.f32 	%f1605, [%rd307+124];
	sub.f32 	%f1606, %f1604, %f1605;
	mul.f32 	%f1607, %f1513, %f1513;
	sub.f32 	%f1608, %f1607, %f3487;
	add.f32 	%f1609, %f3499, %f1608;
	sub.f32 	%f1610, %f3499, %f1609;
	add.f32 	%f1611, %f1608, %f1610;
	fma.rn.f32 	%f1612, %f1516, %f1516, %f1611;
	add.f32 	%f1613, %f1609, %f1612;
	sub.f32 	%f1614, %f1609, %f1613;
	add.f32 	%f1615, %f1612, %f1614;
	fma.rn.f32 	%f1616, %f1519, %f1519, %f1615;
	add.f32 	%f1617, %f1613, %f1616;
	sub.f32 	%f1618, %f1613, %f1617;
	add.f32 	%f1619, %f1616, %f1618;
	fma.rn.f32 	%f1620, %f1522, %f1522, %f1619;
	add.f32 	%f1621, %f1617, %f1620;
	sub.f32 	%f1622, %f1617, %f1621;
	add.f32 	%f1623, %f1620, %f1622;
	fma.rn.f32 	%f1624, %f1525, %f1525, %f1623;
	add.f32 	%f1625, %f1621, %f1624;
	sub.f32 	%f1626, %f1621, %f1625;
	add.f32 	%f1627, %f1624, %f1626;
	fma.rn.f32 	%f1628, %f1528, %f1528, %f1627;
	add.f32 	%f1629, %f1625, %f1628;
	sub.f32 	%f1630, %f1625, %f1629;
	add.f32 	%f1631, %f1628, %f1630;
	fma.rn.f32 	%f1632, %f1531, %f1531, %f1631;
	add.f32 	%f1633, %f1629, %f1632;
	sub.f32 	%f1634, %f1629, %f1633;
	add.f32 	%f1635, %f1632, %f1634;
	fma.rn.f32 	%f1636, %f1534, %f1534, %f1635;
	add.f32 	%f1637, %f1633, %f1636;
	sub.f32 	%f1638, %f1633, %f1637;
	add.f32 	%f1639, %f1636, %f1638;
	fma.rn.f32 	%f1640, %f1537, %f1537, %f1639;
	add.f32 	%f1641, %f1637, %f1640;
	sub.f32 	%f1642, %f1637, %f1641;
	add.f32 	%f1643, %f1640, %f1642;
	fma.rn.f32 	%f1644, %f1540, %f1540, %f1643;
	add.f32 	%f1645, %f1641, %f1644;
	sub.f32 	%f1646, %f1641, %f1645;
	add.f32 	%f1647, %f1644, %f1646;
	fma.rn.f32 	%f1648, %f1543, %f1543, %f1647;
	add.f32 	%f1649, %f1645, %f1648;
	sub.f32 	%f1650, %f1645, %f1649;
	add.f32 	%f1651, %f1648, %f1650;
	fma.rn.f32 	%f1652, %f1546, %f1546, %f1651;
	add.f32 	%f1653, %f1649, %f1652;
	sub.f32 	%f1654, %f1649, %f1653;
	add.f32 	%f1655, %f1652, %f1654;
	fma.rn.f32 	%f1656, %f1549, %f1549, %f1655;
	add.f32 	%f1657, %f1653, %f1656;
	sub.f32 	%f1658, %f1653, %f1657;
	add.f32 	%f1659, %f1656, %f1658;
	fma.rn.f32 	%f1660, %f1552, %f1552, %f1659;
	add.f32 	%f1661, %f1657, %f1660;
	sub.f32 	%f1662, %f1657, %f1661;
	add.f32 	%f1663, %f1660, %f1662;
	fma.rn.f32 	%f1664, %f1555, %f1555, %f1663;
	add.f32 	%f1665, %f1661, %f1664;
	sub.f32 	%f1666, %f1661, %f1665;
	add.f32 	%f1667, %f1664, %f1666;
	fma.rn.f32 	%f1668, %f1558, %f1558, %f1667;
	add.f32 	%f1669, %f1665, %f1668;
	sub.f32 	%f1670, %f1665, %f1669;
	add.f32 	%f1671, %f1668, %f1670;
	fma.rn.f32 	%f1672, %f1561, %f1561, %f1671;
	add.f32 	%f1673, %f1669, %f1672;
	sub.f32 	%f1674, %f1669, %f1673;
	add.f32 	%f1675, %f1672, %f1674;
	fma.rn.f32 	%f1676, %f1564, %f1564, %f1675;
	add.f32 	%f1677, %f1673, %f1676;
	sub.f32 	%f1678, %f1673, %f1677;
	add.f32 	%f1679, %f1676, %f1678;
	fma.rn.f32 	%f1680, %f1567, %f1567, %f1679;
	add.f32 	%f1681, %f1677, %f1680;
	sub.f32 	%f1682, %f1677, %f1681;
	add.f32 	%f1683, %f1680, %f1682;
	fma.rn.f32 	%f1684, %f1570, %f1570, %f1683;
	add.f32 	%f1685, %f1681, %f1684;
	sub.f32 	%f1686, %f1681, %f1685;
	add.f32 	%f1687, %f1684, %f1686;
	fma.rn.f32 	%f1688, %f1573, %f1573, %f1687;
	add.f32 	%f1689, %f1685, %f1688;
	sub.f32 	%f1690, %f1685, %f1689;
	add.f32 	%f1691, %f1688, %f1690;
	fma.rn.f32 	%f1692, %f1576, %f1576, %f1691;
	add.f32 	%f1693, %f1689, %f1692;
	sub.f32 	%f1694, %f1689, %f1693;
	add.f32 	%f1695, %f1692, %f1694;
	fma.rn.f32 	%f1696, %f1579, %f1579, %f1695;
	add.f32 	%f1697, %f1693, %f1696;
	sub.f32 	%f1698, %f1693, %f1697;
	add.f32 	%f1699, %f1696, %f1698;
	fma.rn.f32 	%f1700, %f1582, %f1582, %f1699;
	add.f32 	%f1701, %f1697, %f1700;
	sub.f32 	%f1702, %f1697, %f1701;
	add.f32 	%f1703, %f1700, %f1702;
	fma.rn.f32 	%f1704, %f1585, %f1585, %f1703;
	add.f32 	%f1705, %f1701, %f1704;
	sub.f32 	%f1706, %f1701, %f1705;
	add.f32 	%f1707, %f1704, %f1706;
	fma.rn.f32 	%f1708, %f1588, %f1588, %f1707;
	add.f32 	%f1709, %f1705, %f1708;
	sub.f32 	%f1710, %f1705, %f1709;
	add.f32 	%f1711, %f1708, %f1710;
	fma.rn.f32 	%f1712, %f1591, %f1591, %f1711;
	add.f32 	%f1713, %f1709, %f1712;
	sub.f32 	%f1714, %f1709, %f1713;
	add.f32 	%f1715, %f1712, %f1714;
	fma.rn.f32 	%f1716, %f1594, %f1594, %f1715;
	add.f32 	%f1717, %f1713, %f1716;
	sub.f32 	%f1718, %f1713, %f1717;
	add.f32 	%f1719, %f1716, %f1718;
	fma.rn.f32 	%f1720, %f1597, %f1597, %f1719;
	add.f32 	%f1721, %f1717, %f1720;
	sub.f32 	%f1722, %f1717, %f1721;
	add.f32 	%f1723, %f1720, %f1722;
	fma.rn.f32 	%f1724, %f1600, %f1600, %f1723;
	add.f32 	%f1725, %f1721, %f1724;
	sub.f32 	%f1726, %f1721, %f1725;
	add.f32 	%f1727, %f1724, %f1726;
	fma.rn.f32 	%f1728, %f1603, %f1603, %f1727;
	add.f32 	%f1729, %f1725, %f1728;
	sub.f32 	%f1730, %f1725, %f1729;
	add.f32 	%f1731, %f1728, %f1730;
	fma.rn.f32 	%f1732, %f1606, %f1606, %f1731;
	add.f32 	%f3499, %f1729, %f1732;
	sub.f32 	%f1733, %f3499, %f1729;
	sub.f32 	%f3487, %f1733, %f1732;
	add.f32 	%f1734, %f3522, %f246;
	setp.gt.f32 	%p111, %f3499, %f1734;
	@%p111 bra 	$L__BB8_229;
	add.s32 	%r842, %r842, 32;
	setp.lt.s32 	%p112, %r842, %r272;
	@%p112 bra 	$L__BB8_212;
$L__BB8_214:
	setp.ge.s32 	%p113, %r842, %r273;
	@%p113 bra 	$L__BB8_218;
	add.f32 	%f249, %f3522, %f246;
$L__BB8_216:
	mul.wide.u32 	%rd308, %r842, 4;
	add.s64 	%rd309, %rd24, %rd308;
	ld.global.nc.f32 	%f1735, [%rd309];
	add.s64 	%rd310, %rd28, %rd308;
	ld.global.nc.f32 	%f1736, [%rd310];
	sub.f32 	%f1737, %f1735, %f1736;
	ld.global.nc.f32 	%f1738, [%rd309+4];
	ld.global.nc.f32 	%f1739, [%rd310+4];
	sub.f32 	%f1740, %f1738, %f1739;
	ld.global.nc.f32 	%f1741, [%rd309+8];
	ld.global.nc.f32 	%f1742, [%rd310+8];
	sub.f32 	%f1743, %f1741, %f1742;
	ld.global.nc.f32 	%f1744, [%rd309+12];
	ld.global.nc.f32 	%f1745, [%rd310+12];
	sub.f32 	%f1746, %f1744, %f1745;
	ld.global.nc.f32 	%f1747, [%rd309+16];
	ld.global.nc.f32 	%f1748, [%rd310+16];
	sub.f32 	%f1749, %f1747, %f1748;
	ld.global.nc.f32 	%f1750, [%rd309+20];
	ld.global.nc.f32 	%f1751, [%rd310+20];
	sub.f32 	%f1752, %f1750, %f1751;
	ld.global.nc.f32 	%f1753, [%rd309+24];
	ld.global.nc.f32 	%f1754, [%rd310+24];
	sub.f32 	%f1755, %f1753, %f1754;
	ld.global.nc.f32 	%f1756, [%rd309+28];
	ld.global.nc.f32 	%f1757, [%rd310+28];
	sub.f32 	%f1758, %f1756, %f1757;
	ld.global.nc.f32 	%f1759, [%rd309+32];
	ld.global.nc.f32 	%f1760, [%rd310+32];
	sub.f32 	%f1761, %f1759, %f1760;
	ld.global.nc.f32 	%f1762, [%rd309+36];
	ld.global.nc.f32 	%f1763, [%rd310+36];
	sub.f32 	%f1764, %f1762, %f1763;
	ld.global.nc.f32 	%f1765, [%rd309+40];
	ld.global.nc.f32 	%f1766, [%rd310+40];
	sub.f32 	%f1767, %f1765, %f1766;
	ld.global.nc.f32 	%f1768, [%rd309+44];
	ld.global.nc.f32 	%f1769, [%rd310+44];
	sub.f32 	%f1770, %f1768, %f1769;
	ld.global.nc.f32 	%f1771, [%rd309+48];
	ld.global.nc.f32 	%f1772, [%rd310+48];
	sub.f32 	%f1773, %f1771, %f1772;
	ld.global.nc.f32 	%f1774, [%rd309+52];
	ld.global.nc.f32 	%f1775, [%rd310+52];
	sub.f32 	%f1776, %f1774, %f1775;
	ld.global.nc.f32 	%f1777, [%rd309+56];
	ld.global.nc.f32 	%f1778, [%rd310+56];
	sub.f32 	%f1779, %f1777, %f1778;
	ld.global.nc.f32 	%f1780, [%rd309+60];
	ld.global.nc.f32 	%f1781, [%rd310+60];
	sub.f32 	%f1782, %f1780, %f1781;
	mul.f32 	%f1783, %f1737, %f1737;
	sub.f32 	%f1784, %f1783, %f3487;
	add.f32 	%f1785, %f3499, %f1784;
	sub.f32 	%f1786, %f3499, %f1785;
	add.f32 	%f1787, %f1784, %f1786;
	fma.rn.f32 	%f1788, %f1740, %f1740, %f1787;
	add.f32 	%f1789, %f1785, %f1788;
	sub.f32 	%f1790, %f1785, %f1789;
	add.f32 	%f1791, %f1788, %f1790;
	fma.rn.f32 	%f1792, %f1743, %f1743, %f1791;
	add.f32 	%f1793, %f1789, %f1792;
	sub.f32 	%f1794, %f1789, %f1793;
	add.f32 	%f1795, %f1792, %f1794;
	fma.rn.f32 	%f1796, %f1746, %f1746, %f1795;
	add.f32 	%f1797, %f1793, %f1796;
	sub.f32 	%f1798, %f1793, %f1797;
	add.f32 	%f1799, %f1796, %f1798;
	fma.rn.f32 	%f1800, %f1749, %f1749, %f1799;
	add.f32 	%f1801, %f1797, %f1800;
	sub.f32 	%f1802, %f1797, %f1801;
	add.f32 	%f1803, %f1800, %f1802;
	fma.rn.f32 	%f1804, %f1752, %f1752, %f1803;
	add.f32 	%f1805, %f1801, %f1804;
	sub.f32 	%f1806, %f1801, %f1805;
	add.f32 	%f1807, %f1804, %f1806;
	fma.rn.f32 	%f1808, %f1755, %f1755, %f1807;
	add.f32 	%f1809, %f1805, %f1808;
	sub.f32 	%f1810, %f1805, %f1809;
	add.f32 	%f1811, %f1808, %f1810;
	fma.rn.f32 	%f1812, %f1758, %f1758, %f1811;
	add.f32 	%f1813, %f1809, %f1812;
	sub.f32 	%f1814, %f1809, %f1813;
	add.f32 	%f1815, %f1812, %f1814;
	fma.rn.f32 	%f1816, %f1761, %f1761, %f1815;
	add.f32 	%f1817, %f1813, %f1816;
	sub.f32 	%f1818, %f1813, %f1817;
	add.f32 	%f1819, %f1816, %f1818;
	fma.rn.f32 	%f1820, %f1764, %f1764, %f1819;
	add.f32 	%f1821, %f1817, %f1820;
	sub.f32 	%f1822, %f1817, %f1821;
	add.f32 	%f1823, %f1820, %f1822;
	fma.rn.f32 	%f1824, %f1767, %f1767, %f1823;
	add.f32 	%f1825, %f1821, %f1824;
	sub.f32 	%f1826, %f1821, %f1825;
	add.f32 	%f1827, %f1824, %f1826;
	fma.rn.f32 	%f1828, %f1770, %f1770, %f1827;
	add.f32 	%f1829, %f1825, %f1828;
	sub.f32 	%f1830, %f1825, %f1829;
	add.f32 	%f1831, %f1828, %f1830;
	fma.rn.f32 	%f1832, %f1773, %f1773, %f1831;
	add.f32 	%f1833, %f1829, %f1832;
	sub.f32 	%f1834, %f1829, %f1833;
	add.f32 	%f1835, %f1832, %f1834;
	fma.rn.f32 	%f1836, %f1776, %f1776, %f1835;
	add.f32 	%f1837, %f1833, %f1836;
	sub.f32 	%f1838, %f1833, %f1837;
	add.f32 	%f1839, %f1836, %f1838;
	fma.rn.f32 	%f1840, %f1779, %f1779, %f1839;
	add.f32 	%f1841, %f1837, %f1840;
	sub.f32 	%f1842, %f1837, %f1841;
	add.f32 	%f1843, %f1840, %f1842;
	fma.rn.f32 	%f1844, %f1782, %f1782, %f1843;
	add.f32 	%f3499, %f1841, %f1844;
	sub.f32 	%f1845, %f3499, %f1841;
	sub.f32 	%f3487, %f1845, %f1844;
	setp.gt.f32 	%p114, %f3499, %f249;
	@%p114 bra 	$L__BB8_229;
	add.s32 	%r842, %r842, 16;
	setp.lt.s32 	%p115, %r842, %r273;
	@%p115 bra 	$L__BB8_216;
$L__BB8_218:
	setp.ge.s32 	%p116, %r842, %r274;
	@%p116 bra 	$L__BB8_222;
	add.f32 	%f256, %f3522, %f246;
$L__BB8_220:
	mul.wide.u32 	%rd311, %r842, 4;
	add.s64 	%rd312, %rd24, %rd311;
	ld.global.nc.f32 	%f1846, [%rd312];
	add.s64 	%rd313, %rd28, %rd311;
	ld.global.nc.f32 	%f1847, [%rd313];
	sub.f32 	%f1848, %f1846, %f1847;
	ld.global.nc.f32 	%f1849, [%rd312+4];
	ld.global.nc.f32 	%f1850, [%rd313+4];
	sub.f32 	%f1851, %f1849, %f1850;
	ld.global.nc.f32 	%f1852, [%rd312+8];
	ld.global.nc.f32 	%f1853, [%rd313+8];
	sub.f32 	%f1854, %f1852, %f1853;
	ld.global.nc.f32 	%f1855, [%rd312+12];
	ld.global.nc.f32 	%f1856, [%rd313+12];
	sub.f32 	%f1857, %f1855, %f1856;
	ld.global.nc.f32 	%f1858, [%rd312+16];
	ld.global.nc.f32 	%f1859, [%rd313+16];
	sub.f32 	%f1860, %f1858, %f1859;
	ld.global.nc.f32 	%f1861, [%rd312+20];
	ld.global.nc.f32 	%f1862, [%rd313+20];
	sub.f32 	%f1863, %f1861, %f1862;
	ld.global.nc.f32 	%f1864, [%rd312+24];
	ld.global.nc.f32 	%f1865, [%rd313+24];
	sub.f32 	%f1866, %f1864, %f1865;
	ld.global.nc.f32 	%f1867, [%rd312+28];
	ld.global.nc.f32 	%f1868, [%rd313+28];
	sub.f32 	%f1869, %f1867, %f1868;
	mul.f32 	%f1870, %f1848, %f1848;
	sub.f32 	%f1871, %f1870, %f3487;
	add.f32 	%f1872, %f3499, %f1871;
	sub.f32 	%f1873, %f3499, %f1872;
	add.f32 	%f1874, %f1871, %f1873;
	fma.rn.f32 	%f1875, %f1851, %f1851, %f1874;
	add.f32 	%f1876, %f1872, %f1875;
	sub.f32 	%f1877, %f1872, %f1876;
	add.f32 	%f1878, %f1875, %f1877;
	fma.rn.f32 	%f1879, %f1854, %f1854, %f1878;
	add.f32 	%f1880, %f1876, %f1879;
	sub.f32 	%f1881, %f1876, %f1880;
	add.f32 	%f1882, %f1879, %f1881;
	fma.rn.f32 	%f1883, %f1857, %f1857, %f1882;
	add.f32 	%f1884, %f1880, %f1883;
	sub.f32 	%f1885, %f1880, %f1884;
	add.f32 	%f1886, %f1883, %f1885;
	fma.rn.f32 	%f1887, %f1860, %f1860, %f1886;
	add.f32 	%f1888, %f1884, %f1887;
	sub.f32 	%f1889, %f1884, %f1888;
	add.f32 	%f1890, %f1887, %f1889;
	fma.rn.f32 	%f1891, %f1863, %f1863, %f1890;
	add.f32 	%f1892, %f1888, %f1891;
	sub.f32 	%f1893, %f1888, %f1892;
	add.f32 	%f1894, %f1891, %f1893;
	fma.rn.f32 	%f1895, %f1866, %f1866, %f1894;
	add.f32 	%f1896, %f1892, %f1895;
	sub.f32 	%f1897, %f1892, %f1896;
	add.f32 	%f1898, %f1895, %f1897;
	fma.rn.f32 	%f1899, %f1869, %f1869, %f1898;
	add.f32 	%f3499, %f1896, %f1899;
	sub.f32 	%f1900, %f3499, %f1896;
	sub.f32 	%f3487, %f1900, %f1899;
	setp.gt.f32 	%p117, %f3499, %f256;
	@%p117 bra 	$L__BB8_229;
	add.s32 	%r842, %r842, 8;
	setp.lt.s32 	%p118, %r842, %r274;
	@%p118 bra 	$L__BB8_220;
$L__BB8_222:
	setp.ge.s32 	%p119, %r842, %r275;
	@%p119 bra 	$L__BB8_226;
	add.f32 	%f263, %f3522, %f246;
$L__BB8_224:
	mul.wide.u32 	%rd314, %r842, 4;
	add.s64 	%rd315, %rd24, %rd314;
	ld.global.nc.f32 	%f1901, [%rd315];
	add.s64 	%rd316, %rd28, %rd314;
	ld.global.nc.f32 	%f1902, [%rd316];
	sub.f32 	%f1903, %f1901, %f1902;
	ld.global.nc.f32 	%f1904, [%rd315+4];
	ld.global.nc.f32 	%f1905, [%rd316+4];
	sub.f32 	%f1906, %f1904, %f1905;
	ld.global.nc.f32 	%f1907, [%rd315+8];
	ld.global.nc.f32 	%f1908, [%rd316+8];
	sub.f32 	%f1909, %f1907, %f1908;
	ld.global.nc.f32 	%f1910, [%rd315+12];
	ld.global.nc.f32 	%f1911, [%rd316+12];
	sub.f32 	%f1912, %f1910, %f1911;
	mul.f32 	%f1913, %f1903, %f1903;
	sub.f32 	%f1914, %f1913, %f3487;
	add.f32 	%f1915, %f3499, %f1914;
	sub.f32 	%f1916, %f3499, %f1915;
	add.f32 	%f1917, %f1914, %f1916;
	fma.rn.f32 	%f1918, %f1906, %f1906, %f1917;
	add.f32 	%f1919, %f1915, %f1918;
	sub.f32 	%f1920, %f1915, %f1919;
	add.f32 	%f1921, %f1918, %f1920;
	fma.rn.f32 	%f1922, %f1909, %f1909, %f1921;
	add.f32 	%f1923, %f1919, %f1922;
	sub.f32 	%f1924, %f1919, %f1923;
	add.f32 	%f1925, %f1922, %f1924;
	fma.rn.f32 	%f1926, %f1912, %f1912, %f1925;
	add.f32 	%f3499, %f1923, %f1926;
	sub.f32 	%f1927, %f3499, %f1923;
	sub.f32 	%f3487, %f1927, %f1926;
	setp.gt.f32 	%p120, %f3499, %f263;
	@%p120 bra 	$L__BB8_229;
	add.s32 	%r842, %r842, 4;
	setp.lt.s32 	%p121, %r842, %r275;
	@%p121 bra 	$L__BB8_224;
$L__BB8_226:
	setp.ge.s32 	%p122, %r842, %r327;
	@%p122 bra 	$L__BB8_229;
	add.f32 	%f270, %f3522, %f246;
	mov.f32 	%f3498, %f3499;
$L__BB8_228:
	mul.wide.u32 	%rd317, %r842, 4;
	add.s64 	%rd318, %rd24, %rd317;
	ld.global.nc.f32 	%f1928, [%rd318];
	add.s64 	%rd319, %rd28, %rd317;
	ld.global.nc.f32 	%f1929, [%rd319];
	sub.f32 	%f1930, %f1928, %f1929;
	mul.f32 	%f1931, %f1930, %f1930;
	sub.f32 	%f1932, %f1931, %f3487;
	add.f32 	%f3499, %f3498, %f1932;
	sub.f32 	%f1933, %f3499, %f3498;
	sub.f32 	%f3487, %f1933, %f1932;
	setp.leu.f32 	%p123, %f3499, %f270;
	add.s32 	%r842, %r842, 1;
	setp.lt.s32 	%p124, %r842, %r327;
	and.pred  	%p125, %p123, %p124;
	mov.f32 	%f3498, %f3499;
	@%p125 bra 	$L__BB8_228;
$L__BB8_229:
	setp.lt.f32 	%p126, %f3499, %f3522;
	selp.f32 	%f3522, %f3499, %f3522, %p126;
	selp.b32 	%r848, %r282, %r848, %p126;
	add.s32 	%r837, %r837, 1;
	setp.ne.s32 	%p127, %r837, %r276;
	@%p127 bra 	$L__BB8_210;
$L__BB8_230:
	mov.b32 	%r835, 1;
	mov.pred 	%p286, 0;
	@%p3 bra 	$L__BB8_208;
	setp.eq.s32 	%p129, %r848, -1;
	mov.b32 	%r862, -1;
	@%p129 bra 	$L__BB8_258;
	setp.lt.s32 	%p130, %r327, 720;
	@%p130 bra 	$L__BB8_234;
	shl.b32 	%r518, %r834, 1;
	mul.hi.u32 	%r519, %r518, 1431655766;
	min.u32 	%r849, %r519, 32;
	bra.uni 	$L__BB8_235;
$L__BB8_234:
	shr.u32 	%r517, %r834, 1;
	min.u32 	%r849, %r517, 18;
$L__BB8_235:
	sub.s32 	%r520, %r848, %r849;
	max.s32 	%r850, %r520, 0;
	add.s32 	%r521, %r848, %r849;
	add.s32 	%r522, %r521, 1;
	min.s32 	%r304, %r326, %r522;
	setp.ge.s32 	%p131, %r850, %r304;
	mov.u32 	%r862, %r848;
	@%p131 bra 	$L__BB8_258;
$L__BB8_236:
	setp.eq.s32 	%p132, %r850, %r848;
	mov.u32 	%r862, %r850;
	@%p132 bra 	$L__BB8_257;
	setp.lt.s32 	%p133, %r327, 32;
	mul.lo.s32 	%r524, %r850, %r327;
	mul.wide.s32 	%rd320, %r524, 4;
	add.s64 	%rd29, %rd5, %rd320;
	add.f32 	%f1935, %f3522, 0f3F800000;
	mul.f32 	%f1936, %f1935, 0f38D1B717;
	max.f32 	%f283, %f1936, 0f358637BD;
	mov.b32 	%r855, 0;
	mov.f32 	%f3520, 0f00000000;
	mov.f32 	%f3508, %f3520;
	@%p133 bra 	$L__BB8_241;
	add.f32 	%f284, %f3522, %f283;
	mov.f32 	%f3508, 0f00000000;
	mov.b32 	%r855, 0;
	mov.f32 	%f3520, %f3508;
$L__BB8_239:
	mul.wide.u32 	%rd321, %r855, 4;
	add.s64 	%rd322, %rd24, %rd321;
	ld.global.nc.f32 	%f1938, [%rd322];
	add.s64 	%rd323, %rd29, %rd321;
	ld.global.nc.f32 	%f1939, [%rd323];
	sub.f32 	%f1940, %f1938, %f1939;
	ld.global.nc.f32 	%f1941, [%rd322+4];
	ld.global.nc.f32 	%f1942, [%rd323+4];
	sub.f32 	%f1943, %f1941, %f1942;
	ld.global.nc.f32 	%f1944, [%rd322+8];
	ld.global.nc.f32 	%f1945, [%rd323+8];
	sub.f32 	%f1946, %f1944, %f1945;
	ld.global.nc.f32 	%f1947, [%rd322+12];
	ld.global.nc.f32 	%f1948, [%rd323+12];
	sub.f32 	%f1949, %f1947, %f1948;
	ld.global.nc.f32 	%f1950, [%rd322+16];
	ld.global.nc.f32 	%f1951, [%rd323+16];
	sub.f32 	%f1952, %f1950, %f1951;
	ld.global.nc.f32 	%f1953, [%rd322+20];
	ld.global.nc.f32 	%f1954, [%rd323+20];
	sub.f32 	%f1955, %f1953, %f1954;
	ld.global.nc.f32 	%f1956, [%rd322+24];
	ld.global.nc.f32 	%f1957, [%rd323+24];
	sub.f32 	%f1958, %f1956, %f1957;
	ld.global.nc.f32 	%f1959, [%rd322+28];
	ld.global.nc.f32 	%f1960, [%rd323+28];
	sub.f32 	%f1961, %f1959, %f1960;
	ld.global.nc.f32 	%f1962, [%rd322+32];
	ld.global.nc.f32 	%f1963, [%rd323+32];
	sub.f32 	%f1964, %f1962, %f1963;
	ld.global.nc.f32 	%f1965, [%rd322+36];
	ld.global.nc.f32 	%f1966, [%rd323+36];
	sub.f32 	%f1967, %f1965, %f1966;
	ld.global.nc.f32 	%f1968, [%rd322+40];
	ld.global.nc.f32 	%f1969, [%rd323+40];
	sub.f32 	%f1970, %f1968, %f1969;
	ld.global.nc.f32 	%f1971, [%rd322+44];
	ld.global.nc.f32 	%f1972, [%rd323+44];
	sub.f32 	%f1973, %f1971, %f1972;
	ld.global.nc.f32 	%f1974, [%rd322+48];
	ld.global.nc.f32 	%f1975, [%rd323+48];
	sub.f32 	%f1976, %f1974, %f1975;
	ld.global.nc.f32 	%f1977, [%rd322+52];
	ld.global.nc.f32 	%f1978, [%rd323+52];
	sub.f32 	%f1979, %f1977, %f1978;
	ld.global.nc.f32 	%f1980, [%rd322+56];
	ld.global.nc.f32 	%f1981, [%rd323+56];
	sub.f32 	%f1982, %f1980, %f1981;
	ld.global.nc.f32 	%f1983, [%rd322+60];
	ld.global.nc.f32 	%f1984, [%rd323+60];
	sub.f32 	%f1985, %f1983, %f1984;
	ld.global.nc.f32 	%f1986, [%rd322+64];
	ld.global.nc.f32 	%f1987, [%rd323+64];
	sub.f32 	%f1988, %f1986, %f1987;
	ld.global.nc.f32 	%f1989, [%rd322+68];
	ld.global.nc.f32 	%f1990, [%rd323+68];
	sub.f32 	%f1991, %f1989, %f1990;
	ld.global.nc.f32 	%f1992, [%rd322+72];
	ld.global.nc.f32 	%f1993, [%rd323+72];
	sub.f32 	%f1994, %f1992, %f1993;
	ld.global.nc.f32 	%f1995, [%rd322+76];
	ld.global.nc.f32 	%f1996, [%rd323+76];
	sub.f32 	%f1997, %f1995, %f1996;
	ld.global.nc.f32 	%f1998, [%rd322+80];
	ld.global.nc.f32 	%f1999, [%rd323+80];
	sub.f32 	%f2000, %f1998, %f1999;
	ld.global.nc.f32 	%f2001, [%rd322+84];
	ld.global.nc.f32 	%f2002, [%rd323+84];
	sub.f32 	%f2003, %f2001, %f2002;
	ld.global.nc.f32 	%f2004, [%rd322+88];
	ld.global.nc.f32 	%f2005, [%rd323+88];
	sub.f32 	%f2006, %f2004, %f2005;
	ld.global.nc.f32 	%f2007, [%rd322+92];
	ld.global.nc.f32 	%f2008, [%rd323+92];
	sub.f32 	%f2009, %f2007, %f2008;
	ld.global.nc.f32 	%f2010, [%rd322+96];
	ld.global.nc.f32 	%f2011, [%rd323+96];
	sub.f32 	%f2012, %f2010, %f2011;
	ld.global.nc.f32 	%f2013, [%rd322+100];
	ld.global.nc.f32 	%f2014, [%rd323+100];
	sub.f32 	%f2015, %f2013, %f2014;
	ld.global.nc.f32 	%f2016, [%rd322+104];
	ld.global.nc.f32 	%f2017, [%rd323+104];
	sub.f32 	%f2018, %f2016, %f2017;
	ld.global.nc.f32 	%f2019, [%rd322+108];
	ld.global.nc.f32 	%f2020, [%rd323+108];
	sub.f32 	%f2021, %f2019, %f2020;
	ld.global.nc.f32 	%f2022, [%rd322+112];
	ld.global.nc.f32 	%f2023, [%rd323+112];
	sub.f32 	%f2024, %f2022, %f2023;
	ld.global.nc.f32 	%f2025, [%rd322+116];
	ld.global.nc.f32 	%f2026, [%rd323+116];
	sub.f32 	%f2027, %f2025, %f2026;
	ld.global.nc.f32 	%f2028, [%rd322+120];
	ld.global.nc.f32 	%f2029, [%rd323+120];
	sub.f32 	%f2030, %f2028, %f2029;
	ld.global.nc.f32 	%f2031, [%rd322+124];
	ld.global.nc.f32 	%f2032, [%rd323+124];
	sub.f32 	%f2033, %f2031, %f2032;
	mul.f32 	%f2034, %f1940, %f1940;
	sub.f32 	%f2035, %f2034, %f3508;
	add.f32 	%f2036, %f3520, %f2035;
	sub.f32 	%f2037, %f3520, %f2036;
	add.f32 	%f2038, %f2035, %f2037;
	fma.rn.f32 	%f2039, %f1943, %f1943, %f2038;
	add.f32 	%f2040, %f2036, %f2039;
	sub.f32 	%f2041, %f2036, %f2040;
	add.f32 	%f2042, %f2039, %f2041;
	fma.rn.f32 	%f2043, %f1946, %f1946, %f2042;
	add.f32 	%f2044, %f2040, %f2043;
	sub.f32 	%f2045, %f2040, %f2044;
	add.f32 	%f2046, %f2043, %f2045;
	fma.rn.f32 	%f2047, %f1949, %f1949, %f2046;
	add.f32 	%f2048, %f2044, %f2047;
	sub.f32 	%f2049, %f2044, %f2048;
	add.f32 	%f2050, %f2047, %f2049;
	fma.rn.f32 	%f2051, %f1952, %f1952, %f2050;
	add.f32 	%f2052, %f2048, %f2051;
	sub.f32 	%f2053, %f2048, %f2052;
	add.f32 	%f2054, %f2051, %f2053;
	fma.rn.f32 	%f2055, %f1955, %f1955, %f2054;
	add.f32 	%f2056, %f2052, %f2055;
	sub.f32 	%f2057, %f2052, %f2056;
	add.f32 	%f2058, %f2055, %f2057;
	fma.rn.f32 	%f2059, %f1958, %f1958, %f2058;
	add.f32 	%f2060, %f2056, %f2059;
	sub.f32 	%f2061, %f2056, %f2060;
	add.f32 	%f2062, %f2059, %f2061;
	fma.rn.f32 	%f2063, %f1961, %f1961, %f2062;
	add.f32 	%f2064, %f2060, %f2063;
	sub.f32 	%f2065, %f2060, %f2064;
	add.f32 	%f2066, %f2063, %f2065;
	fma.rn.f32 	%f2067, %f1964, %f1964, %f2066;
	add.f32 	%f2068, %f2064, %f2067;
	sub.f32 	%f2069, %f2064, %f2068;
	add.f32 	%f2070, %f2067, %f2069;
	fma.rn.f32 	%f2071, %f1967, %f1967, %f2070;
	add.f32 	%f2072, %f2068, %f2071;
	sub.f32 	%f2073, %f2068, %f2072;
	add.f32 	%f2074, %f2071, %f2073;
	fma.rn.f32 	%f2075, %f1970, %f1970, %f2074;
	add.f32 	%f2076, %f2072, %f2075;
	sub.f32 	%f2077, %f2072, %f2076;
	add.f32 	%f2078, %f2075, %f2077;
	fma.rn.f32 	%f2079, %f1973, %f1973, %f2078;
	add.f32 	%f2080, %f2076, %f2079;
	sub.f32 	%f2081, %f2076, %f2080;
	add.f32 	%f2082, %f2079, %f2081;
	fma.rn.f32 	%f2083, %f1976, %f1976, %f2082;
	add.f32 	%f2084, %f2080, %f2083;
	sub.f32 	%f2085, %f2080, %f2084;
	add.f32 	%f2086, %f2083, %f2085;
	fma.rn.f32 	%f2087, %f1979, %f1979, %f2086;
	add.f32 	%f2088, %f2084, %f2087;
	sub.f32 	%f2089, %f2084, %f2088;
	add.f32 	%f2090, %f2087, %f2089;
	fma.rn.f32 	%f2091, %f1982, %f1982, %f2090;
	add.f32 	%f2092, %f2088, %f2091;
	sub.f32 	%f2093, %f2088, %f2092;
	add.f32 	%f2094, %f2091, %f2093;
	fma.rn.f32 	%f2095, %f1985, %f1985, %f2094;
	add.f32 	%f2096, %f2092, %f2095;
	sub.f32 	%f2097, %f2092, %f2096;
	add.f32 	%f2098, %f2095, %f2097;
	fma.rn.f32 	%f2099, %f1988, %f1988, %f2098;
	add.f32 	%f2100, %f2096, %f2099;
	sub.f32 	%f2101, %f2096, %f2100;
	add.f32 	%f2102, %f2099, %f2101;
	fma.rn.f32 	%f2103, %f1991, %f1991, %f2102;
	add.f32 	%f2104, %f2100, %f2103;
	sub.f32 	%f2105, %f2100, %f2104;
	add.f32 	%f2106, %f2103, %f2105;
	fma.rn.f32 	%f2107, %f1994, %f1994, %f2106;
	add.f32 	%f2108, %f2104, %f2107;
	sub.f32 	%f2109, %f2104, %f2108;
	add.f32 	%f2110, %f2107, %f2109;
	fma.rn.f32 	%f2111, %f1997, %f1997, %f2110;
	add.f32 	%f2112, %f2108, %f2111;
	sub.f32 	%f2113, %f2108, %f2112;
	add.f32 	%f2114, %f2111, %f2113;
	fma.rn.f32 	%f2115, %f2000, %f2000, %f2114;
	add.f32 	%f2116, %f2112, %f2115;
	sub.f32 	%f2117, %f2112, %f2116;
	add.f32 	%f2118, %f2115, %f2117;
	fma.rn.f32 	%f2119, %f2003, %f2003, %f2118;
	add.f32 	%f2120, %f2116, %f2119;
	sub.f32 	%f2121, %f2116, %f2120;
	add.f32 	%f2122, %f2119, %f2121;
	fma.rn.f32 	%f2123, %f2006, %f2006, %f2122;
	add.f32 	%f2124, %f2120, %f2123;
	sub.f32 	%f2125, %f2120, %f2124;
	add.f32 	%f2126, %f2123, %f2125;
	fma.rn.f32 	%f2127, %f2009, %f2009, %f2126;
	add.f32 	%f2128, %f2124, %f2127;
	sub.f32 	%f2129, %f2124, %f2128;
	add.f32 	%f2130, %f2127, %f2129;
	fma.rn.f32 	%f2131, %f2012, %f2012, %f2130;
	add.f32 	%f2132, %f2128, %f2131;
	sub.f32 	%f2133, %f2128, %f2132;
	add.f32 	%f2134, %f2131, %f2133;
	fma.rn.f32 	%f2135, %f2015, %f2015, %f2134;
	add.f32 	%f2136, %f2132, %f2135;
	sub.f32 	%f2137, %f2132, %f2136;
	add.f32 	%f2138, %f2135, %f2137;
	fma.rn.f32 	%f2139, %f2018, %f2018, %f2138;
	add.f32 	%f2140, %f2136, %f2139;
	sub.f32 	%f2141, %f2136, %f2140;
	add.f32 	%f2142, %f2139, %f2141;
	fma.rn.f32 	%f2143, %f2021, %f2021, %f2142;
	add.f32 	%f2144, %f2140, %f2143;
	sub.f32 	%f2145, %f2140, %f2144;
	add.f32 	%f2146, %f2143, %f2145;
	fma.rn.f32 	%f2147, %f2024, %f2024, %f2146;
	add.f32 	%f2148, %f2144, %f2147;
	sub.f32 	%f2149, %f2144, %f2148;
	add.f32 	%f2150, %f2147, %f2149;
	fma.rn.f32 	%f2151, %f2027, %f2027, %f2150;
	add.f32 	%f2152, %f2148, %f2151;
	sub.f32 	%f2153, %f2148, %f2152;
	add.f32 	%f2154, %f2151, %f2153;
	fma.rn.f32 	%f2155, %f2030, %f2030, %f2154;
	add.f32 	%f2156, %f2152, %f2155;
	sub.f32 	%f2157, %f2152, %f2156;
	add.f32 	%f2158, %f2155, %f2157;
	fma.rn.f32 	%f2159, %f2033, %f2033, %f2158;
	add.f32 	%f3520, %f2156, %f2159;
	sub.f32 	%f2160, %f3520, %f2156;
	sub.f32 	%f3508, %f2160, %f2159;
	setp.gt.f32 	%p134, %f3520, %f284;
	@%p134 bra 	$L__BB8_256;
	add.s32 	%r855, %r855, 32;
	setp.lt.s32 	%p135, %r855, %r272;
	@%p135 bra 	$L__BB8_239;
$L__BB8_241:
	setp.ge.s32 	%p136, %r855, %r273;
	@%p136 bra 	$L__BB8_245;
	add.f32 	%f287, %f3522, %f283;
$L__BB8_243:
	mul.wide.u32 	%rd324, %r855, 4;
	add.s64 	%rd325, %rd24, %rd324;
	ld.global.nc.f32 	%f2161, [%rd325];
	add.s64 	%rd326, %rd29, %rd324;
	ld.global.nc.f32 	%f2162, [%rd326];
	sub.f32 	%f2163, %f2161, %f2162;
	ld.global.nc.f32 	%f2164, [%rd325+4];
	ld.global.nc.f32 	%f2165, [%rd326+4];
	sub.f32 	%f2166, %f2164, %f2165;
	ld.global.nc.f32 	%f2167, [%rd325+8];
	ld.global.nc.f32 	%f2168, [%rd326+8];
	sub.f32 	%f2169, %f2167, %f2168;
	ld.global.nc.f32 	%f2170, [%rd325+12];
	ld.global.nc.f32 	%f2171, [%rd326+12];
	sub.f32 	%f2172, %f2170, %f2171;
	ld.global.nc.f32 	%f2173, [%rd325+16];
	ld.global.nc.f32 	%f2174, [%rd326+16];
	sub.f32 	%f2175, %f2173, %f2174;
	ld.global.nc.f32 	%f2176, [%rd325+20];
	ld.global.nc.f32 	%f2177, [%rd326+20];
	sub.f32 	%f2178, %f2176, %f2177;
	ld.global.nc.f32 	%f2179, [%rd325+24];
	ld.global.nc.f32 	%f2180, [%rd326+24];
	sub.f32 	%f2181, %f2179, %f2180;
	ld.global.nc.f32 	%f2182, [%rd325+28];
	ld.global.nc.f32 	%f2183, [%rd326+28];
	sub.f32 	%f2184, %f2182, %f2183;
	ld.global.nc.f32 	%f2185, [%rd325+32];
	ld.global.nc.f32 	%f2186, [%rd326+32];
	sub.f32 	%f2187, %f2185, %f2186;
	ld.global.nc.f32 	%f2188, [%rd325+36];
	ld.global.nc.f32 	%f2189, [%rd326+36];
	sub.f32 	%f2190, %f2188, %f2189;
	ld.global.nc.f32 	%f2191, [%rd325+40];
	ld.global.nc.f32 	%f2192, [%rd326+40];
	sub.f32 	%f2193, %f2191, %f2192;
	ld.global.nc.f32 	%f2194, [%rd325+44];
	ld.global.nc.f32 	%f2195, [%rd326+44];
	sub.f32 	%f2196, %f2194, %f2195;
	ld.global.nc.f32 	%f2197, [%rd325+48];
	ld.global.nc.f32 	%f2198, [%rd326+48];
	sub.f32 	%f2199, %f2197, %f2198;
	ld.global.nc.f32 	%f2200, [%rd325+52];
	ld.global.nc.f32 	%f2201, [%rd326+52];
	sub.f32 	%f2202, %f2200, %f2201;
	ld.global.nc.f32 	%f2203, [%rd325+56];
	ld.global.nc.f32 	%f2204, [%rd326+56];
	sub.f32 	%f2205, %f2203, %f2204;
	ld.global.nc.f32 	%f2206, [%rd325+60];
	ld.global.nc.f32 	%f2207, [%rd326+60];
	sub.f32 	%f2208, %f2206, %f2207;
	mul.f32 	%f2209, %f2163, %f2163;
	sub.f32 	%f2210, %f2209, %f3508;
	add.f32 	%f2211, %f3520, %f2210;
	sub.f32 	%f2212, %f3520, %f2211;
	add.f32 	%f2213, %f2210, %f2212;
	fma.rn.f32 	%f2214, %f2166, %f2166, %f2213;
	add.f32 	%f2215, %f2211, %f2214;
	sub.f32 	%f2216, %f2211, %f2215;
	add.f32 	%f2217, %f2214, %f2216;
	fma.rn.f32 	%f2218, %f2169, %f2169, %f2217;
	add.f32 	%f2219, %f2215, %f2218;
	sub.f32 	%f2220, %f2215, %f2219;
	add.f32 	%f2221, %f2218, %f2220;
	fma.rn.f32 	%f2222, %f2172, %f2172, %f2221;
	add.f32 	%f2223, %f2219, %f2222;
	sub.f32 	%f2224, %f2219, %f2223;
	add.f32 	%f2225, %f2222, %f2224;
	fma.rn.f32 	%f2226, %f2175, %f2175, %f2225;
	add.f32 	%f2227, %f2223, %f2226;
	sub.f32 	%f2228, %f2223, %f2227;
	add.f32 	%f2229, %f2226, %f2228;
	fma.rn.f32 	%f2230, %f2178, %f2178, %f2229;
	add.f32 	%f2231, %f2227, %f2230;
	sub.f32 	%f2232, %f2227, %f2231;
	add.f32 	%f2233, %f2230, %f2232;
	fma.rn.f32 	%f2234, %f2181, %f2181, %f2233;
	add.f32 	%f2235, %f2231, %f2234;
	sub.f32 	%f2236, %f2231, %f2235;
	add.f32 	%f2237, %f2234, %f2236;
	fma.rn.f32 	%f2238, %f2184, %f2184, %f2237;
	add.f32 	%f2239, %f2235, %f2238;
	sub.f32 	%f2240, %f2235, %f2239;
	add.f32 	%f2241, %f2238, %f2240;
	fma.rn.f32 	%f2242, %f2187, %f2187, %f2241;
	add.f32 	%f2243, %f2239, %f2242;
	sub.f32 	%f2244, %f2239, %f2243;
	add.f32 	%f2245, %f2242, %f2244;
	fma.rn.f32 	%f2246, %f2190, %f2190, %f2245;
	add.f32 	%f2247, %f2243, %f2246;
	sub.f32 	%f2248, %f2243, %f2247;
	add.f32 	%f2249, %f2246, %f2248;
	fma.rn.f32 	%f2250, %f2193, %f2193, %f2249;
	add.f32 	%f2251, %f2247, %f2250;
	sub.f32 	%f2252, %f2247, %f2251;
	add.f32 	%f2253, %f2250, %f2252;
	fma.rn.f32 	%f2254, %f2196, %f2196, %f2253;
	add.f32 	%f2255, %f2251, %f2254;
	sub.f32 	%f2256, %f2251, %f2255;
	add.f32 	%f2257, %f2254, %f2256;
	fma.rn.f32 	%f2258, %f2199, %f2199, %f2257;
	add.f32 	%f2259, %f2255, %f2258;
	sub.f32 	%f2260, %f2255, %f2259;
	add.f32 	%f2261, %f2258, %f2260;
	fma.rn.f32 	%f2262, %f2202, %f2202, %f2261;
	add.f32 	%f2263, %f2259, %f2262;
	sub.f32 	%f2264, %f2259, %f2263;
	add.f32 	%f2265, %f2262, %f2264;
	fma.rn.f32 	%f2266, %f2205, %f2205, %f2265;
	add.f32 	%f2267, %f2263, %f2266;
	sub.f32 	%f2268, %f2263, %f2267;
	add.f32 	%f2269, %f2266, %f2268;
	fma.rn.f32 	%f2270, %f2208, %f2208, %f2269;
	add.f32 	%f3520, %f2267, %f2270;
	sub.f32 	%f2271, %f3520, %f2267;
	sub.f32 	%f3508, %f2271, %f2270;
	setp.gt.f32 	%p137, %f3520, %f287;
	@%p137 bra 	$L__BB8_256;
	add.s32 	%r855, %r855, 16;
	setp.lt.s32 	%p138, %r855, %r273;
	@%p138 bra 	$L__BB8_243;
$L__BB8_245:
	setp.ge.s32 	%p139, %r855, %r274;
	@%p139 bra 	$L__BB8_249;
	add.f32 	%f294, %f3522, %f283;
$L__BB8_247:
	mul.wide.u32 	%rd327, %r855, 4;
	add.s64 	%rd328, %rd24, %rd327;
	ld.global.nc.f32 	%f2272, [%rd328];
	add.s64 	%rd329, %rd29, %rd327;
	ld.global.nc.f32 	%f2273, [%rd329];
	sub.f32 	%f2274, %f2272, %f2273;
	ld.global.nc.f32 	%f2275, [%rd328+4];
	ld.global.nc.f32 	%f2276, [%rd329+4];
	sub.f32 	%f2277, %f2275, %f2276;
	ld.global.nc.f32 	%f2278, [%rd328+8];
	ld.global.nc.f32 	%f2279, [%rd329+8];
	sub.f32 	%f2280, %f2278, %f2279;
	ld.global.nc.f32 	%f2281, [%rd328+12];
	ld.global.nc.f32 	%f2282, [%rd329+12];
	sub.f32 	%f2283, %f2281, %f2282;
	ld.global.nc.f32 	%f2284, [%rd328+16];
	ld.global.nc.f32 	%f2285, [%rd329+16];
	sub.f32 	%f2286, %f2284, %f2285;
	ld.global.nc.f32 	%f2287, [%rd328+20];
	ld.global.nc.f32 	%f2288, [%rd329+20];
	sub.f32 	%f2289, %f2287, %f2288;
	ld.global.nc.f32 	%f2290, [%rd328+24];
	ld.global.nc.f32 	%f2291, [%rd329+24];
	sub.f32 	%f2292, %f2290, %f2291;
	ld.global.nc.f32 	%f2293, [%rd328+28];
	ld.global.nc.f32 	%f2294, [%rd329+28];
	sub.f32 	%f2295, %f2293, %f2294;
	mul.f32 	%f2296, %f2274, %f2274;
	sub.f32 	%f2297, %f2296, %f3508;
	add.f32 	%f2298, %f3520, %f2297;
	sub.f32 	%f2299, %f3520, %f2298;
	add.f32 	%f2300, %f2297, %f2299;
	fma.rn.f32 	%f2301, %f2277, %f2277, %f2300;
	add.f32 	%f2302, %f2298, %f2301;
	sub.f32 	%f2303, %f2298, %f2302;
	add.f32 	%f2304, %f2301, %f2303;
	fma.rn.f32 	%f2305, %f2280, %f2280, %f2304;
	add.f32 	%f2306, %f2302, %f2305;
	sub.f32 	%f2307, %f2302, %f2306;
	add.f32 	%f2308, %f2305, %f2307;
	fma.rn.f32 	%f2309, %f2283, %f2283, %f2308;
	add.f32 	%f2310, %f2306, %f2309;
	sub.f32 	%f2311, %f2306, %f2310;
	add.f32 	%f2312, %f2309, %f2311;
	fma.rn.f32 	%f2313, %f2286, %f2286, %f2312;
	add.f32 	%f2314, %f2310, %f2313;
	sub.f32 	%f2315, %f2310, %f2314;
	add.f32 	%f2316, %f2313, %f2315;
	fma.rn.f32 	%f2317, %f2289, %f2289, %f2316;
	add.f32 	%f2318, %f2314, %f2317;
	sub.f32 	%f2319, %f2314, %f2318;
	add.f32 	%f2320, %f2317, %f2319;
	fma.rn.f32 	%f2321, %f2292, %f2292, %f2320;
	add.f32 	%f2322, %f2318, %f2321;
	sub.f32 	%f2323, %f2318, %f2322;
	add.f32 	%f2324, %f2321, %f2323;
	fma.rn.f32 	%f2325, %f2295, %f2295, %f2324;
	add.f32 	%f3520, %f2322, %f2325;
	sub.f32 	%f2326, %f3520, %f2322;
	sub.f32 	%f3508, %f2326, %f2325;
	setp.gt.f32 	%p140, %f3520, %f294;
	@%p140 bra 	$L__BB8_256;
	add.s32 	%r855, %r855, 8;
	setp.lt.s32 	%p141, %r855, %r274;
	@%p141 bra 	$L__BB8_247;
$L__BB8_249:
	setp.ge.s32 	%p142, %r855, %r275;
	@%p142 bra 	$L__BB8_253;
	add.f32 	%f301, %f3522, %f283;
$L__BB8_251:
	mul.wide.u32 	%rd330, %r855, 4;
	add.s64 	%rd331, %rd24, %rd330;
	ld.global.nc.f32 	%f2327, [%rd331];
	add.s64 	%rd332, %rd29, %rd330;
	ld.global.nc.f32 	%f2328, [%rd332];
	sub.f32 	%f2329, %f2327, %f2328;
	ld.global.nc.f32 	%f2330, [%rd331+4];
	ld.global.nc.f32 	%f2331, [%rd332+4];
	sub.f32 	%f2332, %f2330, %f2331;
	ld.global.nc.f32 	%f2333, [%rd331+8];
	ld.global.nc.f32 	%f2334, [%rd332+8];
	sub.f32 	%f2335, %f2333, %f2334;
	ld.global.nc.f32 	%f2336, [%rd331+12];
	ld.global.nc.f32 	%f2337, [%rd332+12];
	sub.f32 	%f2338, %f2336, %f2337;
	mul.f32 	%f2339, %f2329, %f2329;
	sub.f32 	%f2340, %f2339, %f3508;
	add.f32 	%f2341, %f3520, %f2340;
	sub.f32 	%f2342, %f3520, %f2341;
	add.f32 	%f2343, %f2340, %f2342;
	fma.rn.f32 	%f2344, %f2332, %f2332, %f2343;
	add.f32 	%f2345, %f2341, %f2344;
	sub.f32 	%f2346, %f2341, %f2345;
	add.f32 	%f2347, %f2344, %f2346;
	fma.rn.f32 	%f2348, %f2335, %f2335, %f2347;
	add.f32 	%f2349, %f2345, %f2348;
	sub.f32 	%f2350, %f2345, %f2349;
	add.f32 	%f2351, %f2348, %f2350;
	fma.rn.f32 	%f2352, %f2338, %f2338, %f2351;
	add.f32 	%f3520, %f2349, %f2352;
	sub.f32 	%f2353, %f3520, %f2349;
	sub.f32 	%f3508, %f2353, %f2352;
	setp.gt.f32 	%p143, %f3520, %f301;
	@%p143 bra 	$L__BB8_256;
	add.s32 	%r855, %r855, 4;
	setp.lt.s32 	%p144, %r855, %r275;
	@%p144 bra 	$L__BB8_251;
$L__BB8_253:
	setp.ge.s32 	%p145, %r855, %r327;
	@%p145 bra 	$L__BB8_256;
	add.f32 	%f308, %f3522, %f283;
	mov.f32 	%f3519, %f3520;
$L__BB8_255:
	mul.wide.u32 	%rd333, %r855, 4;
	add.s64 	%rd334, %rd24, %rd333;
	ld.global.nc.f32 	%f2354, [%rd334];
	add.s64 	%rd335, %rd29, %rd333;
	ld.global.nc.f32 	%f2355, [%rd335];
	sub.f32 	%f2356, %f2354, %f2355;
	mul.f32 	%f2357, %f2356, %f2356;
	sub.f32 	%f2358, %f2357, %f3508;
	add.f32 	%f3520, %f3519, %f2358;
	sub.f32 	%f2359, %f3520, %f3519;
	sub.f32 	%f3508, %f2359, %f2358;
	setp.leu.f32 	%p146, %f3520, %f308;
	add.s32 	%r855, %r855, 1;
	setp.lt.s32 	%p147, %r855, %r327;
	and.pred  	%p148, %p146, %p147;
	mov.f32 	%f3519, %f3520;
	@%p148 bra 	$L__BB8_255;
$L__BB8_256:
	setp.lt.f32 	%p149, %f3520, %f3522;
	selp.f32 	%f3522, %f3520, %f3522, %p149;
	selp.b32 	%r862, %r850, %r848, %p149;
$L__BB8_257:
	add.s32 	%r850, %r850, 1;
	setp.ne.s32 	%p150, %r850, %r304;
	mov.u32 	%r848, %r862;
	@%p150 bra 	$L__BB8_236;
$L__BB8_258:
	ld.param.u64 	%rd625, [cluster_search_param_7];
	setp.eq.f32 	%p151, %f3522, 0f7F7FFFFF;
	selp.b32 	%r526, 0, %r862, %p151;
	cvta.to.global.u64 	%rd336, %rd625;
	mul.wide.s32 	%rd337, %r154, 4;
	add.s64 	%rd338, %rd336, %rd337;
	st.global.u32 	[%rd338], %r526;
$L__BB8_259:
	ret;
$L__BB8_260:
	mul.wide.u32 	%rd47, %r788, 4;
	add.s64 	%rd48, %rd24, %rd47;
	ld.global.nc.f32 	%f546, [%rd48];
	add.s64 	%rd49, %rd25, %rd47;
	ld.global.nc.f32 	%f547, [%rd49];
	sub.f32 	%f548, %f546, %f547;
	ld.global.nc.f32 	%f549, [%rd48+4];
	ld.global.nc.f32 	%f550, [%rd49+4];
	sub.f32 	%f551, %f549, %f550;
	ld.global.nc.f32 	%f552, [%rd48+8];
	ld.global.nc.f32 	%f553, [%rd49+8];
	sub.f32 	%f554, %f552, %f553;
	ld.global.nc.f32 	%f555, [%rd48+12];
	ld.global.nc.f32 	%f556, [%rd49+12];
	sub.f32 	%f557, %f555, %f556;
	ld.global.nc.f32 	%f558, [%rd48+16];
	ld.global.nc.f32 	%f559, [%rd49+16];
	sub.f32 	%f560, %f558, %f559;
	ld.global.nc.f32 	%f561, [%rd48+20];
	ld.global.nc.f32 	%f562, [%rd49+20];
	sub.f32 	%f563, %f561, %f562;
	ld.global.nc.f32 	%f564, [%rd48+24];
	ld.global.nc.f32 	%f565, [%rd49+24];
	sub.f32 	%f566, %f564, %f565;
	ld.global.nc.f32 	%f567, [%rd48+28];
	ld.global.nc.f32 	%f568, [%rd49+28];
	sub.f32 	%f569, %f567, %f568;
	ld.global.nc.f32 	%f570, [%rd48+32];
	ld.global.nc.f32 	%f571, [%rd49+32];
	sub.f32 	%f572, %f570, %f571;
	ld.global.nc.f32 	%f573, [%rd48+36];
	ld.global.nc.f32 	%f574, [%rd49+36];
	sub.f32 	%f575, %f573, %f574;
	ld.global.nc.f32 	%f576, [%rd48+40];
	ld.global.nc.f32 	%f577, [%rd49+40];
	sub.f32 	%f578, %f576, %f577;
	ld.global.nc.f32 	%f579, [%rd48+44];
	ld.global.nc.f32 	%f580, [%rd49+44];
	sub.f32 	%f581, %f579, %f580;
	ld.global.nc.f32 	%f582, [%rd48+48];
	ld.global.nc.f32 	%f583, [%rd49+48];
	sub.f32 	%f584, %f582, %f583;
	ld.global.nc.f32 	%f585, [%rd48+52];
	ld.global.nc.f32 	%f586, [%rd49+52];
	sub.f32 	%f587, %f585, %f586;
	ld.global.nc.f32 	%f588, [%rd48+56];
	ld.global.nc.f32 	%f589, [%rd49+56];
	sub.f32 	%f590, %f588, %f589;
	ld.global.nc.f32 	%f591, [%rd48+60];
	ld.global.nc.f32 	%f592, [%rd49+60];
	sub.f32 	%f593, %f591, %f592;
	mul.f32 	%f594, %f548, %f548;
	sub.f32 	%f595, %f594, %f3425;
	add.f32 	%f596, %f3426, %f595;
	sub.f32 	%f597, %f3426, %f596;
	add.f32 	%f598, %f595, %f597;
	fma.rn.f32 	%f599, %f551, %f551, %f598;
	add.f32 	%f600, %f596, %f599;
	sub.f32 	%f601, %f596, %f600;
	add.f32 	%f602, %f599, %f601;
	fma.rn.f32 	%f603, %f554, %f554, %f602;
	add.f32 	%f604, %f600, %f603;
	sub.f32 	%f605, %f600, %f604;
	add.f32 	%f606, %f603, %f605;
	fma.rn.f32 	%f607, %f557, %f557, %f606;
	add.f32 	%f608, %f604, %f607;
	sub.f32 	%f609, %f604, %f608;
	add.f32 	%f610, %f607, %f609;
	fma.rn.f32 	%f611, %f560, %f560, %f610;
	add.f32 	%f612, %f608, %f611;
	sub.f32 	%f613, %f608, %f612;
	add.f32 	%f614, %f611, %f613;
	fma.rn.f32 	%f615, %f563, %f563, %f614;
	add.f32 	%f616, %f612, %f615;
	sub.f32 	%f617, %f612, %f616;
	add.f32 	%f618, %f615, %f617;
	fma.rn.f32 	%f619, %f566, %f566, %f618;
	add.f32 	%f620, %f616, %f619;
	sub.f32 	%f621, %f616, %f620;
	add.f32 	%f622, %f619, %f621;
	fma.rn.f32 	%f623, %f569, %f569, %f622;
	add.f32 	%f624, %f620, %f623;
	sub.f32 	%f625, %f620, %f624;
	add.f32 	%f626, %f623, %f625;
	fma.rn.f32 	%f627, %f572, %f572, %f626;
	add.f32 	%f628, %f624, %f627;
	sub.f32 	%f629, %f624, %f628;
	add.f32 	%f630, %f627, %f629;
	fma.rn.f32 	%f631, %f575, %f575, %f630;
	add.f32 	%f632, %f628, %f631;
	sub.f32 	%f633, %f628, %f632;
	add.f32 	%f634, %f631, %f633;
	fma.rn.f32 	%f635, %f578, %f578, %f634;
	add.f32 	%f636, %f632, %f635;
	sub.f32 	%f637, %f632, %f636;
	add.f32 	%f638, %f635, %f637;
	fma.rn.f32 	%f639, %f581, %f581, %f638;
	add.f32 	%f640, %f636, %f639;
	sub.f32 	%f641, %f636, %f640;
	add.f32 	%f642, %f639, %f641;
	fma.rn.f32 	%f643, %f584, %f584, %f642;
	add.f32 	%f644, %f640, %f643;
	sub.f32 	%f645, %f640, %f644;
	add.f32 	%f646, %f643, %f645;
	fma.rn.f32 	%f647, %f587, %f587, %f646;
	add.f32 	%f648, %f644, %f647;
	sub.f32 	%f649, %f644, %f648;
	add.f32 	%f650, %f647, %f649;
	fma.rn.f32 	%f651, %f590, %f590, %f650;
	add.f32 	%f652, %f648, %f651;
	sub.f32 	%f653, %f648, %f652;
	add.f32 	%f654, %f651, %f653;
	fma.rn.f32 	%f655, %f593, %f593, %f654;
	add.f32 	%f3426, %f652, %f655;
	sub.f32 	%f656, %f3426, %f652;
	sub.f32 	%f3425, %f656, %f655;
	add.s32 	%r788, %r788, 16;
	setp.lt.s32 	%p10, %r788, %r155;
	@%p10 bra 	$L__BB8_260;
	bra.uni 	$L__BB8_127;
$L__BB8_261:
	mul.wide.u32 	%rd344, %r720, 4;
	add.s64 	%rd345, %rd11, %rd344;
	ld.global.nc.f32 	%f2431, [%rd345];
	add.s64 	%rd346, %rd12, %rd344;
	ld.global.nc.f32 	%f2432, [%rd346];
	sub.f32 	%f2433, %f2431, %f2432;
	ld.global.nc.f32 	%f2434, [%rd345+4];
	ld.global.nc.f32 	%f2435, [%rd346+4];
	sub.f32 	%f2436, %f2434, %f2435;
	ld.global.nc.f32 	%f2437, [%rd345+8];
	ld.global.nc.f32 	%f2438, [%rd346+8];
	sub.f32 	%f2439, %f2437, %f2438;
	ld.global.nc.f32 	%f2440, [%rd345+12];
	ld.global.nc.f32 	%f2441, [%rd346+12];
	sub.f32 	%f2442, %f2440, %f2441;
	ld.global.nc.f32 	%f2443, [%rd345+16];
	ld.global.nc.f32 	%f2444, [%rd346+16];
	sub.f32 	%f2445, %f2443, %f2444;
	ld.global.nc.f32 	%f2446, [%rd345+20];
	ld.global.nc.f32 	%f2447, [%rd346+20];
	sub.f32 	%f2448, %f2446, %f2447;
	ld.global.nc.f32 	%f2449, [%rd345+24];
	ld.global.nc.f32 	%f2450, [%rd346+24];
	sub.f32 	%f2451, %f2449, %f2450;
	ld.global.nc.f32 	%f2452, [%rd345+28];
	ld.global.nc.f32 	%f2453, [%rd346+28];
	sub.f32 	%f2454, %f2452, %f2453;
	mul.f32 	%f2455, %f2433, %f2433;
	sub.f32 	%f2456, %f2455, %f3339;
	add.f32 	%f2457, %f3366, %f2456;
	sub.f32 	%f2458, %f3366, %f2457;
	add.f32 	%f2459, %f2456, %f2458;
	fma.rn.f32 	%f2460, %f2436, %f2436, %f2459;
	add.f32 	%f2461, %f2457, %f2460;
	sub.f32 	%f2462, %f2457, %f2461;
	add.f32 	%f2463, %f2460, %f2462;
	fma.rn.f32 	%f2464, %f2439, %f2439, %f2463;
	add.f32 	%f2465, %f2461, %f2464;
	sub.f32 	%f2466, %f2461, %f2465;
	add.f32 	%f2467, %f2464, %f2466;
	fma.rn.f32 	%f2468, %f2442, %f2442, %f2467;
	add.f32 	%f2469, %f2465, %f2468;
	sub.f32 	%f2470, %f2465, %f2469;
	add.f32 	%f2471, %f2468, %f2470;
	fma.rn.f32 	%f2472, %f2445, %f2445, %f2471;
	add.f32 	%f2473, %f2469, %f2472;
	sub.f32 	%f2474, %f2469, %f2473;
	add.f32 	%f2475, %f2472, %f2474;
	fma.rn.f32 	%f2476, %f2448, %f2448, %f2475;
	add.f32 	%f2477, %f2473, %f2476;
	sub.f32 	%f2478, %f2473, %f2477;
	add.f32 	%f2479, %f2476, %f2478;
	fma.rn.f32 	%f2480, %f2451, %f2451, %f2479;
	add.f32 	%f2481, %f2477, %f2480;
	sub.f32 	%f2482, %f2477, %f2481;
	add.f32 	%f2483, %f2480, %f2482;
	fma.rn.f32 	%f2484, %f2454, %f2454, %f2483;
	add.f32 	%f3366, %f2481, %f2484;
	sub.f32 	%f2485, %f3366, %f2481;
	sub.f32 	%f3339, %f2485, %f2484;
	add.s32 	%r720, %r720, 8;
	setp.lt.s32 	%p157, %r720, %r4;
	@%p157 bra 	$L__BB8_261;
	bra.uni 	$L__BB8_8;
$L__BB8_262:
	mul.wide.u32 	%rd50, %r788, 4;
	add.s64 	%rd51, %rd24, %rd50;
	ld.global.nc.f32 	%f657, [%rd51];
	add.s64 	%rd52, %rd25, %rd50;
	ld.global.nc.f32 	%f658, [%rd52];
	sub.f32 	%f659, %f657, %f658;
	ld.global.nc.f32 	%f660, [%rd51+4];
	ld.global.nc.f32 	%f661, [%rd52+4];
	sub.f32 	%f662, %f660, %f661;
	ld.global.nc.f32 	%f663, [%rd51+8];
	ld.global.nc.f32 	%f664, [%rd52+8];
	sub.f32 	%f665, %f663, %f664;
	ld.global.nc.f32 	%f666, [%rd51+12];
	ld.global.nc.f32 	%f667, [%rd52+12];
	sub.f32 	%f668, %f666, %f667;
	ld.global.nc.f32 	%f669, [%rd51+16];
	ld.global.nc.f32 	%f670, [%rd52+16];
	sub.f32 	%f671, %f669, %f670;
	ld.global.nc.f32 	%f672, [%rd51+20];
	ld.global.nc.f32 	%f673, [%rd52+20];
	sub.f32 	%f674, %f672, %f673;
	ld.global.nc.f32 	%f675, [%rd51+24];
	ld.global.nc.f32 	%f676, [%rd52+24];
	sub.f32 	%f677, %f675, %f676;
	ld.global.nc.f32 	%f678, [%rd51+28];
	ld.global.nc.f32 	%f679, [%rd52+28];
	sub.f32 	%f680, %f678, %f679;
	mul.f32 	%f681, %f659, %f659;
	sub.f32 	%f682, %f681, %f3425;
	add.f32 	%f683, %f3426, %f682;
	sub.f32 	%f684, %f3426, %f683;
	add.f32 	%f685, %f682, %f684;
	fma.rn.f32 	%f686, %f662, %f662, %f685;
	add.f32 	%f687, %f683, %f686;
	sub.f32 	%f688, %f683, %f687;
	add.f32 	%f689, %f686, %f688;
	fma.rn.f32 	%f690, %f665, %f665, %f689;
	add.f32 	%f691, %f687, %f690;
	sub.f32 	%f692, %f687, %f691;
	add.f32 	%f693, %f690, %f692;
	fma.rn.f32 	%f694, %f668, %f668, %f693;
	add.f32 	%f695, %f691, %f694;
	sub.f32 	%f696, %f691, %f695;
	add.f32 	%f697, %f694, %f696;
	fma.rn.f32 	%f698, %f671, %f671, %f697;
	add.f32 	%f699, %f695, %f698;
	sub.f32 	%f700, %f695, %f699;
	add.f32 	%f701, %f698, %f700;
	fma.rn.f32 	%f702, %f674, %f674, %f701;
	add.f32 	%f703, %f699, %f702;
	sub.f32 	%f704, %f699, %f703;
	add.f32 	%f705, %f702, %f704;
	fma.rn.f32 	%f706, %f677, %f677, %f705;
	add.f32 	%f707, %f703, %f706;
	sub.f32 	%f708, %f703, %f707;
	add.f32 	%f709, %f706, %f708;
	fma.rn.f32 	%f710, %f680, %f680, %f709;
	add.f32 	%f3426, %f707, %f710;
	sub.f32 	%f711, %f3426, %f707;
	sub.f32 	%f3425, %f711, %f710;
	add.s32 	%r788, %r788, 8;
	setp.lt.s32 	%p12, %r788, %r156;
	@%p12 bra 	$L__BB8_262;
	bra.uni 	$L__BB8_128;

}


// ===== COMPILED SASS (sm_100) =====

	.target	sm_100

	.elftype	@"ET_EXEC"


//--------------------- .note.nv.tkinfo           --------------------------
	.section	.note.nv.tkinfo,"",@"SHT_NOTE"
	.sectionflags	@"SHF_NOTE_NV_TKINFO"
	.tkinfo
        /*0018*/ 	.word	0x00000002
        /*0030*/ 	.string	""
        /*0030*/ 	.string	"ptxas"
        /*0030*/ 	.string	"Cuda compilation tools, release 13.0, V13.0.88"
        /*0030*/ 	.string	"Build cuda_13.0.r13.0/compiler.36424714_0"
        /*0030*/ 	.string	"-arch sm_100 -m 64 "



//--------------------- .note.nv.cuinfo           --------------------------
	.section	.note.nv.cuinfo,"",@"SHT_NOTE"
	.sectionflags	@"SHF_NOTE_NV_CUINFO"
        /*0018*/ 	.short	0x0002
        /*001a*/ 	.short	0x0064
        /*001c*/ 	.short	0x0082
	.zero		2


//--------------------- .nv.info                  --------------------------
	.section	.nv.info,"",@"SHT_CUDA_INFO"
	.align	4


	//----- nvinfo : EIATTR_REGCOUNT
	.align		4
        /*0000*/ 	.byte	0x04, 0x2f
        /*0002*/ 	.short	(.L_1 - .L_0)
	.align		4
.L_0:
        /*0004*/ 	.word	index@(deterministic_clustering)
        /*0008*/ 	.word	0x0000001c


	//----- nvinfo : EIATTR_FRAME_SIZE
	.align		4
.L_1:
        /*000c*/ 	.byte	0x04, 0x11
        /*000e*/ 	.short	(.L_3 - .L_2)
	.align		4
.L_2:
        /*0010*/ 	.word	index@($__internal_0_$__cuda_sm20_rem_s64)
        /*0014*/ 	.word	0x00000000


	//----- nvinfo : EIATTR_FRAME_SIZE
	.align		4
.L_3:
        /*0018*/ 	.byte	0x04, 0x11
        /*001a*/ 	.short	(.L_5 - .L_4)
	.align		4
.L_4:
        /*001c*/ 	.word	index@(deterministic_clustering)
        /*0020*/ 	.word	0x00000000


	//----- nvinfo : EIATTR_REGCOUNT
	.align		4
.L_5:
        /*0024*/ 	.byte	0x04, 0x2f
        /*0026*/ 	.short	(.L_7 - .L_6)
	.align		4
.L_6:
        /*0028*/ 	.word	index@(assign_clusters)
        /*002c*/ 	.word	0x00000030


	//----- nvinfo : EIATTR_FRAME_SIZE
	.align		4
.L_7:
        /*0030*/ 	.byte	0x04, 0x11
        /*0032*/ 	.short	(.L_9 - .L_8)
	.align		4
.L_8:
        /*0034*/ 	.word	index@(assign_clusters)
        /*0038*/ 	.word	0x00000000


	//----- nvinfo : EIATTR_REGCOUNT
	.align		4
.L_9:
        /*003c*/ 	.byte	0x04, 0x2f
        /*003e*/ 	.short	(.L_11 - .L_10)
	.align		4
.L_10:
        /*0040*/ 	.word	index@(exclusive_scan_sizes)
        /*0044*/ 	.word	0x00000016


	//----- nvinfo : EIATTR_FRAME_SIZE
	.align		4
.L_11:
        /*0048*/ 	.byte	0x04, 0x11
        /*004a*/ 	.short	(.L_13 - .L_12)
	.align		4
.L_12:
        /*004c*/ 	.word	index@(exclusive_scan_sizes)
        /*0050*/ 	.word	0x00000000


	//----- nvinfo : EIATTR_REGCOUNT
	.align		4
.L_13:
        /*0054*/ 	.byte	0x04, 0x2f
        /*0056*/ 	.short	(.L_15 - .L_14)
	.align		4
.L_14:
        /*0058*/ 	.word	index@(build_cluster_index)
        /*005c*/ 	.word	0x0000001a


	//----- nvinfo : EIATTR_FRAME_SIZE
	.align		4
.L_15:
        /*0060*/ 	.byte	0x04, 0x11
        /*0062*/ 	.short	(.L_17 - .L_16)
	.align		4
.L_16:
        /*0064*/ 	.word	index@(build_cluster_index)
        /*0068*/ 	.word	0x00000000


	//----- nvinfo : EIATTR_REGCOUNT
	.align		4
.L_17:
        /*006c*/ 	.byte	0x04, 0x2f
        /*006e*/ 	.short	(.L_19 - .L_18)
	.align		4
.L_18:
        /*0070*/ 	.word	index@(count_block_cluster_sizes)
        /*0074*/ 	.word	0x0000001e


	//----- nvinfo : EIATTR_FRAME_SIZE
	.align		4
.L_19:
        /*0078*/ 	.byte	0x04, 0x11
        /*007a*/ 	.short	(.L_21 - .L_20)
	.align		4
.L_20:
        /*007c*/ 	.word	index@(count_block_cluster_sizes)
        /*0080*/ 	.word	0x00000000


	//----- nvinfo : EIATTR_REGCOUNT
	.align		4
.L_21:
        /*0084*/ 	.byte	0x04, 0x2f
        /*0086*/ 	.short	(.L_23 - .L_22)
	.align		4
.L_22:
        /*0088*/ 	.word	index@(exclusive_scan_block_counts)
        /*008c*/ 	.word	0x00000020


	//----- nvinfo : EIATTR_FRAME_SIZE
	.align		4
.L_23:
        /*0090*/ 	.byte	0x04, 0x11
        /*0092*/ 	.short	(.L_25 - .L_24)
	.align		4
.L_24:
        /*0094*/ 	.word	index@(exclusive_scan_block_counts)
        /*0098*/ 	.word	0x00000000


	//----- nvinfo : EIATTR_REGCOUNT
	.align		4
.L_25:
        /*009c*/ 	.byte	0x04, 0x2f
        /*009e*/ 	.short	(.L_27 - .L_26)
	.align		4
.L_26:
        /*00a0*/ 	.word	index@(reduce_block_counts)
        /*00a4*/ 	.word	0x00000020


	//----- nvinfo : EIATTR_FRAME_SIZE
	.align		4
.L_27:
        /*00a8*/ 	.byte	0x04, 0x11
        /*00aa*/ 	.short	(.L_29 - .L_28)
	.align		4
.L_28:
        /*00ac*/ 	.word	index@(reduce_block_counts)
        /*00b0*/ 	.word	0x00000000


	//----- nvinfo : EIATTR_REGCOUNT
	.align		4
.L_29:
        /*00b4*/ 	.byte	0x04, 0x2f
        /*00b6*/ 	.short	(.L_31 - .L_30)
	.align		4
.L_30:
        /*00b8*/ 	.word	index@(parallel_build_cluster_index)
        /*00bc*/ 	.word	0x0000000f


	//----- nvinfo : EIATTR_FRAME_SIZE
	.align		4
.L_31:
        /*00c0*/ 	.byte	0x04, 0x11
        /*00c2*/ 	.short	(.L_33 - .L_32)
	.align		4
.L_32:
        /*00c4*/ 	.word	index@(parallel_build_cluster_index)
        /*00c8*/ 	.word	0x00000000


	//----- nvinfo : EIATTR_REGCOUNT
	.align		4
.L_33:
        /*00cc*/ 	.byte	0x04, 0x2f
        /*00ce*/ 	.short	(.L_35 - .L_34)
	.align		4
.L_34:
        /*00d0*/ 	.word	index@(cluster_search)
        /*00d4*/ 	.word	0x00000038


	//----- nvinfo : EIATTR_FRAME_SIZE
	.align		4
.L_35:
        /*00d8*/ 	.byte	0x04, 0x11
        /*00da*/ 	.short	(.L_37 - .L_36)
	.align		4
.L_36:
        /*00dc*/ 	.word	index@(cluster_search)
        /*00e0*/ 	.word	0x00000100


	//----- nvinfo : EIATTR_MIN_STACK_SIZE
	.align		4
.L_37:
        /*00e4*/ 	.byte	0x04, 0x12
        /*00e6*/ 	.short	(.L_39 - .L_38)
	.align		4
.L_38:
        /*00e8*/ 	.word	index@(cluster_search)
        /*00ec*/ 	.word	0x00000100


	//----- nvinfo : EIATTR_MIN_STACK_SIZE
	.align		4
.L_39:
        /*00f0*/ 	.byte	0x04, 0x12
        /*00f2*/ 	.short	(.L_41 - .L_40)
	.align		4
.L_40:
        /*00f4*/ 	.word	index@(parallel_build_cluster_index)
        /*00f8*/ 	.word	0x00000000


	//----- nvinfo : EIATTR_MIN_STACK_SIZE
	.align		4
.L_41:
        /*00fc*/ 	.byte	0x04, 0x12
        /*00fe*/ 	.short	(.L_43 - .L_42)
	.align		4
.L_42:
        /*0100*/ 	.word	index@(reduce_block_counts)
        /*0104*/ 	.word	0x00000000


	//----- nvinfo : EIATTR_MIN_STACK_SIZE
	.align		4
.L_43:
        /*0108*/ 	.byte	0x04, 0x12
        /*010a*/ 	.short	(.L_45 - .L_44)
	.align		4
.L_44:
        /*010c*/ 	.word	index@(exclusive_scan_block_counts)
        /*0110*/ 	.word	0x00000000


	//----- nvinfo : EIATTR_MIN_STACK_SIZE
	.align		4
.L_45:
        /*0114*/ 	.byte	0x04, 0x12
        /*0116*/ 	.short	(.L_47 - .L_46)
	.align		4
.L_46:
        /*0118*/ 	.word	index@(count_block_cluster_sizes)
        /*011c*/ 	.word	0x00000000


	//----- nvinfo : EIATTR_MIN_STACK_SIZE
	.align		4
.L_47:
        /*0120*/ 	.byte	0x04, 0x12
        /*0122*/ 	.short	(.L_49 - .L_48)
	.align		4
.L_48:
        /*0124*/ 	.word	index@(build_cluster_index)
        /*0128*/ 	.word	0x00000000


	//----- nvinfo : EIATTR_MIN_STACK_SIZE
	.align		4
.L_49:
        /*012c*/ 	.byte	0x04, 0x12
        /*012e*/ 	.short	(.L_51 - .L_50)
	.align		4
.L_50:
        /*0130*/ 	.word	index@(exclusive_scan_sizes)
        /*0134*/ 	.word	0x00000000


	//----- nvinfo : EIATTR_MIN_STACK_SIZE
	.align		4
.L_51:
        /*0138*/ 	.byte	0x04, 0x12
        /*013a*/ 	.short	(.L_53 - .L_52)
	.align		4
.L_52:
        /*013c*/ 	.word	index@(assign_clusters)
        /*0140*/ 	.word	0x00000000


	//----- nvinfo : EIATTR_MIN_STACK_SIZE
	.align		4
.L_53:
        /*0144*/ 	.byte	0x04, 0x12
        /*0146*/ 	.short	(.L_55 - .L_54)
	.align		4
.L_54:
        /*0148*/ 	.word	index@(deterministic_clustering)
        /*014c*/ 	.word	0x00000000
.L_55:


//--------------------- .nv.compat                --------------------------
	.section	.nv.compat,"",@"SHT_CUDA_COMPAT_INFO"
	.align	4
        /*0000*/ 	.byte	0x02, 0x09, 0x00, 0x00, 0x02, 0x02, 0x01, 0x00, 0x02, 0x05, 0x05, 0x00, 0x03, 0x07, 0x01, 0x01
        /*0010*/ 	.byte	0x02, 0x03, 0x00, 0x00, 0x02, 0x06, 0x01, 0x00, 0x04, 0x0b, 0x08, 0x00, 0x01, 0x00, 0x00, 0x00
        /*0020*/ 	.byte	0x00, 0x00, 0x00, 0x00


//--------------------- .nv.info.cluster_search   --------------------------
	.section	.nv.info.cluster_search,"",@"SHT_CUDA_INFO"
	.sectionflags	@""
	.align	4


	//----- nvinfo : EIATTR_CUDA_API_VERSION
	.align		4
        /*0000*/ 	.byte	0x04, 0x37
        /*0002*/ 	.short	(.L_57 - .L_56)
.L_56:
        /*0004*/ 	.word	0x00000082


	//----- nvinfo : EIATTR_KPARAM_INFO
	.align		4
.L_57:
        /*0008*/ 	.byte	0x04, 0x17
        /*000a*/ 	.short	(.L_59 - .L_58)
.L_58:
        /*000c*/ 	.word	0x00000000
        /*0010*/ 	.short	0x000b
        /*0012*/ 	.short	0x004c
        /*0014*/ 	.byte	0x00, 0xf0, 0x11, 0x00


	//----- nvinfo : EIATTR_KPARAM_INFO
	.align		4
.L_59:
        /*0018*/ 	.byte	0x04, 0x17
        /*001a*/ 	.short	(.L_61 - .L_60)
.L_60:
        /*001c*/ 	.word	0x00000000
        /*0020*/ 	.short	0x000a
        /*0022*/ 	.short	0x0048
        /*0024*/ 	.byte	0x00, 0xf0, 0x11, 0x00


	//----- nvinfo : EIATTR_KPARAM_INFO
	.align		4
.L_61:
        /*0028*/ 	.byte	0x04, 0x17
        /*002a*/ 	.short	(.L_63 - .L_62)
.L_62:
        /*002c*/ 	.word	0x00000000
        /*0030*/ 	.short	0x0009
        /*0032*/ 	.short	0x0044
        /*0034*/ 	.byte	0x00, 0xf0, 0x11, 0x00


	//----- nvinfo : EIATTR_KPARAM_INFO
	.align		4
.L_63:
        /*0038*/ 	.byte	0x04, 0x17
        /*003a*/ 	.short	(.L_65 - .L_64)
.L_64:
        /*003c*/ 	.word	0x00000000
        /*0040*/ 	.short	0x0008
        /*0042*/ 	.short	0x0040
        /*0044*/ 	.byte	0x00, 0xf0, 0x11, 0x00


	//----- nvinfo : EIATTR_KPARAM_INFO
	.align		4
.L_65:
        /*0048*/ 	.byte	0x04, 0x17
        /*004a*/ 	.short	(.L_67 - .L_66)
.L_66:
        /*004c*/ 	.word	0x00000000
        /*0050*/ 	.short	0x0007
        /*0052*/ 	.short	0x0038
        /*0054*/ 	.byte	0x00, 0xf5, 0x21, 0x00


	//----- nvinfo : EIATTR_KPARAM_INFO
	.align		4
.L_67:
        /*0058*/ 	.byte	0x04, 0x17
        /*005a*/ 	.short	(.L_69 - .L_68)
.L_68:
        /*005c*/ 	.word	0x00000000
        /*0060*/ 	.short	0x0006
        /*0062*/ 	.short	0x0030
        /*0064*/ 	.byte	0x00, 0xf5, 0x21, 0x00


	//----- nvinfo : EIATTR_KPARAM_INFO
	.align		4
.L_69:
        /*0068*/ 	.byte	0x04, 0x17
        /*006a*/ 	.short	(.L_71 - .L_70)
.L_70:
        /*006c*/ 	.word	0x00000000
        /*0070*/ 	.short	0x0005
        /*0072*/ 	.short	0x0028
        /*0074*/ 	.byte	0x00, 0xf5, 0x21, 0x00


	//----- nvinfo : EIATTR_KPARAM_INFO
	.align		4
.L_71:
        /*0078*/ 	.byte	0x04, 0x17
        /*007a*/ 	.short	(.L_73 - .L_72)
.L_72:
        /*007c*/ 	.word	0x00000000
        /*0080*/ 	.short	0x0004
        /*0082*/ 	.short	0x0020
        /*0084*/ 	.byte	0x00, 0xf5, 0x21, 0x00


	//----- nvinfo : EIATTR_KPARAM_INFO
	.align		4
.L_73:
        /*0088*/ 	.byte	0x04, 0x17
        /*008a*/ 	.short	(.L_75 - .L_74)
.L_74:
        /*008c*/ 	.word	0x00000000
        /*0090*/ 	.short	0x0003
        /*0092*/ 	.short	0x0018
        /*0094*/ 	.byte	0x00, 0xf5, 0x21, 0x00


	//----- nvinfo : EIATTR_KPARAM_INFO
	.align		4
.L_75:
        /*0098*/ 	.byte	0x04, 0x17
        /*009a*/ 	.short	(.L_77 - .L_76)
.L_76:
        /*009c*/ 	.word	0x00000000
        /*00a0*/ 	.short	0x0002
        /*00a2*/ 	.short	0x0010
        /*00a4*/ 	.byte	0x00, 0xf5, 0x21, 0x00


	//----- nvinfo : EIATTR_KPARAM_INFO
	.align		4
.L_77:
        /*00a8*/ 	.byte	0x04, 0x17
        /*00aa*/ 	.short	(.L_79 - .L_78)
.L_78:
        /*00ac*/ 	.word	0x00000000
        /*00b0*/ 	.short	0x0001
        /*00b2*/ 	.short	0x0008
        /*00b4*/ 	.byte	0x00, 0xf5, 0x21, 0x00


	//----- nvinfo : EIATTR_KPARAM_INFO
	.align		4
.L_79:
        /*00b8*/ 	.byte	0x04, 0x17
        /*00ba*/ 	.short	(.L_81 - .L_80)
.L_80:
        /*00bc*/ 	.word	0x00000000
        /*00c0*/ 	.short	0x0000
        /*00c2*/ 	.short	0x0000
        /*00c4*/ 	.byte	0x00, 0xf5, 0x21, 0x00


	//----- nvinfo : EIATTR_SPARSE_MMA_MASK
	.align		4
.L_81:
        /*00c8*/ 	.byte	0x03, 0x50
        /*00ca*/ 	.short	0x0000


	//----- nvinfo : EIATTR_MAXREG_COUNT
	.align		4
        /*00cc*/ 	.byte	0x03, 0x1b
        /*00ce*/ 	.short	0x00ff


	//----- nvinfo : EIATTR_MERCURY_ISA_VERSION
	.align		4
        /*00d0*/ 	.byte	0x03, 0x5f
        /*00d2*/ 	.short	0x0101


	//----- nvinfo : EIATTR_VRC_CTA_INIT_COUNT
	.align		4
        /*00d4*/ 	.byte	0x02, 0x4a
	.zero		1
	.zero		1


	//----- nvinfo : EIATTR_EXIT_INSTR_OFFSETS
	.align		4
        /*00d8*/ 	.byte	0x04, 0x1c
        /*00da*/ 	.short	(.L_83 - .L_82)


	//   ....[0]....
.L_82:
        /*00dc*/ 	.word	0x00000080


	//   ....[1]....
        /*00e0*/ 	.word	0x00006df0


	//   ....[2]....
        /*00e4*/ 	.word	0x00006e50


	//   ....[3]....
        /*00e8*/ 	.word	0x000121c0


	//----- nvinfo : EIATTR_CRS_STACK_SIZE
	.align		4
.L_83:
        /*00ec*/ 	.byte	0x04, 0x1e
        /*00ee*/ 	.short	(.L_85 - .L_84)
.L_84:
        /*00f0*/ 	.word	0x00000000


	//----- nvinfo : EIATTR_CBANK_PARAM_SIZE
	.align		4
.L_85:
        /*00f4*/ 	.byte	0x03, 0x19
        /*00f6*/ 	.short	0x0050


	//----- nvinfo : EIATTR_PARAM_CBANK
	.align		4
        /*00f8*/ 	.byte	0x04, 0x0a
        /*00fa*/ 	.short	(.L_87 - .L_86)
	.align		4
.L_86:
        /*00fc*/ 	.word	index@(.nv.constant0.cluster_search)
        /*0100*/ 	.short	0x0380
        /*0102*/ 	.short	0x0050


	//----- nvinfo : EIATTR_SW_WAR
	.align		4
.L_87:
        /*0104*/ 	.byte	0x04, 0x36
        /*0106*/ 	.short	(.L_89 - .L_88)
.L_88:
        /*0108*/ 	.word	0x00000008
.L_89:


//--------------------- .nv.info.parallel_build_cluster_index --------------------------
	.section	.nv.info.parallel_build_cluster_index,"",@"SHT_CUDA_INFO"
	.sectionflags	@""
	.align	4


	//----- nvinfo : EIATTR_CUDA_API_VERSION
	.align		4
        /*0000*/ 	.byte	0x04, 0x37
        /*0002*/ 	.short	(.L_91 - .L_90)
.L_90:
        /*0004*/ 	.word	0x00000082


	//----- nvinfo : EIATTR_KPARAM_INFO
	.align		4
.L_91:
        /*0008*/ 	.byte	0x04, 0x17
        /*000a*/ 	.short	(.L_93 - .L_92)
.L_92:
        /*000c*/ 	.word	0x00000000
        /*0010*/ 	.short	0x0004
        /*0012*/ 	.short	0x001c
        /*0014*/ 	.byte	0x00, 0xf0, 0x11, 0x00


	//----- nvinfo : EIATTR_KPARAM_INFO
	.align		4
.L_93:
        /*0018*/ 	.byte	0x04, 0x17
        /*001a*/ 	.short	(.L_95 - .L_94)
.L_94:
        /*001c*/ 	.word	0x00000000
        /*0020*/ 	.short	0x0003
        /*0022*/ 	.short	0x0018
        /*0024*/ 	.byte	0x00, 0xf0, 0x11, 0x00


	//----- nvinfo : EIATTR_KPARAM_INFO
	.align		4
.L_95:
        /*0028*/ 	.byte	0x04, 0x17
        /*002a*/ 	.short	(.L_97 - .L_96)
.L_96:
        /*002c*/ 	.word	0x00000000
        /*0030*/ 	.short	0x0002
        /*0032*/ 	.short	0x0010
        /*0034*/ 	.byte	0x00, 0xf5, 0x21, 0x00


	//----- nvinfo : EIATTR_KPARAM_INFO
	.align		4
.L_97:
        /*0038*/ 	.byte	0x04, 0x17
        /*003a*/ 	.short	(.L_99 - .L_98)
.L_98:
        /*003c*/ 	.word	0x00000000
        /*0040*/ 	.short	0x0001
        /*0042*/ 	.short	0x0008
        /*0044*/ 	.byte	0x00, 0xf5, 0x21, 0x00


	//----- nvinfo : EIATTR_KPARAM_INFO
	.align		4
.L_99:
        /*0048*/ 	.byte	0x04, 0x17
        /*004a*/ 	.short	(.L_101 - .L_100)
.L_100:
        /*004c*/ 	.word	0x00000000
        /*0050*/ 	.short	0x0000
        /*0052*/ 	.short	0x0000
        /*0054*/ 	.byte	0x00, 0xf5, 0x21, 0x00


	//----- nvinfo : EIATTR_SPARSE_MMA_MASK
	.align		4
.L_101:
        /*0058*/ 	.byte	0x03, 0x50
        /*005a*/ 	.short	0x0000


	//----- nvinfo : EIATTR_MAXREG_COUNT
	.align		4
        /*005c*/ 	.byte	0x03, 0x1b
        /*005e*/ 	.short	0x00ff


	//----- nvinfo : EIATTR_NUM_BARRIERS
	.align		4
        /*0060*/ 	.byte	0x02, 0x4c
        /*0062*/ 	.byte	0x01
	.zero		1


	//----- nvinfo : EIATTR_MERCURY_ISA_VERSION
	.align		4
        /*0064*/ 	.byte	0x03, 0x5f
        /*0066*/ 	.short	0x0101


	//----- nvinfo : EIATTR_VRC_CTA_INIT_COUNT
	.align		4
        /*0068*/ 	.byte	0x02, 0x4a
	.zero		1
	.zero		1


	//----- nvinfo : EIATTR_EXIT_INSTR_OFFSETS
	.align		4
        /*006c*/ 	.byte	0x04, 0x1c
        /*006e*/ 	.short	(.L_103 - .L_102)


	//   ....[0]....
.L_102:
        /*0070*/ 	.word	0x00000180


	//   ....[1]....
        /*0074*/ 	.word	0x000007f0


	//   ....[2]....
        /*0078*/ 	.word	0x00000b90


	//----- nvinfo : EIATTR_CRS_STACK_SIZE
	.align		4
.L_103:
        /*007c*/ 	.byte	0x04, 0x1e
        /*007e*/ 	.short	(.L_105 - .L_104)
.L_104:
        /*0080*/ 	.word	0x00000000


	//----- nvinfo : EIATTR_CBANK_PARAM_SIZE
	.align		4
.L_105:
        /*0084*/ 	.byte	0x03, 0x19
        /*0086*/ 	.short	0x0020


	//----- nvinfo : EIATTR_PARAM_CBANK
	.align		4
        /*0088*/ 	.byte	0x04, 0x0a
        /*008a*/ 	.short	(.L_107 - .L_106)
	.align		4
.L_106:
        /*008c*/ 	.word	index@(.nv.constant0.parallel_build_cluster_index)
        /*0090*/ 	.short	0x0380
        /*0092*/ 	.short	0x0020


	//----- nvinfo : EIATTR_SW_WAR
	.align		4
.L_107:
        /*0094*/ 	.byte	0x04, 0x36
        /*0096*/ 	.short	(.L_109 - .L_108)
.L_108:
        /*0098*/ 	.word	0x00000008
.L_109:


//--------------------- .nv.info.reduce_block_counts --------------------------
	.section	.nv.info.reduce_block_counts,"",@"SHT_CUDA_INFO"
	.sectionflags	@""
	.align	4


	//----- nvinfo : EIATTR_CUDA_API_VERSION
	.align		4
        /*0000*/ 	.byte	0x04, 0x37
        /*0002*/ 	.short	(.L_111 - .L_110)
.L_110:
        /*0004*/ 	.word	0x00000082


	//----- nvinfo : EIATTR_KPARAM_INFO
	.align		4
.L_111:
        /*0008*/ 	.byte	0x04, 0x17
        /*000a*/ 	.short	(.L_113 - .L_112)
.L_112:
        /*000c*/ 	.word	0x00000000
        /*0010*/ 	.short	0x0003
        /*0012*/ 	.short	0x0014
        /*0014*/ 	.byte	0x00, 0xf0, 0x11, 0x00


	//----- nvinfo : EIATTR_KPARAM_INFO
	.align		4
.L_113:
        /*0018*/ 	.byte	0x04, 0x17
        /*001a*/ 	.short	(.L_115 - .L_114)
.L_114:
        /*001c*/ 	.word	0x00000000
        /*0020*/ 	.short	0x0002
        /*0022*/ 	.short	0x0010
        /*0024*/ 	.byte	0x00, 0xf0, 0x11, 0x00


	//----- nvinfo : EIATTR_KPARAM_INFO
	.align		4
.L_115:
        /*0028*/ 	.byte	0x04, 0x17
        /*002a*/ 	.short	(.L_117 - .L_116)
.L_116:
        /*002c*/ 	.word	0x00000000
        /*0030*/ 	.short	0x0001
        /*0032*/ 	.short	0x0008
        /*0034*/ 	.byte	0x00, 0xf5, 0x21, 0x00


	//----- nvinfo : EIATTR_KPARAM_INFO
	.align		4
.L_117:
        /*0038*/ 	.byte	0x04, 0x17
        /*003a*/ 	.short	(.L_119 - .L_118)
.L_118:
        /*003c*/ 	.word	0x00000000
        /*0040*/ 	.short	0x0000
        /*0042*/ 	.short	0x0000
        /*0044*/ 	.byte	0x00, 0xf5, 0x21, 0x00


	//----- nvinfo : EIATTR_SPARSE_MMA_MASK
	.align		4
.L_119:
        /*0048*/ 	.byte	0x03, 0x50
        /*004a*/ 	.short	0x0000


	//----- nvinfo : EIATTR_MAXREG_COUNT
	.align		4
        /*004c*/ 	.byte	0x03, 0x1b
        /*004e*/ 	.short	0x00ff


	//----- nvinfo : EIATTR_MERCURY_ISA_VERSION
	.align		4
        /*0050*/ 	.byte	0x03, 0x5f
        /*0052*/ 	.short	0x0101


	//----- nvinfo : EIATTR_VRC_CTA_INIT_COUNT
	.align		4
        /*0054*/ 	.byte	0x02, 0x4a
	.zero		1
	.zero		1


	//----- nvinfo : EIATTR_EXIT_INSTR_OFFSETS
	.align		4
        /*0058*/ 	.byte	0x04, 0x1c
        /*005a*/ 	.short	(.L_121 - .L_120)


	//   ....[0]....
.L_120:
        /*005c*/ 	.word	0x00000070


	//   ....[1]....
        /*0060*/ 	.word	0x00000fb0


	//   ....[2]....
        /*0064*/ 	.word	0x00001130


	//   ....[3]....
        /*0068*/ 	.word	0x000011f0


	//   ....[4]....
        /*006c*/ 	.word	0x00001290


	//   ....[5]....
        /*0070*/ 	.word	0x000012e0


	//----- nvinfo : EIATTR_CBANK_PARAM_SIZE
	.align		4
.L_121:
        /*0074*/ 	.byte	0x03, 0x19
        /*0076*/ 	.short	0x0018


	//----- nvinfo : EIATTR_PARAM_CBANK
	.align		4
        /*0078*/ 	.byte	0x04, 0x0a
        /*007a*/ 	.short	(.L_123 - .L_122)
	.align		4
.L_122:
        /*007c*/ 	.word	index@(.nv.constant0.reduce_block_counts)
        /*0080*/ 	.short	0x0380
        /*0082*/ 	.short	0x0018


	//----- nvinfo : EIATTR_SW_WAR
	.align		4
.L_123:
        /*0084*/ 	.byte	0x04, 0x36
        /*0086*/ 	.short	(.L_125 - .L_124)
.L_124:
        /*0088*/ 	.word	0x00000008
.L_125:


//--------------------- .nv.info.exclusive_scan_block_counts --------------------------
	.section	.nv.info.exclusive_scan_block_counts,"",@"SHT_CUDA_INFO"
	.sectionflags	@""
	.align	4


	//----- nvinfo : EIATTR_CUDA_API_VERSION
	.align		4
        /*0000*/ 	.byte	0x04, 0x37
        /*0002*/ 	.short	(.L_127 - .L_126)
.L_126:
        /*0004*/ 	.word	0x00000082


	//----- nvinfo : EIATTR_KPARAM_INFO
	.align		4
.L_127:
        /*0008*/ 	.byte	0x04, 0x17
        /*000a*/ 	.short	(.L_129 - .L_128)
.L_128:
        /*000c*/ 	.word	0x00000000
        /*0010*/ 	.short	0x0004
        /*0012*/ 	.short	0x001c
        /*0014*/ 	.byte	0x00, 0xf0, 0x11, 0x00


	//----- nvinfo : EIATTR_KPARAM_INFO
	.align		4
.L_129:
        /*0018*/ 	.byte	0x04, 0x17
        /*001a*/ 	.short	(.L_131 - .L_130)
.L_130:
        /*001c*/ 	.word	0x00000000
        /*0020*/ 	.short	0x0003
        /*0022*/ 	.short	0x0018
        /*0024*/ 	.byte	0x00, 0xf0, 0x11, 0x00


	//----- nvinfo : EIATTR_KPARAM_INFO
	.align		4
.L_131:
        /*0028*/ 	.byte	0x04, 0x17
        /*002a*/ 	.short	(.L_133 - .L_132)
.L_132:
        /*002c*/ 	.word	0x00000000
        /*0030*/ 	.short	0x0002
        /*0032*/ 	.short	0x0010
        /*0034*/ 	.byte	0x00, 0xf5, 0x21, 0x00


	//----- nvinfo : EIATTR_KPARAM_INFO
	.align		4
.L_133:
        /*0038*/ 	.byte	0x04, 0x17
        /*003a*/ 	.short	(.L_135 - .L_134)
.L_134:
        /*003c*/ 	.word	0x00000000
        /*0040*/ 	.short	0x0001
        /*0042*/ 	.short	0x0008
        /*0044*/ 	.byte	0x00, 0xf5, 0x21, 0x00


	//----- nvinfo : EIATTR_KPARAM_INFO
	.align		4
.L_135:
        /*0048*/ 	.byte	0x04, 0x17
        /*004a*/ 	.short	(.L_137 - .L_136)
.L_136:
        /*004c*/ 	.word	0x00000000
        /*0050*/ 	.short	0x0000
        /*0052*/ 	.short	0x0000
        /*0054*/ 	.byte	0x00, 0xf5, 0x21, 0x00


	//----- nvinfo : EIATTR_SPARSE_MMA_MASK
	.align		4
.L_137:
        /*0058*/ 	.byte	0x03, 0x50
        /*005a*/ 	.short	0x0000


	//----- nvinfo : EIATTR_MAXREG_COUNT
	.align		4
        /*005c*/ 	.byte	0x03, 0x1b
        /*005e*/ 	.short	0x00ff


	//----- nvinfo : EIATTR_MERCURY_ISA_VERSION
	.align		4
        /*0060*/ 	.byte	0x03, 0x5f
        /*0062*/ 	.short	0x0101


	//----- nvinfo : EIATTR_VRC_CTA_INIT_COUNT
	.align		4
        /*0064*/ 	.byte	0x02, 0x4a
	.zero		1
	.zero		1


	//----- nvinfo : EIATTR_EXIT_INSTR_OFFSETS
	.align		4
        /*0068*/ 	.byte	0x04, 0x1c
        /*006a*/ 	.short	(.L_139 - .L_138)


	//   ....[0]....
.L_138:
        /*006c*/ 	.word	0x00000090


	//   ....[1]....
        /*0070*/ 	.word	0x00001590


	//----- nvinfo : EIATTR_CBANK_PARAM_SIZE
	.align		4
.L_139:
        /*0074*/ 	.byte	0x03, 0x19
        /*0076*/ 	.short	0x0020


	//----- nvinfo : EIATTR_PARAM_CBANK
	.align		4
        /*0078*/ 	.byte	0x04, 0x0a
        /*007a*/ 	.short	(.L_141 - .L_140)
	.align		4
.L_140:
        /*007c*/ 	.word	index@(.nv.constant0.exclusive_scan_block_counts)
        /*0080*/ 	.short	0x0380
        /*0082*/ 	.short	0x0020


	//----- nvinfo : EIATTR_SW_WAR
	.align		4
.L_141:
        /*0084*/ 	.byte	0x04, 0x36
        /*0086*/ 	.short	(.L_143 - .L_142)
.L_142:
        /*0088*/ 	.word	0x00000008
.L_143:


//--------------------- .nv.info.count_block_cluster_sizes --------------------------
	.section	.nv.info.count_block_cluster_sizes,"",@"SHT_CUDA_INFO"
	.sectionflags	@""
	.align	4


	//----- nvinfo : EIATTR_CUDA_API_VERSION
	.align		4
        /*0000*/ 	.byte	0x04, 0x37
        /*0002*/ 	.short	(.L_145 - .L_144)
.L_144:
        /*0004*/ 	.word	0x00000082


	//----- nvinfo : EIATTR_KPARAM_INFO
	.align		4
.L_145:
        /*0008*/ 	.byte	0x04, 0x17
        /*000a*/ 	.short	(.L_147 - .L_146)
.L_146:
        /*000c*/ 	.word	0x00000000
        /*0010*/ 	.short	0x0003
        /*0012*/ 	.short	0x0014
        /*0014*/ 	.byte	0x00, 0xf0, 0x11, 0x00


	//----- nvinfo : EIATTR_KPARAM_INFO
	.align		4
.L_147:
        /*0018*/ 	.byte	0x04, 0x17
        /*001a*/ 	.short	(.L_149 - .L_148)
.L_148:
        /*001c*/ 	.word	0x00000000
        /*0020*/ 	.short	0x0002
        /*0022*/ 	.short	0x0010
        /*0024*/ 	.byte	0x00, 0xf0, 0x11, 0x00


	//----- nvinfo : EIATTR_KPARAM_INFO
	.align		4
.L_149:
        /*0028*/ 	.byte	0x04, 0x17
        /*002a*/ 	.short	(.L_151 - .L_150)
.L_150:
        /*002c*/ 	.word	0x00000000
        /*0030*/ 	.short	0x0001
        /*0032*/ 	.short	0x0008
        /*0034*/ 	.byte	0x00, 0xf5, 0x21, 0x00


	//----- nvinfo : EIATTR_KPARAM_INFO
	.align		4
.L_151:
        /*0038*/ 	.byte	0x04, 0x17
        /*003a*/ 	.short	(.L_153 - .L_152)
.L_152:
        /*003c*/ 	.word	0x00000000
        /*0040*/ 	.short	0x0000
        /*0042*/ 	.short	0x0000
        /*0044*/ 	.byte	0x00, 0xf5, 0x21, 0x00


	//----- nvinfo : EIATTR_SPARSE_MMA_MASK
	.align		4
.L_153:
        /*0048*/ 	.byte	0x03, 0x50
        /*004a*/ 	.short	0x0000


	//----- nvinfo : EIATTR_MAXREG_COUNT
	.align		4
        /*004c*/ 	.byte	0x03, 0x1b
        /*004e*/ 	.short	0x00ff


	//----- nvinfo : EIATTR_NUM_BARRIERS
	.align		4
        /*0050*/ 	.byte	0x02, 0x4c
        /*0052*/ 	.byte	0x01
	.zero		1


	//----- nvinfo : EIATTR_MERCURY_ISA_VERSION
	.align		4
        /*0054*/ 	.byte	0x03, 0x5f
        /*0056*/ 	.short	0x0101


	//----- nvinfo : EIATTR_VRC_CTA_INIT_COUNT
	.align		4
        /*0058*/ 	.byte	0x02, 0x4a
	.zero		1
	.zero		1


	//----- nvinfo : EIATTR_EXIT_INSTR_OFFSETS
	.align		4
        /*005c*/ 	.byte	0x04, 0x1c
        /*005e*/ 	.short	(.L_155 - .L_154)


	//   ....[0]....
.L_154:
        /*0060*/ 	.word	0x000001d0


	//   ....[1]....
        /*0064*/ 	.word	0x00000390


	//   ....[2]....
        /*0068*/ 	.word	0x000004b0


	//   ....[3]....
        /*006c*/ 	.word	0x000005b0


	//   ....[4]....
        /*0070*/ 	.word	0x00000600


	//   ....[5]....
        /*0074*/ 	.word	0x000016f0


	//   ....[6]....
        /*0078*/ 	.word	0x000019f0


	//   ....[7]....
        /*007c*/ 	.word	0x00001be0


	//   ....[8]....
        /*0080*/ 	.word	0x00001d70


	//   ....[9]....
        /*0084*/ 	.word	0x00001e30


	//----- nvinfo : EIATTR_CRS_STACK_SIZE
	.align		4
.L_155:
        /*0088*/ 	.byte	0x04, 0x1e
        /*008a*/ 	.short	(.L_157 - .L_156)
.L_156:
        /*008c*/ 	.word	0x00000000


	//----- nvinfo : EIATTR_CBANK_PARAM_SIZE
	.align		4
.L_157:
        /*0090*/ 	.byte	0x03, 0x19
        /*0092*/ 	.short	0x0018


	//----- nvinfo : EIATTR_PARAM_CBANK
	.align		4
        /*0094*/ 	.byte	0x04, 0x0a
        /*0096*/ 	.short	(.L_159 - .L_158)
	.align		4
.L_158:
        /*0098*/ 	.word	index@(.nv.constant0.count_block_cluster_sizes)
        /*009c*/ 	.short	0x0380
        /*009e*/ 	.short	0x0018


	//----- nvinfo : EIATTR_SW_WAR
	.align		4
.L_159:
        /*00a0*/ 	.byte	0x04, 0x36
        /*00a2*/ 	.short	(.L_161 - .L_160)
.L_160:
        /*00a4*/ 	.word	0x00000008
.L_161:


//--------------------- .nv.info.build_cluster_index --------------------------
	.section	.nv.info.build_cluster_index,"",@"SHT_CUDA_INFO"
	.sectionflags	@""
	.align	4


	//----- nvinfo : EIATTR_CUDA_API_VERSION
	.align		4
        /*0000*/ 	.byte	0x04, 0x37
        /*0002*/ 	.short	(.L_163 - .L_162)
.L_162:
        /*0004*/ 	.word	0x00000082


	//----- nvinfo : EIATTR_KPARAM_INFO
	.align		4
.L_163:
        /*0008*/ 	.byte	0x04, 0x17
        /*000a*/ 	.short	(.L_165 - .L_164)
.L_164:
        /*000c*/ 	.word	0x00000000
        /*0010*/ 	.short	0x0003
        /*0012*/ 	.short	0x0018
        /*0014*/ 	.byte	0x00, 0xf0, 0x11, 0x00


	//----- nvinfo : EIATTR_KPARAM_INFO
	.align		4
.L_165:
        /*0018*/ 	.byte	0x04, 0x17
        /*001a*/ 	.short	(.L_167 - .L_166)
.L_166:
        /*001c*/ 	.word	0x00000000
        /*0020*/ 	.short	0x0002
        /*0022*/ 	.short	0x0010
        /*0024*/ 	.byte	0x00, 0xf5, 0x21, 0x00


	//----- nvinfo : EIATTR_KPARAM_INFO
	.align		4
.L_167:
        /*0028*/ 	.byte	0x04, 0x17
        /*002a*/ 	.short	(.L_169 - .L_168)
.L_168:
        /*002c*/ 	.word	0x00000000
        /*0030*/ 	.short	0x0001
        /*0032*/ 	.short	0x0008
        /*0034*/ 	.byte	0x00, 0xf5, 0x21, 0x00


	//----- nvinfo : EIATTR_KPARAM_INFO
	.align		4
.L_169:
        /*0038*/ 	.byte	0x04, 0x17
        /*003a*/ 	.short	(.L_171 - .L_170)
.L_170:
        /*003c*/ 	.word	0x00000000
        /*0040*/ 	.short	0x0000
        /*0042*/ 	.short	0x0000
        /*0044*/ 	.byte	0x00, 0xf5, 0x21, 0x00


	//----- nvinfo : EIATTR_SPARSE_MMA_MASK
	.align		4
.L_171:
        /*0048*/ 	.byte	0x03, 0x50
        /*004a*/ 	.short	0x0000


	//----- nvinfo : EIATTR_MAXREG_COUNT
	.align		4
        /*004c*/ 	.byte	0x03, 0x1b
        /*004e*/ 	.short	0x00ff


	//----- nvinfo : EIATTR_MERCURY_ISA_VERSION
	.align		4
        /*0050*/ 	.byte	0x03, 0x5f
        /*0052*/ 	.short	0x0101


	//----- nvinfo : EIATTR_VRC_CTA_INIT_COUNT
	.align		4
        /*0054*/ 	.byte	0x02, 0x4a
	.zero		1
	.zero		1


	//----- nvinfo : EIATTR_EXIT_INSTR_OFFSETS
	.align		4
        /*0058*/ 	.byte	0x04, 0x1c
        /*005a*/ 	.short	(.L_173 - .L_172)


	//   ....[0]....
.L_172:
        /*005c*/ 	.word	0x00000060


	//   ....[1]....
        /*0060*/ 	.word	0x00000aa0


	//   ....[2]....
        /*0064*/ 	.word	0x00000fb0


	//   ....[3]....
        /*0068*/ 	.word	0x00001280


	//   ....[4]....
        /*006c*/ 	.word	0x000013e0


	//----- nvinfo : EIATTR_CBANK_PARAM_SIZE
	.align		4
.L_173:
        /*0070*/ 	.byte	0x03, 0x19
        /*0072*/ 	.short	0x001c


	//----- nvinfo : EIATTR_PARAM_CBANK
	.align		4
        /*0074*/ 	.byte	0x04, 0x0a
        /*0076*/ 	.short	(.L_175 - .L_174)
	.align		4
.L_174:
        /*0078*/ 	.word	index@(.nv.constant0.build_cluster_index)
        /*007c*/ 	.short	0x0380
        /*007e*/ 	.short	0x001c


	//----- nvinfo : EIATTR_SW_WAR
	.align		4
.L_175:
        /*0080*/ 	.byte	0x04, 0x36
        /*0082*/ 	.short	(.L_177 - .L_176)
.L_176:
        /*0084*/ 	.word	0x00000008
.L_177:


//--------------------- .nv.info.exclusive_scan_sizes --------------------------
	.section	.nv.info.exclusive_scan_sizes,"",@"SHT_CUDA_INFO"
	.sectionflags	@""
	.align	4


	//----- nvinfo : EIATTR_CUDA_API_VERSION
	.align		4
        /*0000*/ 	.byte	0x04, 0x37
        /*0002*/ 	.short	(.L_179 - .L_178)
.L_178:
        /*0004*/ 	.word	0x00000082


	//----- nvinfo : EIATTR_KPARAM_INFO
	.align		4
.L_179:
        /*0008*/ 	.byte	0x04, 0x17
        /*000a*/ 	.short	(.L_181 - .L_180)
.L_180:
        /*000c*/ 	.word	0x00000000
        /*0010*/ 	.short	0x0003
        /*0012*/ 	.short	0x0018
        /*0014*/ 	.byte	0x00, 0xf0, 0x11, 0x00


	//----- nvinfo : EIATTR_KPARAM_INFO
	.align		4
.L_181:
        /*0018*/ 	.byte	0x04, 0x17
        /*001a*/ 	.short	(.L_183 - .L_182)
.L_182:
        /*001c*/ 	.word	0x00000000
        /*0020*/ 	.short	0x0002
        /*0022*/ 	.short	0x0010
        /*0024*/ 	.byte	0x00, 0xf5, 0x21, 0x00


	//----- nvinfo : EIATTR_KPARAM_INFO
	.align		4
.L_183:
        /*0028*/ 	.byte	0x04, 0x17
        /*002a*/ 	.short	(.L_185 - .L_184)
.L_184:
        /*002c*/ 	.word	0x00000000
        /*0030*/ 	.short	0x0001
        /*0032*/ 	.short	0x0008
        /*0034*/ 	.byte	0x00, 0xf5, 0x21, 0x00


	//----- nvinfo : EIATTR_KPARAM_INFO
	.align		4
.L_185:
        /*0038*/ 	.byte	0x04, 0x17
        /*003a*/ 	.short	(.L_187 - .L_186)
.L_186:
        /*003c*/ 	.word	0x00000000
        /*0040*/ 	.short	0x0000
        /*0042*/ 	.short	0x0000
        /*0044*/ 	.byte	0x00, 0xf5, 0x21, 0x00


	//----- nvinfo : EIATTR_SPARSE_MMA_MASK
	.align		4
.L_187:
        /*0048*/ 	.byte	0x03, 0x50
        /*004a*/ 	.short	0x0000


	//----- nvinfo : EIATTR_MAXREG_COUNT
	.align		4
        /*004c*/ 	.byte	0x03, 0x1b
        /*004e*/ 	.short	0x00ff


	//----- nvinfo : EIATTR_MERCURY_ISA_VERSION
	.align		4
        /*0050*/ 	.byte	0x03, 0x5f
        /*0052*/ 	.short	0x0101


	//----- nvinfo : EIATTR_VRC_CTA_INIT_COUNT
	.align		4
        /*0054*/ 	.byte	0x02, 0x4a
	.zero		1
	.zero		1


	//----- nvinfo : EIATTR_EXIT_INSTR_OFFSETS
	.align		4
        /*0058*/ 	.byte	0x04, 0x1c
        /*005a*/ 	.short	(.L_189 - .L_188)


	//   ....[0]....
.L_188:
        /*005c*/ 	.word	0x00000060


	//   ....[1]....
        /*0060*/ 	.word	0x000006e0


	//   ....[2]....
        /*0064*/ 	.word	0x000009a0


	//   ....[3]....
        /*0068*/ 	.word	0x00000b60


	//   ....[4]....
        /*006c*/ 	.word	0x00000d60


	//----- nvinfo : EIATTR_CBANK_PARAM_SIZE
	.align		4
.L_189:
        /*0070*/ 	.byte	0x03, 0x19
        /*0072*/ 	.short	0x001c


	//----- nvinfo : EIATTR_PARAM_CBANK
	.align		4
        /*0074*/ 	.byte	0x04, 0x0a
        /*0076*/ 	.short	(.L_191 - .L_190)
	.align		4
.L_190:
        /*0078*/ 	.word	index@(.nv.constant0.exclusive_scan_sizes)
        /*007c*/ 	.short	0x0380
        /*007e*/ 	.short	0x001c


	//----- nvinfo : EIATTR_SW_WAR
	.align		4
.L_191:
        /*0080*/ 	.byte	0x04, 0x36
        /*0082*/ 	.short	(.L_193 - .L_192)
.L_192:
        /*0084*/ 	.word	0x00000008
.L_193:


//--------------------- .nv.info.assign_clusters  --------------------------
	.section	.nv.info.assign_clusters,"",@"SHT_CUDA_INFO"
	.sectionflags	@""
	.align	4


	//----- nvinfo : EIATTR_CUDA_API_VERSION
	.align		4
        /*0000*/ 	.byte	0x04, 0x37
        /*0002*/ 	.short	(.L_195 - .L_194)
.L_194:
        /*0004*/ 	.word	0x00000082


	//----- nvinfo : EIATTR_KPARAM_INFO
	.align		4
.L_195:
        /*0008*/ 	.byte	0x04, 0x17
        /*000a*/ 	.short	(.L_197 - .L_196)
.L_196:
        /*000c*/ 	.word	0x00000000
        /*0010*/ 	.short	0x0007
        /*0012*/ 	.short	0x002c
        /*0014*/ 	.byte	0x00, 0xf0, 0x11, 0x00


	//----- nvinfo : EIATTR_KPARAM_INFO
	.align		4
.L_197:
        /*0018*/ 	.byte	0x04, 0x17
        /*001a*/ 	.short	(.L_199 - .L_198)
.L_198:
        /*001c*/ 	.word	0x00000000
        /*0020*/ 	.short	0x0006
        /*0022*/ 	.short	0x0028
        /*0024*/ 	.byte	0x00, 0xf0, 0x11, 0x00


	//----- nvinfo : EIATTR_KPARAM_INFO
	.align		4
.L_199:
        /*0028*/ 	.byte	0x04, 0x17
        /*002a*/ 	.short	(.L_201 - .L_200)
.L_200:
        /*002c*/ 	.word	0x00000000
        /*0030*/ 	.short	0x0005
        /*0032*/ 	.short	0x0024
        /*0034*/ 	.byte	0x00, 0xf0, 0x11, 0x00


	//----- nvinfo : EIATTR_KPARAM_INFO
	.align		4
.L_201:
        /*0038*/ 	.byte	0x04, 0x17
        /*003a*/ 	.short	(.L_203 - .L_202)
.L_202:
        /*003c*/ 	.word	0x00000000
        /*0040*/ 	.short	0x0004
        /*0042*/ 	.short	0x0020
        /*0044*/ 	.byte	0x00, 0xf0, 0x11, 0x00


	//----- nvinfo : EIATTR_KPARAM_INFO
	.align		4
.L_203:
        /*0048*/ 	.byte	0x04, 0x17
        /*004a*/ 	.short	(.L_205 - .L_204)
.L_204:
        /*004c*/ 	.word	0x00000000
        /*0050*/ 	.short	0x0003
        /*0052*/ 	.short	0x0018
        /*0054*/ 	.byte	0x00, 0xf5, 0x21, 0x00


	//----- nvinfo : EIATTR_KPARAM_INFO
	.align		4
.L_205:
        /*0058*/ 	.byte	0x04, 0x17
        /*005a*/ 	.short	(.L_207 - .L_206)
.L_206:
        /*005c*/ 	.word	0x00000000
        /*0060*/ 	.short	0x0002
        /*0062*/ 	.short	0x0010
        /*0064*/ 	.byte	0x00, 0xf5, 0x21, 0x00


	//----- nvinfo : EIATTR_KPARAM_INFO
	.align		4
.L_207:
        /*0068*/ 	.byte	0x04, 0x17
        /*006a*/ 	.short	(.L_209 - .L_208)
.L_208:
        /*006c*/ 	.word	0x00000000
        /*0070*/ 	.short	0x0001
        /*0072*/ 	.short	0x0008
        /*0074*/ 	.byte	0x00, 0xf5, 0x21, 0x00


	//----- nvinfo : EIATTR_KPARAM_INFO
	.align		4
.L_209:
        /*0078*/ 	.byte	0x04, 0x17
        /*007a*/ 	.short	(.L_211 - .L_210)
.L_210:
        /*007c*/ 	.word	0x00000000
        /*0080*/ 	.short	0x0000
        /*0082*/ 	.short	0x0000
        /*0084*/ 	.byte	0x00, 0xf5, 0x21, 0x00


	//----- nvinfo : EIATTR_SPARSE_MMA_MASK
	.align		4
.L_211:
        /*0088*/ 	.byte	0x03, 0x50
        /*008a*/ 	.short	0x0000


	//----- nvinfo : EIATTR_MAXREG_COUNT
	.align		4
        /*008c*/ 	.byte	0x03, 0x1b
        /*008e*/ 	.short	0x00ff


	//----- nvinfo : EIATTR_MERCURY_ISA_VERSION
	.align		4
        /*0090*/ 	.byte	0x03, 0x5f
        /*0092*/ 	.short	0x0101


	//----- nvinfo : EIATTR_VRC_CTA_INIT_COUNT
	.align		4
        /*0094*/ 	.byte	0x02, 0x4a
	.zero		1
	.zero		1


	//----- nvinfo : EIATTR_EXIT_INSTR_OFFSETS
	.align		4
        /*0098*/ 	.byte	0x04, 0x1c
        /*009a*/ 	.short	(.L_213 - .L_212)


	//   ....[0]....
.L_212:
        /*009c*/ 	.word	0x00000070


	//   ....[1]....
        /*00a0*/ 	.word	0x000070c0


	//----- nvinfo : EIATTR_CBANK_PARAM_SIZE
	.align		4
.L_213:
        /*00a4*/ 	.byte	0x03, 0x19
        /*00a6*/ 	.short	0x0030


	//----- nvinfo : EIATTR_PARAM_CBANK
	.align		4
        /*00a8*/ 	.byte	0x04, 0x0a
        /*00aa*/ 	.short	(.L_215 - .L_214)
	.align		4
.L_214:
        /*00ac*/ 	.word	index@(.nv.constant0.assign_clusters)
        /*00b0*/ 	.short	0x0380
        /*00b2*/ 	.short	0x0030


	//----- nvinfo : EIATTR_SW_WAR
	.align		4
.L_215:
        /*00b4*/ 	.byte	0x04, 0x36
        /*00b6*/ 	.short	(.L_217 - .L_216)
.L_216:
        /*00b8*/ 	.word	0x00000008
.L_217:


//--------------------- .nv.info.deterministic_clustering --------------------------
	.section	.nv.info.deterministic_clustering,"",@"SHT_CUDA_INFO"
	.sectionflags	@""
	.align	4


	//----- nvinfo : EIATTR_CUDA_API_VERSION
	.align		4
        /*0000*/ 	.byte	0x04, 0x37
        /*0002*/ 	.short	(.L_219 - .L_218)
.L_218:
        /*0004*/ 	.word	0x00000082


	//----- nvinfo : EIATTR_KPARAM_INFO
	.align		4
.L_219:
        /*0008*/ 	.byte	0x04, 0x17
        /*000a*/ 	.short	(.L_221 - .L_220)
.L_220:
        /*000c*/ 	.word	0x00000000
        /*0010*/ 	.short	0x0007
        /*0012*/ 	.short	0x002c
        /*0014*/ 	.byte	0x00, 0xf0, 0x11, 0x00


	//----- nvinfo : EIATTR_KPARAM_INFO
	.align		4
.L_221:
        /*0018*/ 	.byte	0x04, 0x17
        /*001a*/ 	.short	(.L_223 - .L_222)
.L_222:
        /*001c*/ 	.word	0x00000000
        /*0020*/ 	.short	0x0006
        /*0022*/ 	.short	0x0028
        /*0024*/ 	.byte	0x00, 0xf0, 0x11, 0x00


	//----- nvinfo : EIATTR_KPARAM_INFO
	.align		4
.L_223:
        /*0028*/ 	.byte	0x04, 0x17
        /*002a*/ 	.short	(.L_225 - .L_224)
.L_224:
        /*002c*/ 	.word	0x00000000
        /*0030*/ 	.short	0x0005
        /*0032*/ 	.short	0x0024
        /*0034*/ 	.byte	0x00, 0xf0, 0x11, 0x00


	//----- nvinfo : EIATTR_KPARAM_INFO
	.align		4
.L_225:
        /*0038*/ 	.byte	0x04, 0x17
        /*003a*/ 	.short	(.L_227 - .L_226)
.L_226:
        /*003c*/ 	.word	0x00000000
        /*0040*/ 	.short	0x0004
        /*0042*/ 	.short	0x0020
        /*0044*/ 	.byte	0x00, 0xf0, 0x11, 0x00


	//----- nvinfo : EIATTR_KPARAM_INFO
	.align		4
.L_227:
        /*0048*/ 	.byte	0x04, 0x17
        /*004a*/ 	.short	(.L_229 - .L_228)
.L_228:
        /*004c*/ 	.word	0x00000000
        /*0050*/ 	.short	0x0003
        /*0052*/ 	.short	0x0018
        /*0054*/ 	.byte	0x00, 0xf5, 0x21, 0x00


	//----- nvinfo : EIATTR_KPARAM_INFO
	.align		4
.L_229:
        /*0058*/ 	.byte	0x04, 0x17
        /*005a*/ 	.short	(.L_231 - .L_230)
.L_230:
        /*005c*/ 	.word	0x00000000
        /*0060*/ 	.short	0x0002
        /*0062*/ 	.short	0x0010
        /*0064*/ 	.byte	0x00, 0xf5, 0x21, 0x00


	//----- nvinfo : EIATTR_KPARAM_INFO
	.align		4
.L_231:
        /*0068*/ 	.byte	0x04, 0x17
        /*006a*/ 	.short	(.L_233 - .L_232)
.L_232:
        /*006c*/ 	.word	0x00000000
        /*0070*/ 	.short	0x0001
        /*0072*/ 	.short	0x0008
        /*0074*/ 	.byte	0x00, 0xf5, 0x21, 0x00


	//----- nvinfo : EIATTR_KPARAM_INFO
	.align		4
.L_233:
        /*0078*/ 	.byte	0x04, 0x17
        /*007a*/ 	.short	(.L_235 - .L_234)
.L_234:
        /*007c*/ 	.word	0x00000000
        /*0080*/ 	.short	0x0000
        /*0082*/ 	.short	0x0000
        /*0084*/ 	.byte	0x00, 0xf5, 0x21, 0x00


	//----- nvinfo : EIATTR_SPARSE_MMA_MASK
	.align		4
.L_235:
        /*0088*/ 	.byte	0x03, 0x50
        /*008a*/ 	.short	0x0000


	//----- nvinfo : EIATTR_MAXREG_COUNT
	.align		4
        /*008c*/ 	.byte	0x03, 0x1b
        /*008e*/ 	.short	0x00ff


	//----- nvinfo : EIATTR_MERCURY_ISA_VERSION
	.align		4
        /*0090*/ 	.byte	0x03, 0x5f
        /*0092*/ 	.short	0x0101


	//----- nvinfo : EIATTR_VRC_CTA_INIT_COUNT
	.align		4
        /*0094*/ 	.byte	0x02, 0x4a
	.zero		1
	.zero		1


	//----- nvinfo : EIATTR_EXIT_INSTR_OFFSETS
	.align		4
        /*0098*/ 	.byte	0x04, 0x1c
        /*009a*/ 	.short	(.L_237 - .L_236)


	//   ....[0]....
.L_236:
        /*009c*/ 	.word	0x00000040


	//   ....[1]....
        /*00a0*/ 	.word	0x00000c20


	//   ....[2]....
        /*00a4*/ 	.word	0x00000c60


	//----- nvinfo : EIATTR_CRS_STACK_SIZE
	.align		4
.L_237:
        /*00a8*/ 	.byte	0x04, 0x1e
        /*00aa*/ 	.short	(.L_239 - .L_238)
.L_238:
        /*00ac*/ 	.word	0x00000000


	//----- nvinfo : EIATTR_CBANK_PARAM_SIZE
	.align		4
.L_239:
        /*00b0*/ 	.byte	0x03, 0x19
        /*00b2*/ 	.short	0x0030


	//----- nvinfo : EIATTR_PARAM_CBANK
	.align		4
        /*00b4*/ 	.byte	0x04, 0x0a
        /*00b6*/ 	.short	(.L_241 - .L_240)
	.align		4
.L_240:
        /*00b8*/ 	.word	index@(.nv.constant0.deterministic_clustering)
        /*00bc*/ 	.short	0x0380
        /*00be*/ 	.short	0x0030


	//----- nvinfo : EIATTR_SW_WAR
	.align		4
.L_241:
        /*00c0*/ 	.byte	0x04, 0x36
        /*00c2*/ 	.short	(.L_243 - .L_242)
.L_242:
        /*00c4*/ 	.word	0x00000008
.L_243:


//--------------------- .nv.callgraph             --------------------------
	.section	.nv.callgraph,"",@"SHT_CUDA_CALLGRAPH"
	.align	4
	.sectionentsize	8
	.align		4
        /*0000*/ 	.word	0x00000000
	.align		4
        /*0004*/ 	.word	0xffffffff
	.align		4
        /*0008*/ 	.word	0x00000000
	.align		4
        /*000c*/ 	.word	0xfffffffe
	.align		4
        /*0010*/ 	.word	0x00000000
	.align		4
        /*0014*/ 	.word	0xfffffffd
	.align		4
        /*0018*/ 	.word	0x00000000
	.align		4
        /*001c*/ 	.word	0xfffffffc


//--------------------- .text.cluster_search      --------------------------
	.section	.text.cluster_search,"ax",@progbits
	.align	128
        .global         cluster_search
        .type           cluster_search,@function
        .size           cluster_search,(.L_x_298 - cluster_search)
        .other          cluster_search,@"STO_CUDA_ENTRY STV_DEFAULT"
cluster_search:
.text.cluster_search:
[----:B------:R-:W0:Y:S01]  /*0000*/  LDC R1, c[0x0][0x37c] ;  /* 0x0000df00ff017b82 */ /* 0x000e220000000800 */
[----:B------:R-:W1:Y:S01]  /*0010*/  LDCU UR4, c[0x0][0x3c0] ;  /* 0x00007800ff0477ac */ /* 0x000e620008000800 */
[----:B0-----:R-:W-:Y:S01]  /*0020*/  IADD3 R1, PT, PT, R1, -0x100, RZ ;  /* 0xffffff0001017810 */ /* 0x001fe20007ffe0ff */
[----:B------:R-:W0:Y:S01]  /*0030*/  LDCU.64 UR8, c[0x0][0x358] ;  /* 0x00006b00ff0877ac */ /* 0x000e220008000a00 */
[----:B-1----:R-:W-:-:S09]  /*0040*/  UISETP.GT.AND UP0, UPT, UR4, 0xbb8, UPT ;  /* 0x00000bb80400788c */ /* 0x002fd2000bf04270 */
[----:B------:R-:W-:Y:S05]  /*0050*/  BRA.U UP0, `(.L_x_0) ;  /* 0x0000006d00687547 */ /* 0x000fea000b800000 */
[----:B------:R-:W1:Y:S02]  /*0060*/  S2R R0, SR_CTAID.X ;  /* 0x0000000000007919 */ /* 0x000e640000002500 */
[----:B-1----:R-:W-:-:S13]  /*0070*/  ISETP.GE.AND P0, PT, R0, UR4, PT ;  /* 0x0000000400007c0c */ /* 0x002fda000bf06270 */
[----:B0-----:R-:W-:Y:S05]  /*0080*/  @P0 EXIT ;  /* 0x000000000000094d */ /* 0x001fea0003800000 */
[----:B------:R-:W0:Y:S01]  /*0090*/  LDCU.64 UR4, c[0x0][0x3c8] ;  /* 0x00007900ff0477ac */ /* 0x000e220008000a00 */
[----:B------:R-:W1:Y:S01]  /*00a0*/  LDC.64 R2, c[0x0][0x380] ;  /* 0x0000e000ff027b82 */ /* 0x000e620000000a00 */
[----:B------:R-:W-:Y:S02]  /*00b0*/  IADD3 R6, PT, PT, R1, 0x40, RZ ;  /* 0x0000004001067810 */ /* 0x000fe40007ffe0ff */
[----:B0-----:R-:W-:Y:S02]  /*00c0*/  MOV R11, UR5 ;  /* 0x00000005000b7c02 */ /* 0x001fe40008000f00 */
[----:B------:R-:W-:Y:S02]  /*00d0*/  MOV R17, UR4 ;  /* 0x0000000400117c02 */ /* 0x000fe40008000f00 */
[----:B------:R-:W-:-:S03]  /*00e0*/  ISETP.GE.AND P0, PT, R11, 0x1, PT ;  /* 0x000000010b00780c */ /* 0x000fc60003f06270 */
[----:B------:R-:W-:-:S04]  /*00f0*/  IMAD R5, R0, R17, RZ ;  /* 0x0000001100057224 */ /* 0x000fc800078e02ff */
[----:B-1----:R-:W-:-:S06]  /*0100*/  IMAD.WIDE R2, R5, 0x4, R2 ;  /* 0x0000000405027825 */ /* 0x002fcc00078e0202 */
[----:B------:R-:W-:Y:S05]  /*0110*/  @!P0 BRA `(.L_x_1) ;  /* 0x00000020002c8947 */ /* 0x000fea0003800000 */
[----:B------:R-:W-:Y:S01]  /*0120*/  HFMA2 R4, -RZ, RZ, 0, 0 ;  /* 0x00000000ff047431 */ /* 0x000fe200000001ff */
[C---:B------:R-:W-:Y:S02]  /*0130*/  IADD3 R16, PT, PT, R17.reuse, -0xf, RZ ;  /* 0xfffffff111107810 */ /* 0x040fe40007ffe0ff */
[C---:B------:R-:W-:Y:S02]  /*0140*/  IADD3 R15, PT, PT, R17.reuse, -0x7, RZ ;  /* 0xfffffff9110f7810 */ /* 0x040fe40007ffe0ff */
[C---:B------:R-:W-:Y:S02]  /*0150*/  IADD3 R14, PT, PT, R17.reuse, -0x3, RZ ;  /* 0xfffffffd110e7810 */ /* 0x040fe40007ffe0ff */
[----:B------:R-:W-:-:S07]  /*0160*/  LOP3.LUT R7, R17, 0xfffffff0, RZ, 0xc0, !PT ;  /* 0xfffffff011077812 */ /* 0x000fce00078ec0ff */
.L_x_14:
[----:B------:R-:W0:Y:S01]  /*0170*/  LDC R17, c[0x0][0x3c8] ;  /* 0x0000f200ff117b82 */ /* 0x000e220000000800 */
[----:B------:R-:W-:Y:S02]  /*0180*/  CS2R R18, SRZ ;  /* 0x0000000000127805 */ /* 0x000fe4000001ff00 */
[----:B------:R-:W-:-:S05]  /*0190*/  MOV R20, RZ ;  /* 0x000000ff00147202 */ /* 0x000fca0000000f00 */
[----:B------:R-:W1:Y:S01]  /*01a0*/  LDC.64 R8, c[0x0][0x390] ;  /* 0x0000e400ff087b82 */ /* 0x000e620000000a00 */
[----:B0-----:R-:W-:Y:S01]  /*01b0*/  ISETP.GE.AND P0, PT, R17, 0x10, PT ;  /* 0x000000101100780c */ /* 0x001fe20003f06270 */
[----:B------:R-:W-:-:S04]  /*01c0*/  IMAD R11, R4, R17, RZ ;  /* 0x00000011040b7224 */ /* 0x000fc800078e02ff */
[----:B-1----:R-:W-:-:S08]  /*01d0*/  IMAD.WIDE R8, R11, 0x4, R8 ;  /* 0x000000040b087825 */ /* 0x002fd000078e0208 */
[----:B------:R-:W-:Y:S05]  /*01e0*/  @!P0 BRA `(.L_x_2) ;  /* 0x0000000400408947 */ /* 0x000fea0003800000 */
[----:B------:R-:W-:Y:S02]  /*01f0*/  CS2R R18, SRZ ;  /* 0x0000000000127805 */ /* 0x000fe4000001ff00 */
[----:B------:R-:W-:-:S07]  /*0200*/  MOV R21, RZ ;  /* 0x000000ff00157202 */ /* 0x000fce0000000f00 */
.L_x_3:
[----:B------:R-:W-:-:S04]  /*0210*/  IMAD.WIDE.U32 R12, R21, 0x4, R2 ;  /* 0x00000004150c7825 */ /* 0x000fc800078e0002 */
[----:B------:R-:W-:Y:S01]  /*0220*/  IMAD.WIDE.U32 R10, R21, 0x4, R8 ;  /* 0x00000004150a7825 */ /* 0x000fe200078e0008 */
[----:B------:R-:W2:Y:S04]  /*0230*/  LDG.E.CONSTANT R46, desc[UR8][R12.64+0x4] ;  /* 0x000004080c2e7981 */ /* 0x000ea8000c1e9900 */
[----:B------:R-:W2:Y:S04]  /*0240*/  LDG.E.CONSTANT R49, desc[UR8][R10.64+0x4] ;  /* 0x000004080a317981 */ /* 0x000ea8000c1e9900 */
[----:B------:R-:W3:Y:S04]  /*0250*/  LDG.E.CONSTANT R24, desc[UR8][R12.64+0x14] ;  /* 0x000014080c187981 */ /* 0x000ee8000c1e9900 */
[----:B------:R-:W3:Y:S04]  /*0260*/  LDG.E.CONSTANT R27, desc[UR8][R10.64+0x14] ;  /* 0x000014080a1b7981 */ /* 0x000ee8000c1e9900 */
[----:B------:R-:W4:Y:S04]  /*0270*/  LDG.E.CONSTANT R42, desc[UR8][R12.64] ;  /* 0x000000080c2a7981 */ /* 0x000f28000c1e9900 */
[----:B------:R-:W4:Y:S04]  /*0280*/  LDG.E.CONSTANT R43, desc[UR8][R10.64] ;  /* 0x000000080a2b7981 */ /* 0x000f28000c1e9900 */
[----:B------:R-:W5:Y:S04]  /*0290*/  LDG.E.CONSTANT R26, desc[UR8][R12.64+0x10] ;  /* 0x000010080c1a7981 */ /* 0x000f68000c1e9900 */
        /* <DEDUP_REMOVED lines=21> */
[----:B------:R0:W5:Y:S04]  /*03f0*/  LDG.E.CONSTANT R44, desc[UR8][R12.64+0x3c] ;  /* 0x00003c080c2c7981 */ /* 0x000168000c1e9900 */
[----:B------:R-:W5:Y:S01]  /*0400*/  LDG.E.CONSTANT R51, desc[UR8][R10.64+0x3c] ;  /* 0x00003c080a337981 */ /* 0x000f62000c1e9900 */
[----:B--2---:R-:W-:-:S03]  /*0410*/  FADD R50, R46, -R49 ;  /* 0x800000312e327221 */ /* 0x004fc60000000000 */
[----:B------:R-:W2:Y:S04]  /*0420*/  LDG.E.CONSTANT R49, desc[UR8][R10.64+0x28] ;  /* 0x000028080a317981 */ /* 0x000ea8000c1e9900 */
[----:B------:R1:W2:Y:S01]  /*0430*/  LDG.E.CONSTANT R46, desc[UR8][R10.64+0x38] ;  /* 0x000038080a2e7981 */ /* 0x0002a2000c1e9900 */
[----:B---3--:R-:W-:-:S04]  /*0440*/  FADD R24, R24, -R27 ;  /* 0x8000001b18187221 */ /* 0x008fc80000000000 */
[----:B0-----:R-:W-:Y:S01]  /*0450*/  FMUL R13, R24, R24 ;  /* 0x00000018180d7220 */ /* 0x001fe20000400000 */
[----:B----4-:R-:W-:Y:S01]  /*0460*/  FADD R42, R42, -R43 ;  /* 0x8000002b2a2a7221 */ /* 0x010fe20000000000 */
[----:B------:R-:W-:Y:S01]  /*0470*/  FMUL R43, R50, R50 ;  /* 0x00000032322b7220 */ /* 0x000fe20000400000 */
[----:B-----5:R-:W-:-:S03]  /*0480*/  FADD R26, R26, -R29 ;  /* 0x8000001d1a1a7221 */ /* 0x020fc60000000000 */
[----:B------:R-:W-:Y:S01]  /*0490*/  FFMA R43, R42, R42, R43 ;  /* 0x0000002a2a2b7223 */ /* 0x000fe2000000002b */
[----:B------:R-:W-:Y:S01]  /*04a0*/  FFMA R13, R26, R26, R13 ;  /* 0x0000001a1a0d7223 */ /* 0x000fe2000000000d */
[----:B------:R-:W-:-:S04]  /*04b0*/  FADD R34, R34, -R35 ;  /* 0x8000002322227221 */ /* 0x000fc80000000000 */
[----:B-1----:R-:W-:Y:S01]  /*04c0*/  FMUL R11, R34, R34 ;  /* 0x00000022220b7220 */ /* 0x002fe20000400000 */
[----:B------:R-:W-:-:S04]  /*04d0*/  FADD R20, R20, -R23 ;  /* 0x8000001714147221 */ /* 0x000fc80000000000 */
[----:B------:R-:W-:Y:S01]  /*04e0*/  FFMA R43, R20, R20, R43 ;  /* 0x00000014142b7223 */ /* 0x000fe2000000002b */
[----:B------:R-:W-:-:S04]  /*04f0*/  FADD R28, R28, -R31 ;  /* 0x8000001f1c1c7221 */ /* 0x000fc80000000000 */
[----:B------:R-:W-:Y:S01]  /*0500*/  FFMA R13, R28, R28, R13 ;  /* 0x0000001c1c0d7223 */ /* 0x000fe2000000000d */
[----:B------:R-:W-:-:S04]  /*0510*/  FADD R32, R32, -R33 ;  /* 0x8000002120207221 */ /* 0x000fc80000000000 */
[----:B------:R-:W-:Y:S01]  /*0520*/  FFMA R11, R32, R32, R11 ;  /* 0x00000020200b7223 */ /* 0x000fe2000000000b */
[----:B------:R-:W-:-:S04]  /*0530*/  FADD R39, R39, -R40 ;  /* 0x8000002827277221 */ /* 0x000fc80000000000 */
[----:B------:R-:W-:Y:S01]  /*0540*/  FMUL R39, R39, R39 ;  /* 0x0000002727277220 */ /* 0x000fe20000400000 */
[----:B------:R-:W-:-:S04]  /*0550*/  FADD R22, R22, -R25 ;  /* 0x8000001916167221 */ /* 0x000fc80000000000 */
[----:B------:R-:W-:Y:S01]  /*0560*/  FFMA R43, R22, R22, R43 ;  /* 0x00000016162b7223 */ /* 0x000fe2000000002b */
[----:B------:R-:W-:Y:S01]  /*0570*/  FADD R30, R30, -R45 ;  /* 0x8000002d1e1e7221 */ /* 0x000fe20000000000 */
[----:B------:R-:W-:-:S03]  /*0580*/  FADD R38, R38, -R47 ;  /* 0x8000002f26267221 */ /* 0x000fc60000000000 */
[----:B------:R-:W-:Y:S01]  /*0590*/  FFMA R30, R30, R30, R13 ;  /* 0x0000001e1e1e7223 */ /* 0x000fe2000000000d */
[----:B------:R-:W-:-:S03]  /*05a0*/  FFMA R38, R38, R38, R39 ;  /* 0x0000002626267223 */ /* 0x000fc60000000027 */
[----:B------:R-:W-:Y:S01]  /*05b0*/  FADD R43, R43, R30 ;  /* 0x0000001e2b2b7221 */ /* 0x000fe20000000000 */
[----:B------:R-:W-:Y:S01]  /*05c0*/  FADD R37, R37, -R48 ;  /* 0x8000003025257221 */ /* 0x000fe20000000000 */
[----:B------:R-:W-:Y:S01]  /*05d0*/  IADD3 R21, PT, PT, R21, 0x10, RZ ;  /* 0x0000001015157810 */ /* 0x000fe20007ffe0ff */
[----:B------:R-:W-:-:S03]  /*05e0*/  FADD R44, R44, -R51 ;  /* 0x800000332c2c7221 */ /* 0x000fc60000000000 */
[----:B------:R-:W-:Y:S01]  /*05f0*/  ISETP.GE.AND P0, PT, R21, R16, PT ;  /* 0x000000101500720c */ /* 0x000fe20003f06270 */
[----:B--2---:R-:W-:Y:S01]  /*0600*/  FADD R36, R36, -R49 ;  /* 0x8000003124247221 */ /* 0x004fe20000000000 */
[----:B------:R-:W-:-:S03]  /*0610*/  FADD R41, R41, -R46 ;  /* 0x8000002e29297221 */ /* 0x000fc60000000000 */
[----:B------:R-:W-:Y:S01]  /*0620*/  FFMA R36, R36, R36, R11 ;  /* 0x0000002424247223 */ /* 0x000fe2000000000b */
[----:B------:R-:W-:-:S03]  /*0630*/  FFMA R41, R41, R41, R38 ;  /* 0x0000002929297223 */ /* 0x000fc60000000026 */
[----:B------:R-:W-:Y:S01]  /*0640*/  FFMA R36, R37, R37, R36 ;  /* 0x0000002525247223 */ /* 0x000fe20000000024 */
[----:B------:R-:W-:-:S03]  /*0650*/  FFMA R41, R44, R44, R41 ;  /* 0x0000002c2c297223 */ /* 0x000fc60000000029 */
[----:B------:R-:W-:-:S04]  /*0660*/  FADD R36, R36, R43 ;  /* 0x0000002b24247221 */ /* 0x000fc80000000000 */
[----:B------:R-:W-:-:S04]  /*0670*/  FADD R41, R41, R36 ;  /* 0x0000002429297221 */ /* 0x000fc80000000000 */
[----:B------:R-:W-:-:S04]  /*0680*/  FADD R18, R41, -R18 ;  /* 0x8000001229127221 */ /* 0x000fc80000000000 */
[----:B------:R-:W-:-:S04]  /*0690*/  FADD R20, R18, R19 ;  /* 0x0000001312147221 */ /* 0x000fc80000000000 */
[----:B------:R-:W-:Y:S01]  /*06a0*/  FADD R11, R20, -R19 ;  /* 0x80000013140b7221 */ /* 0x000fe20000000000 */
[----:B------:R-:W-:-:S03]  /*06b0*/  MOV R19, R20 ;  /* 0x0000001400137202 */ /* 0x000fc60000000f00 */
[----:B------:R-:W-:Y:S01]  /*06c0*/  FADD R18, -R18, R11 ;  /* 0x0000000b12127221 */ /* 0x000fe20000000100 */
[----:B------:R-:W-:Y:S06]  /*06d0*/  @!P0 BRA `(.L_x_3) ;  /* 0xfffffff800cc8947 */ /* 0x000fec000383ffff */
[----:B------:R-:W-:-:S07]  /*06e0*/  MOV R19, R7 ;  /* 0x0000000700137202 */ /* 0x000fce0000000f00 */
.L_x_2:
[----:B------:R-:W-:-:S13]  /*06f0*/  ISETP.GE.AND P0, PT, R19, R15, PT ;  /* 0x0000000f1300720c */ /* 0x000fda0003f06270 */
[----:B------:R-:W-:Y:S05]  /*0700*/  @P0 BRA `(.L_x_4) ;  /* 0x0000000000f40947 */ /* 0x000fea0003800000 */
.L_x_5:
[----:B------:R-:W-:-:S04]  /*0710*/  IMAD.WIDE.U32 R12, R19, 0x4, R2 ;  /* 0x00000004130c7825 */ /* 0x000fc800078e0002 */
[C---:B------:R-:W-:Y:S01]  /*0720*/  IMAD.WIDE.U32 R10, R19.reuse, 0x4, R8 ;  /* 0x00000004130a7825 */ /* 0x040fe200078e0008 */
        /* <DEDUP_REMOVED lines=15> */
[----:B------:R0:W5:Y:S01]  /*0820*/  LDG.E.CONSTANT R28, desc[UR8][R10.64+0x1c] ;  /* 0x00001c080a1c7981 */ /* 0x000162000c1e9900 */
[----:B------:R-:W-:-:S04]  /*0830*/  IADD3 R19, PT, PT, R19, 0x8, RZ ;  /* 0x0000000813137810 */ /* 0x000fc80007ffe0ff */
[----:B------:R-:W-:Y:S01]  /*0840*/  ISETP.GE.AND P0, PT, R19, R15, PT ;  /* 0x0000000f1300720c */ /* 0x000fe20003f06270 */
[----:B--2---:R-:W-:-:S04]  /*0850*/  FADD R29, R29, -R30 ;  /* 0x8000001e1d1d7221 */ /* 0x004fc80000000000 */
[----:B------:R-:W-:-:S04]  /*0860*/  FFMA R29, R29, R29, -R18 ;  /* 0x0000001d1d1d7223 */ /* 0x000fc80000000812 */
[----:B------:R-:W-:Y:S01]  /*0870*/  FADD R37, R29, R20 ;  /* 0x000000141d257221 */ /* 0x000fe20000000000 */
[----:B---3--:R-:W-:-:S03]  /*0880*/  FADD R31, R31, -R32 ;  /* 0x800000201f1f7221 */ /* 0x008fc60000000000 */
[----:B------:R-:W-:-:S04]  /*0890*/  FADD R20, -R37, R20 ;  /* 0x0000001425147221 */ /* 0x000fc80000000100 */
[----:B------:R-:W-:Y:S01]  /*08a0*/  FADD R20, R29, R20 ;  /* 0x000000141d147221 */ /* 0x000fe20000000000 */
[----:B----4-:R-:W-:-:S03]  /*08b0*/  FADD R33, R33, -R34 ;  /* 0x8000002221217221 */ /* 0x010fc60000000000 */
[----:B------:R-:W-:-:S04]  /*08c0*/  FFMA R20, R31, R31, R20 ;  /* 0x0000001f1f147223 */ /* 0x000fc80000000014 */
[----:B------:R-:W-:Y:S01]  /*08d0*/  FADD R18, R37, R20 ;  /* 0x0000001425127221 */ /* 0x000fe20000000000 */
[----:B-----5:R-:W-:-:S03]  /*08e0*/  FADD R35, R35, -R36 ;  /* 0x8000002423237221 */ /* 0x020fc60000000000 */
[----:B------:R-:W-:-:S04]  /*08f0*/  FADD R37, R37, -R18 ;  /* 0x8000001225257221 */ /* 0x000fc80000000000 */
[----:B------:R-:W-:Y:S01]  /*0900*/  FADD R20, R20, R37 ;  /* 0x0000002514147221 */ /* 0x000fe20000000000 */
[----:B------:R-:W-:-:S03]  /*0910*/  FADD R26, R27, -R26 ;  /* 0x8000001a1b1a7221 */ /* 0x000fc60000000000 */
[----:B------:R-:W-:-:S04]  /*0920*/  FFMA R33, R33, R33, R20 ;  /* 0x0000002121217223 */ /* 0x000fc80000000014 */
[----:B0-----:R-:W-:Y:S01]  /*0930*/  FADD R11, R18, R33 ;  /* 0x00000021120b7221 */ /* 0x001fe20000000000 */
[----:B------:R-:W-:-:S03]  /*0940*/  FADD R24, R25, -R24 ;  /* 0x8000001819187221 */ /* 0x000fc60000000000 */
[----:B------:R-:W-:-:S04]  /*0950*/  FADD R18, R18, -R11 ;  /* 0x8000000b12127221 */ /* 0x000fc80000000000 */
[----:B------:R-:W-:Y:S01]  /*0960*/  FADD R18, R33, R18 ;  /* 0x0000001221127221 */ /* 0x000fe20000000000 */
[----:B------:R-:W-:-:S03]  /*0970*/  FADD R21, R22, -R21 ;  /* 0x8000001516157221 */ /* 0x000fc60000000000 */
[----:B------:R-:W-:-:S04]  /*0980*/  FFMA R18, R35, R35, R18 ;  /* 0x0000002323127223 */ /* 0x000fc80000000012 */
[----:B------:R-:W-:Y:S01]  /*0990*/  FADD R10, R11, R18 ;  /* 0x000000120b0a7221 */ /* 0x000fe20000000000 */
[----:B------:R-:W-:-:S03]  /*09a0*/  FADD R23, R23, -R28 ;  /* 0x8000001c17177221 */ /* 0x000fc60000000000 */
[----:B------:R-:W-:-:S04]  /*09b0*/  FADD R11, R11, -R10 ;  /* 0x8000000a0b0b7221 */ /* 0x000fc80000000000 */
[----:B------:R-:W-:-:S04]  /*09c0*/  FADD R11, R18, R11 ;  /* 0x0000000b120b7221 */ /* 0x000fc80000000000 */
[----:B------:R-:W-:-:S04]  /*09d0*/  FFMA R11, R26, R26, R11 ;  /* 0x0000001a1a0b7223 */ /* 0x000fc8000000000b */
[----:B------:R-:W-:-:S04]  /*09e0*/  FADD R13, R10, R11 ;  /* 0x0000000b0a0d7221 */ /* 0x000fc80000000000 */
        /* <DEDUP_REMOVED lines=12> */
[----:B------:R-:W-:-:S04]  /*0ab0*/  FADD R11, -R11, R20 ;  /* 0x000000140b0b7221 */ /* 0x000fc80000000100 */
[----:B------:R-:W-:Y:S01]  /*0ac0*/  FADD R18, -R10, R11 ;  /* 0x0000000b0a127221 */ /* 0x000fe20000000100 */
[----:B------:R-:W-:Y:S06]  /*0ad0*/  @!P0 BRA `(.L_x_5) ;  /* 0xfffffffc000c8947 */ /* 0x000fec000383ffff */
.L_x_4:
[----:B------:R-:W-:-:S13]  /*0ae0*/  ISETP.GE.AND P0, PT, R19, R14, PT ;  /* 0x0000000e1300720c */ /* 0x000fda0003f06270 */
[----:B------:R-:W-:Y:S05]  /*0af0*/  @P0 BRA `(.L_x_6) ;  /* 0x0000000c00780947 */ /* 0x000fea0003800000 */
[----:B------:R-:W-:Y:S02]  /*0b00*/  VIADDMNMX R22, R19, 0x4, R14, !PT ;  /* 0x0000000413167846 */ /* 0x000fe4000780010e */
[----:B------:R-:W-:-:S04]  /*0b10*/  LOP3.LUT R11, RZ, R19, RZ, 0x33, !PT ;  /* 0x00000013ff0b7212 */ /* 0x000fc800078e33ff */
[----:B------:R-:W-:-:S04]  /*0b20*/  IADD3 R22, PT, PT, R22, R11, RZ ;  /* 0x0000000b16167210 */ /* 0x000fc80007ffe0ff */
[C---:B------:R-:W-:Y:S02]  /*0b30*/  ISETP.GE.U32.AND P0, PT, R22.reuse, 0xc, PT ;  /* 0x0000000c1600780c */ /* 0x040fe40003f06070 */
[----:B------:R-:W-:-:S04]  /*0b40*/  LEA.HI R21, R22, 0x1, RZ, 0x1e ;  /* 0x0000000116157811 */ /* 0x000fc800078ff0ff */
[----:B------:R-:W-:-:S07]  /*0b50*/  LOP3.LUT P1, R50, R21, 0x3, RZ, 0xc0, !PT ;  /* 0x0000000315327812 */ /* 0x000fce000782c0ff */
[----:B------:R-:W-:Y:S06]  /*0b60*/  @!P0 BRA `(.L_x_7) ;  /* 0x0000000400e08947 */ /* 0x000fec0003800000 */
[----:B------:R-:W-:Y:S01]  /*0b70*/  LOP3.LUT R21, R21, 0x7ffffffc, RZ, 0xc0, !PT ;  /* 0x7ffffffc15157812 */ /* 0x000fe200078ec0ff */
[----:B------:R-:W-:-:S06]  /*0b80*/  UMOV UR4, URZ ;  /* 0x000000ff00047c82 */ /* 0x000fcc0008000000 */
.L_x_8:
        /* <DEDUP_REMOVED lines=28> */
[----:B------:R-:W5:Y:S01]  /*0d50*/  LDG.E.CONSTANT R45, desc[UR8][R10.64+0x34] ;  /* 0x000034080a2d7981 */ /* 0x000f62000c1e9900 */
[----:B--2---:R-:W-:-:S03]  /*0d60*/  FADD R43, R43, -R48 ;  /* 0x800000302b2b7221 */ /* 0x004fc60000000000 */
[----:B------:R-:W2:Y:S01]  /*0d70*/  LDG.E.CONSTANT R48, desc[UR8][R12.64+0x3c] ;  /* 0x00003c080c307981 */ /* 0x000ea2000c1e9900 */
[----:B------:R-:W-:-:S03]  /*0d80*/  FFMA R43, R43, R43, -R18 ;  /* 0x0000002b2b2b7223 */ /* 0x000fc60000000812 */
[----:B------:R-:W2:Y:S01]  /*0d90*/  LDG.E.CONSTANT R18, desc[UR8][R12.64+0x34] ;  /* 0x000034080c127981 */ /* 0x000ea2000c1e9900 */
[----:B---3--:R-:W-:-:S03]  /*0da0*/  FADD R51, R46, -R47 ;  /* 0x8000002f2e337221 */ /* 0x008fc60000000000 */
[----:B------:R-:W3:Y:S04]  /*0db0*/  LDG.E.CONSTANT R47, desc[UR8][R12.64+0x38] ;  /* 0x000038080c2f7981 */ /* 0x000ee8000c1e9900 */
[----:B------:R-:W3:Y:S01]  /*0dc0*/  LDG.E.CONSTANT R46, desc[UR8][R10.64+0x38] ;  /* 0x000038080a2e7981 */ /* 0x000ee2000c1e9900 */
[----:B----4-:R-:W-:-:S03]  /*0dd0*/  FADD R44, R49, -R44 ;  /* 0x8000002c312c7221 */ /* 0x010fc60000000000 */
[----:B------:R0:W4:Y:S01]  /*0de0*/  LDG.E.CONSTANT R49, desc[UR8][R10.64+0x3c] ;  /* 0x00003c080a317981 */ /* 0x000122000c1e9900 */
[----:B------:R-:W-:-:S04]  /*0df0*/  FADD R53, R43, R20 ;  /* 0x000000142b357221 */ /* 0x000fc80000000000 */
[----:B------:R-:W-:-:S04]  /*0e00*/  FADD R20, -R53, R20 ;  /* 0x0000001435147221 */ /* 0x000fc80000000100 */
[----:B------:R-:W-:-:S04]  /*0e10*/  FADD R43, R43, R20 ;  /* 0x000000142b2b7221 */ /* 0x000fc80000000000 */
[----:B------:R-:W-:-:S04]  /*0e20*/  FFMA R44, R44, R44, R43 ;  /* 0x0000002c2c2c7223 */ /* 0x000fc8000000002b */
[----:B------:R-:W-:-:S04]  /*0e30*/  FADD R20, R53, R44 ;  /* 0x0000002c35147221 */ /* 0x000fc80000000000 */
[----:B------:R-:W-:-:S04]  /*0e40*/  FADD R53, R53, -R20 ;  /* 0x8000001435357221 */ /* 0x000fc80000000000 */
[----:B------:R-:W-:-:S04]  /*0e50*/  FADD R44, R44, R53 ;  /* 0x000000352c2c7221 */ /* 0x000fc80000000000 */
[----:B------:R-:W-:-:S04]  /*0e60*/  FFMA R51, R51, R51, R44 ;  /* 0x0000003333337223 */ /* 0x000fc8000000002c */
[----:B------:R-:W-:-:S04]  /*0e70*/  FADD R43, R20, R51 ;  /* 0x00000033142b7221 */ /* 0x000fc80000000000 */
[----:B------:R-:W-:Y:S01]  /*0e80*/  FADD R20, R20, -R43 ;  /* 0x8000002b14147221 */ /* 0x000fe20000000000 */
[----:B-----5:R-:W-:-:S03]  /*0e90*/  FADD R23, R23, -R24 ;  /* 0x8000001817177221 */ /* 0x020fc60000000000 */
[----:B------:R-:W-:-:S04]  /*0ea0*/  FADD R20, R51, R20 ;  /* 0x0000001433147221 */ /* 0x000fc80000000000 */
[----:B------:R-:W-:-:S04]  /*0eb0*/  FFMA R20, R23, R23, R20 ;  /* 0x0000001717147223 */ /* 0x000fc80000000014 */
[----:B0-----:R-:W-:-:S04]  /*0ec0*/  FADD R10, R43, R20 ;  /* 0x000000142b0a7221 */ /* 0x001fc80000000000 */
[----:B------:R-:W-:Y:S01]  /*0ed0*/  FADD R43, R43, -R10 ;  /* 0x8000000a2b2b7221 */ /* 0x000fe20000000000 */
[----:B------:R-:W-:-:S03]  /*0ee0*/  FADD R25, R25, -R26 ;  /* 0x8000001a19197221 */ /* 0x000fc60000000000 */
[----:B------:R-:W-:-:S04]  /*0ef0*/  FADD R20, R20, R43 ;  /* 0x0000002b14147221 */ /* 0x000fc80000000000 */
[----:B------:R-:W-:-:S04]  /*0f00*/  FFMA R25, R25, R25, R20 ;  /* 0x0000001919197223 */ /* 0x000fc80000000014 */
[----:B------:R-:W-:-:S04]  /*0f10*/  FADD R11, R10, R25 ;  /* 0x000000190a0b7221 */ /* 0x000fc80000000000 */
        /* <DEDUP_REMOVED lines=20> */
[----:B------:R-:W-:Y:S01]  /*1060*/  FADD R13, -R11, R20 ;  /* 0x000000140b0d7221 */ /* 0x000fe20000000100 */
        /* <DEDUP_REMOVED lines=19> */
[----:B------:R-:W-:-:S04]  /*11a0*/  FADD R10, R10, -R11 ;  /* 0x8000000b0a0a7221 */ /* 0x000fc80000000000 */
[----:B------:R-:W-:Y:S01]  /*11b0*/  FADD R41, R41, R10 ;  /* 0x0000000a29297221 */ /* 0x000fe20000000000 */
[----:B------:R-:W-:-:S06]  /*11c0*/  UIADD3 UR4, UPT, UPT, UR4, 0x4, URZ ;  /* 0x0000000404047890 */ /* 0x000fcc000fffe0ff */
[----:B------:R-:W-:Y:S02]  /*11d0*/  ISETP.NE.AND P0, PT, R21, UR4, PT ;  /* 0x0000000415007c0c */ /* 0x000fe4000bf05270 */
[----:B------:R-:W-:Y:S01]  /*11e0*/  IADD3 R19, PT, PT, R19, 0x10, RZ ;  /* 0x0000001013137810 */ /* 0x000fe20007ffe0ff */
[----:B--2---:R-:W-:-:S04]  /*11f0*/  FADD R18, R18, -R45 ;  /* 0x8000002d12127221 */ /* 0x004fc80000000000 */
[----:B------:R-:W-:-:S04]  /*1200*/  FFMA R18, R18, R18, R41 ;  /* 0x0000001212127223 */ /* 0x000fc80000000029 */
[----:B------:R-:W-:-:S04]  /*1210*/  FADD R10, R11, R18 ;  /* 0x000000120b0a7221 */ /* 0x000fc80000000000 */
[----:B------:R-:W-:Y:S01]  /*1220*/  FADD R11, R11, -R10 ;  /* 0x8000000a0b0b7221 */ /* 0x000fe20000000000 */
[----:B---3--:R-:W-:-:S03]  /*1230*/  FADD R46, R47, -R46 ;  /* 0x8000002e2f2e7221 */ /* 0x008fc60000000000 */
[----:B------:R-:W-:-:S04]  /*1240*/  FADD R11, R18, R11 ;  /* 0x0000000b120b7221 */ /* 0x000fc80000000000 */
[----:B------:R-:W-:-:S04]  /*1250*/  FFMA R11, R46, R46, R11 ;  /* 0x0000002e2e0b7223 */ /* 0x000fc8000000000b */
[----:B------:R-:W-:-:S04]  /*1260*/  FADD R13, R10, R11 ;  /* 0x0000000b0a0d7221 */ /* 0x000fc80000000000 */
[----:B------:R-:W-:Y:S01]  /*1270*/  FADD R10, R10, -R13 ;  /* 0x8000000d0a0a7221 */ /* 0x000fe20000000000 */
[----:B----4-:R-:W-:-:S03]  /*1280*/  FADD R48, R48, -R49 ;  /* 0x8000003130307221 */ /* 0x010fc60000000000 */
[----:B------:R-:W-:-:S04]  /*1290*/  FADD R11, R11, R10 ;  /* 0x0000000a0b0b7221 */ /* 0x000fc80000000000 */
[----:B------:R-:W-:-:S04]  /*12a0*/  FFMA R18, R48, R48, R11 ;  /* 0x0000003030127223 */ /* 0x000fc8000000000b */
[----:B------:R-:W-:-:S04]  /*12b0*/  FADD R20, R13, R18 ;  /* 0x000000120d147221 */ /* 0x000fc80000000000 */
[----:B------:R-:W-:-:S04]  /*12c0*/  FADD R13, -R13, R20 ;  /* 0x000000140d0d7221 */ /* 0x000fc80000000100 */
[----:B------:R-:W-:Y:S01]  /*12d0*/  FADD R18, -R18, R13 ;  /* 0x0000000d12127221 */ /* 0x000fe20000000100 */
[----:B------:R-:W-:Y:S06]  /*12e0*/  @P0 BRA `(.L_x_8) ;  /* 0xfffffff800280947 */ /* 0x000fec000383ffff */
.L_x_7:
[----:B------:R-:W-:Y:S05]  /*12f0*/  @!P1 BRA `(.L_x_6) ;  /* 0x0000000400789947 */ /* 0x000fea0003800000 */
[----:B------:R-:W-:Y:S02]  /*1300*/  ISETP.NE.AND P1, PT, R50, 0x1, PT ;  /* 0x000000013200780c */ /* 0x000fe40003f25270 */
[----:B------:R-:W-:-:S11]  /*1310*/  LOP3.LUT P0, RZ, R22, 0x4, RZ, 0xc0, !PT ;  /* 0x0000000416ff7812 */ /* 0x000fd6000780c0ff */
[----:B------:R-:W-:Y:S05]  /*1320*/  @!P1 BRA `(.L_x_9) ;  /* 0x0000000000ec9947 */ /* 0x000fea0003800000 */
        /* <DEDUP_REMOVED lines=18> */
[----:B------:R-:W-:Y:S01]  /*1450*/  IADD3 R19, PT, PT, R19, 0x8, RZ ;  /* 0x0000000813137810 */ /* 0x000fe20007ffe0ff */
[----:B--2---:R-:W-:-:S04]  /*1460*/  FADD R29, R29, -R30 ;  /* 0x8000001e1d1d7221 */ /* 0x004fc80000000000 */
[----:B------:R-:W-:-:S04]  /*1470*/  FFMA R29, R29, R29, -R18 ;  /* 0x0000001d1d1d7223 */ /* 0x000fc80000000812 */
[----:B------:R-:W-:Y:S01]  /*1480*/  FADD R37, R20, R29 ;  /* 0x0000001d14257221 */ /* 0x000fe20000000000 */
[----:B---3--:R-:W-:-:S03]  /*1490*/  FADD R31, R31, -R32 ;  /* 0x800000201f1f7221 */ /* 0x008fc60000000000 */
[----:B------:R-:W-:-:S04]  /*14a0*/  FADD R20, R20, -R37 ;  /* 0x8000002514147221 */ /* 0x000fc80000000000 */
        /* <DEDUP_REMOVED lines=34> */
[----:B------:R-:W-:-:S07]  /*16d0*/  FADD R18, -R12, R11 ;  /* 0x0000000b0c127221 */ /* 0x000fce0000000100 */
.L_x_9:
[----:B------:R-:W-:Y:S05]  /*16e0*/  @P0 BRA `(.L_x_6) ;  /* 0x00000000007c0947 */ /* 0x000fea0003800000 */
        /* <DEDUP_REMOVED lines=9> */
[----:B------:R-:W5:Y:S01]  /*1780*/  LDG.E.CONSTANT R28, desc[UR8][R12.64+0xc] ;  /* 0x00000c080c1c7981 */ /* 0x000f62000c1e9900 */
        /* <DEDUP_REMOVED lines=21> */
.L_x_6:
[----:B------:R-:W-:-:S13]  /*18e0*/  ISETP.GE.AND P0, PT, R19, R17, PT ;  /* 0x000000111300720c */ /* 0x000fda0003f06270 */
[----:B------:R-:W-:Y:S05]  /*18f0*/  @P0 BRA `(.L_x_10) ;  /* 0x0000000800180947 */ /* 0x000fea0003800000 */
[CC--:B------:R-:W-:Y:S02]  /*1900*/  IADD3 R10, PT, PT, R19.reuse, -R17.reuse, RZ ;  /* 0x80000011130a7210 */ /* 0x0c0fe40007ffe0ff */
[----:B------:R-:W-:Y:S02]  /*1910*/  IADD3 R21, PT, PT, -R19, R17, RZ ;  /* 0x0000001113157210 */ /* 0x000fe40007ffe1ff */
[----:B------:R-:W-:Y:S02]  /*1920*/  ISETP.GT.U32.AND P0, PT, R10, -0x8, PT ;  /* 0xfffffff80a00780c */ /* 0x000fe40003f04070 */
[----:B------:R-:W-:-:S04]  /*1930*/  LOP3.LUT R40, R21, 0x7, RZ, 0xc0, !PT ;  /* 0x0000000715287812 */ /* 0x000fc800078ec0ff */
[----:B------:R-:W-:-:S07]  /*1940*/  ISETP.NE.AND P1, PT, R40, RZ, PT ;  /* 0x000000ff2800720c */ /* 0x000fce0003f25270 */
[----:B------:R-:W-:Y:S06]  /*1950*/  @P0 BRA `(.L_x_11) ;  /* 0x0000000400000947 */ /* 0x000fec0003800000 */
[----:B------:R-:W-:Y:S01]  /*1960*/  LOP3.LUT R38, R21, 0xfffffff8, RZ, 0xc0, !PT ;  /* 0xfffffff815267812 */ /* 0x000fe200078ec0ff */
[----:B------:R-:W-:-:S06]  /*1970*/  UMOV UR4, URZ ;  /* 0x000000ff00047c82 */ /* 0x000fcc0008000000 */
.L_x_12:
        /* <DEDUP_REMOVED lines=18> */
[----:B------:R-:W-:Y:S01]  /*1aa0*/  UIADD3 UR4, UPT, UPT, UR4, 0x8, URZ ;  /* 0x0000000804047890 */ /* 0x000fe2000fffe0ff */
[----:B------:R-:W-:-:S05]  /*1ab0*/  IADD3 R19, PT, PT, R19, 0x8, RZ ;  /* 0x0000000813137810 */ /* 0x000fca0007ffe0ff */
[----:B------:R-:W-:Y:S01]  /*1ac0*/  ISETP.NE.AND P0, PT, R38, UR4, PT ;  /* 0x0000000426007c0c */ /* 0x000fe2000bf05270 */
        /* <DEDUP_REMOVED lines=40> */
[----:B------:R-:W-:Y:S06]  /*1d50*/  @P0 BRA `(.L_x_12) ;  /* 0xfffffffc00080947 */ /* 0x000fec000383ffff */
.L_x_11:
[----:B------:R-:W-:Y:S05]  /*1d60*/  @!P1 BRA `(.L_x_10) ;  /* 0x0000000000fc9947 */ /* 0x000fea0003800000 */
[----:B------:R-:W-:Y:S02]  /*1d70*/  ISETP.GE.U32.AND P0, PT, R40, 0x4, PT ;  /* 0x000000042800780c */ /* 0x000fe40003f06070 */
[----:B------:R-:W-:-:S04]  /*1d80*/  LOP3.LUT R30, R21, 0x3, RZ, 0xc0, !PT ;  /* 0x00000003151e7812 */ /* 0x000fc800078ec0ff */
[----:B------:R-:W-:-:S07]  /*1d90*/  ISETP.NE.AND P1, PT, R30, RZ, PT ;  /* 0x000000ff1e00720c */ /* 0x000fce0003f25270 */
[----:B------:R-:W-:Y:S06]  /*1da0*/  @!P0 BRA `(.L_x_13) ;  /* 0x00000000007c8947 */ /* 0x000fec0003800000 */
        /* <DEDUP_REMOVED lines=31> */
.L_x_13:
[----:B------:R-:W-:Y:S05]  /*1fa0*/  @!P1 BRA `(.L_x_10) ;  /* 0x00000000006c9947 */ /* 0x000fea0003800000 */
[----:B------:R-:W-:-:S13]  /*1fb0*/  ISETP.NE.AND P0, PT, R30, 0x1, PT ;  /* 0x000000011e00780c */ /* 0x000fda0003f05270 */
[----:B------:R-:W-:-:S04]  /*1fc0*/  @P0 IMAD.WIDE.U32 R12, R19, 0x4, R2 ;  /* 0x00000004130c0825 */ /* 0x000fc800078e0002 */
[----:B------:R-:W-:Y:S01]  /*1fd0*/  @P0 IMAD.WIDE.U32 R22, R19, 0x4, R8 ;  /* 0x0000000413160825 */ /* 0x000fe200078e0008 */
[----:B------:R-:W2:Y:S04]  /*1fe0*/  @P0 LDG.E.CONSTANT R24, desc[UR8][R12.64] ;  /* 0x000000080c180981 */ /* 0x000ea8000c1e9900 */
[----:B------:R-:W2:Y:S01]  /*1ff0*/  @P0 LDG.E.CONSTANT R25, desc[UR8][R22.64] ;  /* 0x0000000816190981 */ /* 0x000ea2000c1e9900 */
[----:B------:R-:W-:-:S03]  /*2000*/  LOP3.LUT R21, R21, 0x1, RZ, 0xc0, !PT ;  /* 0x0000000115157812 */ /* 0x000fc600078ec0ff */
[----:B------:R-:W3:Y:S01]  /*2010*/  @P0 LDG.E.CONSTANT R26, desc[UR8][R22.64+0x4] ;  /* 0x00000408161a0981 */ /* 0x000ee2000c1e9900 */
[----:B------:R-:W-:-:S03]  /*2020*/  ISETP.NE.U32.AND P1, PT, R21, 0x1, PT ;  /* 0x000000011500780c */ /* 0x000fc60003f25070 */
[----:B------:R-:W3:Y:S01]  /*2030*/  @P0 LDG.E.CONSTANT R21, desc[UR8][R12.64+0x4] ;  /* 0x000004080c150981 */ /* 0x000ee2000c1e9900 */
[----:B------:R-:W-:-:S09]  /*2040*/  @P0 IADD3 R19, PT, PT, R19, 0x2, RZ ;  /* 0x0000000213130810 */ /* 0x000fd20007ffe0ff */
[----:B------:R-:W-:-:S04]  /*2050*/  @!P1 IMAD.WIDE.U32 R10, R19, 0x4, R2 ;  /* 0x00000004130a9825 */ /* 0x000fc800078e0002 */
[----:B------:R-:W-:Y:S02]  /*2060*/  @!P1 IMAD.WIDE.U32 R8, R19, 0x4, R8 ;  /* 0x0000000413089825 */ /* 0x000fe400078e0008 */
[----:B------:R-:W4:Y:S04]  /*2070*/  @!P1 LDG.E.CONSTANT R10, desc[UR8][R10.64] ;  /* 0x000000080a0a9981 */ /* 0x000f28000c1e9900 */
[----:B------:R-:W4:Y:S01]  /*2080*/  @!P1 LDG.E.CONSTANT R9, desc[UR8][R8.64] ;  /* 0x0000000808099981 */ /* 0x000f22000c1e9900 */
[----:B--2---:R-:W-:-:S04]  /*2090*/  @P0 FADD R25, R24, -R25 ;  /* 0x8000001918190221 */ /* 0x004fc80000000000 */
[----:B------:R-:W-:-:S04]  /*20a0*/  @P0 FFMA R25, R25, R25, -R18 ;  /* 0x0000001919190223 */ /* 0x000fc80000000812 */
[----:B------:R-:W-:-:S04]  /*20b0*/  @P0 FADD R19, R20, R25 ;  /* 0x0000001914130221 */ /* 0x000fc80000000000 */
[----:B------:R-:W-:Y:S01]  /*20c0*/  @P0 FADD R24, R20, -R19 ;  /* 0x8000001314180221 */ /* 0x000fe20000000000 */
[----:B---3--:R-:W-:-:S03]  /*20d0*/  @P0 FADD R21, R21, -R26 ;  /* 0x8000001a15150221 */ /* 0x008fc60000000000 */
[----:B------:R-:W-:-:S04]  /*20e0*/  @P0 FADD R24, R25, R24 ;  /* 0x0000001819180221 */ /* 0x000fc80000000000 */
[----:B------:R-:W-:-:S04]  /*20f0*/  @P0 FFMA R24, R21, R21, R24 ;  /* 0x0000001515180223 */ /* 0x000fc80000000018 */
[----:B------:R-:W-:-:S04]  /*2100*/  @P0 FADD R20, R19, R24 ;  /* 0x0000001813140221 */ /* 0x000fc80000000000 */
[----:B------:R-:W-:Y:S01]  /*2110*/  @P0 FADD R12, -R19, R20 ;  /* 0x00000014130c0221 */ /* 0x000fe20000000100 */
[----:B----4-:R-:W-:-:S03]  /*2120*/  @!P1 FADD R11, R10, -R9 ;  /* 0x800000090a0b9221 */ /* 0x010fc60000000000 */
[----:B------:R-:W-:-:S04]  /*2130*/  @P0 FADD R18, -R24, R12 ;  /* 0x0000000c18120221 */ /* 0x000fc80000000100 */
[----:B------:R-:W-:-:S04]  /*2140*/  @!P1 FFMA R11, R11, R11, -R18 ;  /* 0x0000000b0b0b9223 */ /* 0x000fc80000000812 */
[----:B------:R-:W-:-:S07]  /*2150*/  @!P1 FADD R20, R20, R11 ;  /* 0x0000000b14149221 */ /* 0x000fce0000000000 */
.L_x_10:
[----:B------:R-:W0:Y:S01]  /*2160*/  LDC R11, c[0x0][0x3cc] ;  /* 0x0000f300ff0b7b82 */ /* 0x000e220000000800 */
[----:B------:R-:W-:-:S05]  /*2170*/  LEA R9, R4, R1, 0x2 ;  /* 0x0000000104097211 */ /* 0x000fca00078e10ff */
[----:B------:R-:W-:Y:S04]  /*2180*/  STL [R9], R20 ;  /* 0x0000001409007387 */ /* 0x000fe80000100800 */
[----:B------:R1:W-:Y:S02]  /*2190*/  STL [R9+0x40], R4 ;  /* 0x0000400409007387 */ /* 0x0003e40000100800 */
[----:B-1----:R-:W-:-:S04]  /*21a0*/  IADD3 R4, PT, PT, R4, 0x1, RZ ;  /* 0x0000000104047810 */ /* 0x002fc80007ffe0ff */
[----:B0-----:R-:W-:-:S13]  /*21b0*/  ISETP.NE.AND P0, PT, R4, R11, PT ;  /* 0x0000000b0400720c */ /* 0x001fda0003f05270 */
[----:B------:R-:W-:Y:S05]  /*21c0*/  @P0 BRA `(.L_x_14) ;  /* 0xffffffdc00e80947 */ /* 0x000fea000383ffff */
.L_x_1:
[----:B------:R-:W0:Y:S01]  /*21d0*/  LDC R8, c[0x0][0x3c0] ;  /* 0x0000f000ff087b82 */ /* 0x000e220000000800 */
[----:B------:R-:W-:-:S07]  /*21e0*/  ISETP.GT.AND P0, PT, R17, 0x2bb, PT ;  /* 0x000002bb1100780c */ /* 0x000fce0003f04270 */
[----:B------:R-:W1:Y:S01]  /*21f0*/  LDC R7, c[0x0][0x3cc] ;  /* 0x0000f300ff077b82 */ /* 0x000e620000000800 */
[----:B0-----:R-:W-:-:S13]  /*2200*/  ISETP.GE.AND P1, PT, R8, 0x3e9, PT ;  /* 0x000003e90800780c */ /* 0x001fda0003f26270 */
[----:B-1----:R-:W-:Y:S05]  /*2210*/  @!P1 BRA `(.L_x_15) ;  /* 0x0000000000409947 */ /* 0x002fea0003800000 */
[----:B------:R-:W-:-:S13]  /*2220*/  ISETP.GT.U32.AND P1, PT, R8, 0x7d0, PT ;  /* 0x000007d00800780c */ /* 0x000fda0003f24070 */
[----:B------:R-:W-:-:S04]  /*2230*/  @!P1 LEA R4, R11, R11, 0x1 ;  /* 0x0000000b0b049211 */ /* 0x000fc800078e08ff */
[----:B------:R-:W-:-:S04]  /*2240*/  @!P1 SHF.R.S32.HI R7, RZ, 0x1f, R4 ;  /* 0x0000001fff079819 */ /* 0x000fc80000011404 */
[----:B------:R-:W-:-:S04]  /*2250*/  @!P1 LEA.HI R7, R7, R4, RZ, 0x2 ;  /* 0x0000000407079211 */ /* 0x000fc800078f10ff */
[----:B------:R-:W-:-:S04]  /*2260*/  @!P1 SHF.R.S32.HI R7, RZ, 0x2, R7 ;  /* 0x00000002ff079819 */ /* 0x000fc80000011407 */
[----:B------:R-:W-:Y:S01]  /*2270*/  @!P1 VIMNMX R7, PT, PT, R7, R11, PT ;  /* 0x0000000b07079248 */ /* 0x000fe20003fe0100 */
[----:B------:R-:W-:Y:S06]  /*2280*/  @!P1 BRA `(.L_x_15) ;  /* 0x0000000000249947 */ /* 0x000fec0003800000 */
[----:B------:R-:W-:-:S13]  /*2290*/  ISETP.GT.U32.AND P1, PT, R8, 0xaf0, PT ;  /* 0x00000af00800780c */ /* 0x000fda0003f24070 */
[C---:B------:R-:W-:Y:S02]  /*22a0*/  @!P1 SHF.L.U32 R4, R11.reuse, 0x1, RZ ;  /* 0x000000010b049819 */ /* 0x040fe400000006ff */
[----:B------:R-:W-:-:S03]  /*22b0*/  @P1 LEA.HI R7, R11, R11, RZ, 0x1 ;  /* 0x0000000b0b071211 */ /* 0x000fc600078f08ff */
[----:B------:R-:W-:Y:S01]  /*22c0*/  @!P1 IMAD.HI R4, R4, 0x55555556, RZ ;  /* 0x5555555604049827 */ /* 0x000fe200078e02ff */
[----:B------:R-:W-:-:S04]  /*22d0*/  @P1 SHF.R.S32.HI R7, RZ, 0x1, R7 ;  /* 0x00000001ff071819 */ /* 0x000fc80000011407 */
[----:B------:R-:W-:Y:S02]  /*22e0*/  @!P1 LEA.HI R4, R4, R4, RZ, 0x1 ;  /* 0x0000000404049211 */ /* 0x000fe400078f08ff */
[----:B------:R-:W-:Y:S02]  /*22f0*/  @P1 VIMNMX R8, PT, PT, R7, 0x2, !PT ;  /* 0x0000000207081848 */ /* 0x000fe40007fe0100 */
[-C--:B------:R-:W-:Y:S02]  /*2300*/  @!P1 VIMNMX R7, PT, PT, R4, R11.reuse, PT ;  /* 0x0000000b04079248 */ /* 0x080fe40003fe0100 */
[----:B------:R-:W-:-:S07]  /*2310*/  @P1 VIMNMX R7, PT, PT, R8, R11, PT ;  /* 0x0000000b08071248 */ /* 0x000fce0003fe0100 */
.L_x_15:
[----:B------:R-:W-:Y:S02]  /*2320*/  VIMNMX R4, PT, PT, R7, 0x3, !PT ;  /* 0x0000000307047848 */ /* 0x000fe40007fe0100 */
[----:B------:R-:W-:Y:S02]  /*2330*/  MOV R20, 0xffffffff ;  /* 0xffffffff00147802 */ /* 0x000fe40000000f00 */
[----:B------:R-:W-:Y:S02]  /*2340*/  @P0 VIMNMX R7, PT, PT, R4, R11, PT ;  /* 0x0000000b04070248 */ /* 0x000fe40003fe0100 */
[----:B------:R-:W-:Y:S02]  /*2350*/  MOV R4, 0x7f7fffff ;  /* 0x7f7fffff00047802 */ /* 0x000fe40000000f00 */
[----:B------:R-:W-:-:S13]  /*2360*/  ISETP.GE.AND P0, PT, R7, 0x1, PT ;  /* 0x000000010700780c */ /* 0x000fda0003f06270 */
[----:B------:R-:W-:Y:S05]  /*2370*/  @!P0 BRA `(.L_x_16) ;  /* 0x0000002400cc8947 */ /* 0x000fea0003800000 */
[----:B------:R-:W-:Y:S01]  /*2380*/  PRMT R4, RZ, 0x7610, R4 ;  /* 0x00007610ff047816 */ /* 0x000fe20000000004 */
[----:B------:R-:W0:Y:S01]  /*2390*/  LDCU.U16 UR5, c[0x0][0x3cc] ;  /* 0x00007980ff0577ac */ /* 0x000e220008000400 */
[----:B------:R-:W-:Y:S01]  /*23a0*/  PRMT R8, RZ, 0x7610, R8 ;  /* 0x00007610ff087816 */ /* 0x000fe20000000008 */
[----:B------:R-:W-:-:S06]  /*23b0*/  UMOV UR4, URZ ;  /* 0x000000ff00047c82 */ /* 0x000fcc0008000000 */
.L_x_22:
[----:B-1----:R-:W1:Y:S01]  /*23c0*/  LDC R10, c[0x0][0x3cc] ;  /* 0x0000f300ff0a7b82 */ /* 0x002e620000000800 */
[----:B------:R-:W-:Y:S01]  /*23d0*/  MOV R9, UR4 ;  /* 0x0000000400097c02 */ /* 0x000fe20008000f00 */
[----:B------:R-:W-:-:S03]  /*23e0*/  UIADD3 UR4, UPT, UPT, UR4, 0x1, URZ ;  /* 0x0000000104047890 */ /* 0x000fc6000fffe0ff */
[----:B------:R-:W-:-:S03]  /*23f0*/  MOV R15, R9 ;  /* 0x00000009000f7202 */ /* 0x000fc60000000f00 */
[----:B-1----:R-:W-:-:S13]  /*2400*/  ISETP.LE.AND P0, PT, R10, UR4, PT ;  /* 0x000000040a007c0c */ /* 0x002fda000bf03270 */
[----:B------:R-:W-:Y:S05]  /*2410*/  @P0 BRA `(.L_x_17) ;  /* 0x00000014000c0947 */ /* 0x000fea0003800000 */
[----:B------:R-:W-:Y:S02]  /*2420*/  IADD3 R11, PT, PT, -R9, -0x2, R10 ;  /* 0xfffffffe090b7810 */ /* 0x000fe40007ffe10a */
[----:B------:R-:W-:Y:S02]  /*2430*/  LOP3.LUT R12, RZ, R9, RZ, 0x33, !PT ;  /* 0x00000009ff0c7212 */ /* 0x000fe400078e33ff */
[----:B------:R-:W-:Y:S02]  /*2440*/  ISETP.GE.U32.AND P1, PT, R11, 0xf, PT ;  /* 0x0000000f0b00780c */ /* 0x000fe40003f26070 */
[----:B------:R-:W-:Y:S02]  /*2450*/  IADD3 R10, PT, PT, R12, R10, RZ ;  /* 0x0000000a0c0a7210 */ /* 0x000fe40007ffe0ff */
[----:B------:R-:W-:Y:S02]  /*2460*/  MOV R11, UR4 ;  /* 0x00000004000b7c02 */ /* 0x000fe40008000f00 */
[----:B------:R-:W-:-:S02]  /*2470*/  LOP3.LUT P0, RZ, R10, 0xf, RZ, 0xc0, !PT ;  /* 0x0000000f0aff7812 */ /* 0x000fc4000780c0ff */
[----:B------:R-:W-:-:S05]  /*2480*/  MOV R15, R9 ;  /* 0x00000009000f7202 */ /* 0x000fca0000000f00 */
[----:B------:R-:W-:Y:S06]  /*2490*/  @!P1 BRA `(.L_x_18) ;  /* 0x0000000800609947 */ /* 0x000fec0003800000 */
[----:B------:R-:W-:Y:S02]  /*24a0*/  LOP3.LUT R10, R10, 0xfffffff0, RZ, 0xc0, !PT ;  /* 0xfffffff00a0a7812 */ /* 0x000fe400078ec0ff */
[----:B------:R-:W-:Y:S02]  /*24b0*/  MOV R11, UR4 ;  /* 0x00000004000b7c02 */ /* 0x000fe40008000f00 */
[----:B------:R-:W-:-:S07]  /*24c0*/  MOV R15, R9 ;  /* 0x00000009000f7202 */ /* 0x000fce0000000f00 */
.L_x_19:
[-C--:B------:R-:W-:Y:S02]  /*24d0*/  LEA R16, R15, R6.reuse, 0x2 ;  /* 0x000000060f107211 */ /* 0x080fe400078e10ff */
[----:B------:R-:W-:-:S04]  /*24e0*/  LEA R13, R11, R6, 0x2 ;  /* 0x000000060b0d7211 */ /* 0x000fc800078e10ff */
[----:B------:R-:W2:Y:S04]  /*24f0*/  LDL R16, [R16] ;  /* 0x0000000010107983 */ /* 0x000ea80000100800 */
[----:B------:R-:W3:Y:S04]  /*2500*/  LDL R14, [R13] ;  /* 0x000000000d0e7983 */ /* 0x000ee80000100800 */
[----:B------:R-:W4:Y:S01]  /*2510*/  LDL R18, [R13+0x4] ;  /* 0x000004000d127983 */ /* 0x000f220000100800 */
[-C--:B--2---:R-:W-:Y:S02]  /*2520*/  LEA R17, R16, R1.reuse, 0x2 ;  /* 0x0000000110117211 */ /* 0x084fe400078e10ff */
[----:B---3--:R-:W-:-:S04]  /*2530*/  LEA R14, R14, R1, 0x2 ;  /* 0x000000010e0e7211 */ /* 0x008fc800078e10ff */
[----:B------:R-:W2:Y:S04]  /*2540*/  LDL R17, [R17] ;  /* 0x0000000011117983 */ /* 0x000ea80000100800 */
[----:B------:R-:W2:Y:S02]  /*2550*/  LDL R14, [R14] ;  /* 0x000000000e0e7983 */ /* 0x000ea40000100800 */
[----:B--2---:R-:W-:Y:S02]  /*2560*/  FSETP.GEU.AND P1, PT, R14, R17, PT ;  /* 0x000000110e00720b */ /* 0x004fe40003f2e000 */
[----:B----4-:R-:W-:Y:S01]  /*2570*/  LEA R18, R18, R1, 0x2 ;  /* 0x0000000112127211 */ /* 0x010fe200078e10ff */
[----:B------:R-:W2:Y:S01]  /*2580*/  LDL R14, [R13+0x8] ;  /* 0x000008000d0e7983 */ /* 0x000ea20000100800 */
[----:B------:R-:W-:-:S04]  /*2590*/  SEL R15, R11, R15, !P1 ;  /* 0x0000000f0b0f7207 */ /* 0x000fc80004800000 */
[----:B------:R-:W-:Y:S01]  /*25a0*/  LEA R19, R15, R6, 0x2 ;  /* 0x000000060f137211 */ /* 0x000fe200078e10ff */
[----:B------:R-:W3:Y:S04]  /*25b0*/  LDL R18, [R18] ;  /* 0x0000000012127983 */ /* 0x000ee80000100800 */
[----:B------:R-:W4:Y:S02]  /*25c0*/  LDL R20, [R19] ;  /* 0x0000000013147983 */ /* 0x000f240000100800 */
[----:B----4-:R-:W-:-:S05]  /*25d0*/  LEA R20, R20, R1, 0x2 ;  /* 0x0000000114147211 */ /* 0x010fca00078e10ff */
[----:B------:R-:W3:Y:S02]  /*25e0*/  LDL R21, [R20] ;  /* 0x0000000014157983 */ /* 0x000ee40000100800 */
[----:B---3--:R-:W-:Y:S02]  /*25f0*/  FSETP.GEU.AND P1, PT, R18, R21, PT ;  /* 0x000000151200720b */ /* 0x008fe40003f2e000 */
[----:B--2---:R-:W-:Y:S01]  /*2600*/  LEA R14, R14, R1, 0x2 ;  /* 0x000000010e0e7211 */ /* 0x004fe200078e10ff */
[----:B------:R-:W2:Y:S05]  /*2610*/  LDL R18, [R13+0xc] ;  /* 0x00000c000d127983 */ /* 0x000eaa0000100800 */
[----:B------:R-:W3:Y:S05]  /*2620*/  LDL R14, [R14] ;  /* 0x000000000e0e7983 */ /* 0x000eea0000100800 */
[----:B------:R-:W-:-:S04]  /*2630*/  @!P1 IADD3 R15, PT, PT, R11, 0x1, RZ ;  /* 0x000000010b0f9810 */ /* 0x000fc80007ffe0ff */
[----:B------:R-:W-:-:S06]  /*2640*/  LEA R16, R15, R6, 0x2 ;  /* 0x000000060f107211 */ /* 0x000fcc00078e10ff */
[----:B------:R-:W4:Y:S02]  /*2650*/  LDL R16, [R16] ;  /* 0x0000000010107983 */ /* 0x000f240000100800 */
[----:B----4-:R-:W-:-:S06]  /*2660*/  LEA R17, R16, R1, 0x2 ;  /* 0x0000000110117211 */ /* 0x010fcc00078e10ff */
[----:B------:R-:W3:Y:S02]  /*2670*/  LDL R17, [R17] ;  /* 0x0000000011117983 */ /* 0x000ee40000100800 */
[----:B---3--:R-:W-:Y:S02]  /*2680*/  FSETP.GEU.AND P1, PT, R14, R17, PT ;  /* 0x000000110e00720b */ /* 0x008fe40003f2e000 */
[----:B--2---:R-:W-:Y:S01]  /*2690*/  LEA R18, R18, R1, 0x2 ;  /* 0x0000000112127211 */ /* 0x004fe200078e10ff */
[----:B------:R-:W2:Y:S05]  /*26a0*/  LDL R14, [R13+0x10] ;  /* 0x000010000d0e7983 */ /* 0x000eaa0000100800 */
[----:B------:R-:W3:Y:S05]  /*26b0*/  LDL R18, [R18] ;  /* 0x0000000012127983 */ /* 0x000eea0000100800 */
[----:B------:R-:W-:-:S04]  /*26c0*/  @!P1 IADD3 R15, PT, PT, R11, 0x2, RZ ;  /* 0x000000020b0f9810 */ /* 0x000fc80007ffe0ff */
[----:B------:R-:W-:-:S05]  /*26d0*/  LEA R19, R15, R6, 0x2 ;  /* 0x000000060f137211 */ /* 0x000fca00078e10ff */
        /* <DEDUP_REMOVED lines=102> */
[----:B---3--:R-:W-:-:S13]  /*2d40*/  FSETP.GEU.AND P1, PT, R14, R17, PT ;  /* 0x000000110e00720b */ /* 0x008fda0003f2e000 */
[----:B------:R-:W-:-:S04]  /*2d50*/  @!P1 IADD3 R15, PT, PT, R11, 0xe, RZ ;  /* 0x0000000e0b0f9810 */ /* 0x000fc80007ffe0ff */
[----:B------:R-:W-:-:S05]  /*2d60*/  LEA R19, R15, R6, 0x2 ;  /* 0x000000060f137211 */ /* 0x000fca00078e10ff */
[----:B------:R-:W3:Y:S01]  /*2d70*/  LDL R20, [R19] ;  /* 0x0000000013147983 */ /* 0x000ee20000100800 */
[----:B--2---:R-:W-:-:S06]  /*2d80*/  LEA R18, R18, R1, 0x2 ;  /* 0x0000000112127211 */ /* 0x004fcc00078e10ff */
[----:B------:R-:W2:Y:S01]  /*2d90*/  LDL R18, [R18] ;  /* 0x0000000012127983 */ /* 0x000ea20000100800 */
[----:B---3--:R-:W-:-:S05]  /*2da0*/  LEA R20, R20, R1, 0x2 ;  /* 0x0000000114147211 */ /* 0x008fca00078e10ff */
[----:B------:R-:W2:Y:S02]  /*2db0*/  LDL R21, [R20] ;  /* 0x0000000014157983 */ /* 0x000ea40000100800 */
[----:B--2---:R-:W-:-:S13]  /*2dc0*/  FSETP.GEU.AND P1, PT, R18, R21, PT ;  /* 0x000000151200720b */ /* 0x004fda0003f2e000 */
[C---:B------:R-:W-:Y:S02]  /*2dd0*/  @!P1 IADD3 R15, PT, PT, R11.reuse, 0xf, RZ ;  /* 0x0000000f0b0f9810 */ /* 0x040fe40007ffe0ff */
[----:B------:R-:W-:-:S04]  /*2de0*/  IADD3 R11, PT, PT, R11, 0x10, RZ ;  /* 0x000000100b0b7810 */ /* 0x000fc80007ffe0ff */
[----:B------:R-:W-:-:S04]  /*2df0*/  IADD3 R17, PT, PT, R12, R11, RZ ;  /* 0x0000000b0c117210 */ /* 0x000fc80007ffe0ff */
[----:B------:R-:W-:-:S13]  /*2e00*/  ISETP.NE.AND P1, PT, R17, R10, PT ;  /* 0x0000000a1100720c */ /* 0x000fda0003f25270 */
[----:B------:R-:W-:Y:S05]  /*2e10*/  @P1 BRA `(.L_x_19) ;  /* 0xfffffff400ac1947 */ /* 0x000fea000383ffff */
.L_x_18:
[----:B------:R-:W-:Y:S05]  /*2e20*/  @!P0 BRA `(.L_x_17) ;  /* 0x0000000800888947 */ /* 0x000fea0003800000 */
[----:B------:R-:W-:-:S04]  /*2e30*/  LOP3.LUT R10, RZ, R8, RZ, 0x33, !PT ;  /* 0x00000008ff0a7212 */ /* 0x000fc800078e33ff */
[----:B0-----:R-:W-:-:S04]  /*2e40*/  IADD3 R10, PT, PT, R10, UR5, RZ ;  /* 0x000000050a0a7c10 */ /* 0x001fc8000fffe0ff */
[----:B------:R-:W-:-:S04]  /*2e50*/  LOP3.LUT R10, R10, 0xf, RZ, 0xc0, !PT ;  /* 0x0000000f0a0a7812 */ /* 0x000fc800078ec0ff */
[C---:B------:R-:W-:Y:S02]  /*2e60*/  IADD3 R12, PT, PT, R10.reuse, -0x1, RZ ;  /* 0xffffffff0a0c7810 */ /* 0x040fe40007ffe0ff */
[----:B------:R-:W-:Y:S02]  /*2e70*/  LOP3.LUT P0, RZ, R10, 0x7, RZ, 0xc0, !PT ;  /* 0x000000070aff7812 */ /* 0x000fe4000780c0ff */
[----:B------:R-:W-:-:S13]  /*2e80*/  ISETP.GE.U32.AND P1, PT, R12, 0x7, PT ;  /* 0x000000070c00780c */ /* 0x000fda0003f26070 */
[----:B------:R-:W-:Y:S05]  /*2e90*/  @!P1 BRA `(.L_x_20) ;  /* 0x00000004002c9947 */ /* 0x000fea0003800000 */
[-C--:B------:R-:W-:Y:S02]  /*2ea0*/  LEA R14, R15, R6.reuse, 0x2 ;  /* 0x000000060f0e7211 */ /* 0x080fe400078e10ff */
[----:B------:R-:W-:-:S04]  /*2eb0*/  LEA R10, R11, R6, 0x2 ;  /* 0x000000060b0a7211 */ /* 0x000fc800078e10ff */
[----:B------:R-:W2:Y:S04]  /*2ec0*/  LDL R14, [R14] ;  /* 0x000000000e0e7983 */ /* 0x000ea80000100800 */
[----:B------:R-:W3:Y:S04]  /*2ed0*/  LDL R12, [R10] ;  /* 0x000000000a0c7983 */ /* 0x000ee80000100800 */
[----:B------:R-:W4:Y:S01]  /*2ee0*/  LDL R18, [R10+0x4] ;  /* 0x000004000a127983 */ /* 0x000f220000100800 */
[-C--:B--2---:R-:W-:Y:S02]  /*2ef0*/  LEA R16, R14, R1.reuse, 0x2 ;  /* 0x000000010e107211 */ /* 0x084fe400078e10ff */
[----:B---3--:R-:W-:-:S03]  /*2f00*/  LEA R12, R12, R1, 0x2 ;  /* 0x000000010c0c7211 */ /* 0x008fc600078e10ff */
[----:B------:R-:W2:Y:S04]  /*2f10*/  LDL R13, [R16] ;  /* 0x00000000100d7983 */ /* 0x000ea80000100800 */
[----:B------:R-:W2:Y:S01]  /*2f20*/  LDL R12, [R12] ;  /* 0x000000000c0c7983 */ /* 0x000ea20000100800 */
[----:B----4-:R-:W-:-:S03]  /*2f30*/  LEA R18, R18, R1, 0x2 ;  /* 0x0000000112127211 */ /* 0x010fc600078e10ff */
[----:B------:R-:W3:Y:S04]  /*2f40*/  LDL R16, [R10+0xc] ;  /* 0x00000c000a107983 */ /* 0x000ee80000100800 */
[----:B------:R-:W4:Y:S01]  /*2f50*/  LDL R18, [R18] ;  /* 0x0000000012127983 */ /* 0x000f220000100800 */
[----:B--2---:R-:W-:-:S03]  /*2f60*/  FSETP.GEU.AND P1, PT, R12, R13, PT ;  /* 0x0000000d0c00720b */ /* 0x004fc60003f2e000 */
[----:B------:R-:W2:Y:S01]  /*2f70*/  LDL R12, [R10+0x8] ;  /* 0x000008000a0c7983 */ /* 0x000ea20000100800 */
[----:B------:R-:W-:-:S04]  /*2f80*/  SEL R13, R11, R15, !P1 ;  /* 0x0000000f0b0d7207 */ /* 0x000fc80004800000 */
[----:B------:R-:W-:-:S05]  /*2f90*/  LEA R15, R13, R6, 0x2 ;  /* 0x000000060d0f7211 */ /* 0x000fca00078e10ff */
[----:B------:R-:W5:Y:S02]  /*2fa0*/  LDL R20, [R15] ;  /* 0x000000000f147983 */ /* 0x000f640000100800 */
[----:B-----5:R-:W-:-:S05]  /*2fb0*/  LEA R20, R20, R1, 0x2 ;  /* 0x0000000114147211 */ /* 0x020fca00078e10ff */
[----:B------:R-:W4:Y:S02]  /*2fc0*/  LDL R17, [R20] ;  /* 0x0000000014117983 */ /* 0x000f240000100800 */
[----:B----4-:R-:W-:-:S13]  /*2fd0*/  FSETP.GEU.AND P1, PT, R18, R17, PT ;  /* 0x000000111200720b */ /* 0x010fda0003f2e000 */
[----:B------:R-:W-:-:S04]  /*2fe0*/  @!P1 IADD3 R13, PT, PT, R11, 0x1, RZ ;  /* 0x000000010b0d9810 */ /* 0x000fc80007ffe0ff */
[----:B------:R-:W-:-:S06]  /*2ff0*/  LEA R14, R13, R6, 0x2 ;  /* 0x000000060d0e7211 */ /* 0x000fcc00078e10ff */
[----:B------:R-:W4:Y:S01]  /*3000*/  LDL R14, [R14] ;  /* 0x000000000e0e7983 */ /* 0x000f220000100800 */
[----:B--2---:R-:W-:-:S06]  /*3010*/  LEA R12, R12, R1, 0x2 ;  /* 0x000000010c0c7211 */ /* 0x004fcc00078e10ff */
[----:B------:R-:W2:Y:S01]  /*3020*/  LDL R12, [R12] ;  /* 0x000000000c0c7983 */ /* 0x000ea20000100800 */
[----:B----4-:R-:W-:-:S06]  /*3030*/  LEA R15, R14, R1, 0x2 ;  /* 0x000000010e0f7211 */ /* 0x010fcc00078e10ff */
[----:B------:R-:W2:Y:S02]  /*3040*/  LDL R15, [R15] ;  /* 0x000000000f0f7983 */ /* 0x000ea40000100800 */
[----:B--2---:R-:W-:Y:S02]  /*3050*/  FSETP.GEU.AND P1, PT, R12, R15, PT ;  /* 0x0000000f0c00720b */ /* 0x004fe40003f2e000 */
[----:B---3--:R-:W-:Y:S01]  /*3060*/  LEA R16, R16, R1, 0x2 ;  /* 0x0000000110107211 */ /* 0x008fe200078e10ff */
        /* <DEDUP_REMOVED lines=44> */
[----:B------:R-:W-:Y:S02]  /*3330*/  IADD3 R11, PT, PT, R11, 0x8, RZ ;  /* 0x000000080b0b7810 */ /* 0x000fe40007ffe0ff */
[----:B------:R-:W-:-:S07]  /*3340*/  MOV R15, R13 ;  /* 0x0000000d000f7202 */ /* 0x000fce0000000f00 */
.L_x_20:
[----:B------:R-:W-:Y:S05]  /*3350*/  @!P0 BRA `(.L_x_17) ;  /* 0x00000004003c8947 */ /* 0x000fea0003800000 */
[----:B------:R-:W-:-:S04]  /*3360*/  LOP3.LUT R10, RZ, R4, RZ, 0x33, !PT ;  /* 0x00000004ff0a7212 */ /* 0x000fc800078e33ff */
[----:B------:R-:W-:-:S04]  /*3370*/  IADD3 R10, PT, PT, R10, UR5, RZ ;  /* 0x000000050a0a7c10 */ /* 0x000fc8000fffe0ff */
[----:B------:R-:W-:-:S04]  /*3380*/  LOP3.LUT R10, R10, 0xffff, RZ, 0xc0, !PT ;  /* 0x0000ffff0a0a7812 */ /* 0x000fc800078ec0ff */
[C---:B------:R-:W-:Y:S02]  /*3390*/  LOP3.LUT R12, R10.reuse, 0x7, RZ, 0xc0, !PT ;  /* 0x000000070a0c7812 */ /* 0x040fe400078ec0ff */
[----:B------:R-:W-:Y:S02]  /*33a0*/  LOP3.LUT R10, R10, 0x3, RZ, 0xc0, !PT ;  /* 0x000000030a0a7812 */ /* 0x000fe400078ec0ff */
[----:B------:R-:W-:Y:S02]  /*33b0*/  IADD3 R12, PT, PT, R12, -0x1, RZ ;  /* 0xffffffff0c0c7810 */ /* 0x000fe40007ffe0ff */
[----:B------:R-:W-:Y:S02]  /*33c0*/  ISETP.NE.AND P0, PT, R10, RZ, PT ;  /* 0x000000ff0a00720c */ /* 0x000fe40003f05270 */
[----:B------:R-:W-:-:S13]  /*33d0*/  ISETP.GE.U32.AND P1, PT, R12, 0x3, PT ;  /* 0x000000030c00780c */ /* 0x000fda0003f26070 */
[----:B------:R-:W-:Y:S05]  /*33e0*/  @!P1 BRA `(.L_x_21) ;  /* 0x0000000000989947 */ /* 0x000fea0003800000 */
[-C--:B------:R-:W-:Y:S02]  /*33f0*/  LEA R12, R11, R6.reuse, 0x2 ;  /* 0x000000060b0c7211 */ /* 0x080fe400078e10ff */
[----:B------:R-:W-:-:S03]  /*3400*/  LEA R13, R15, R6, 0x2 ;  /* 0x000000060f0d7211 */ /* 0x000fc600078e10ff */
        /* <DEDUP_REMOVED lines=35> */
[----:B------:R-:W-:-:S07]  /*3640*/  IADD3 R11, PT, PT, R11, 0x4, RZ ;  /* 0x000000040b0b7810 */ /* 0x000fce0007ffe0ff */
.L_x_21:
[----:B------:R-:W-:Y:S05]  /*3650*/  @!P0 BRA `(.L_x_17) ;  /* 0x00000000007c8947 */ /* 0x000fea0003800000 */
[-C--:B------:R-:W-:Y:S02]  /*3660*/  LEA R12, R11, R6.reuse, 0x2 ;  /* 0x000000060b0c7211 */ /* 0x080fe400078e10ff */
[----:B------:R-:W-:-:S03]  /*3670*/  LEA R13, R15, R6, 0x2 ;  /* 0x000000060f0d7211 */ /* 0x000fc600078e10ff */
[----:B------:R-:W2:Y:S04]  /*3680*/  LDL R14, [R12] ;  /* 0x000000000c0e7983 */ /* 0x000ea80000100800 */
[----:B------:R-:W3:Y:S01]  /*3690*/  LDL R16, [R13] ;  /* 0x000000000d107983 */ /* 0x000ee20000100800 */
[----:B------:R-:W-:Y:S02]  /*36a0*/  ISETP.NE.AND P1, PT, R10, 0x1, PT ;  /* 0x000000010a00780c */ /* 0x000fe40003f25270 */
[-C--:B--2---:R-:W-:Y:S02]  /*36b0*/  LEA R14, R14, R1.reuse, 0x2 ;  /* 0x000000010e0e7211 */ /* 0x084fe400078e10ff */
[----:B---3--:R-:W-:-:S04]  /*36c0*/  LEA R16, R16, R1, 0x2 ;  /* 0x0000000110107211 */ /* 0x008fc800078e10ff */
[----:B------:R-:W2:Y:S04]  /*36d0*/  LDL R14, [R14] ;  /* 0x000000000e0e7983 */ /* 0x000ea80000100800 */
[----:B------:R-:W2:Y:S02]  /*36e0*/  LDL R17, [R16] ;  /* 0x0000000010117983 */ /* 0x000ea40000100800 */
[----:B--2---:R-:W-:-:S04]  /*36f0*/  FSETP.GEU.AND P0, PT, R14, R17, PT ;  /* 0x000000110e00720b */ /* 0x004fc80003f0e000 */
[----:B------:R-:W-:Y:S01]  /*3700*/  SEL R15, R11, R15, !P0 ;  /* 0x0000000f0b0f7207 */ /* 0x000fe20004000000 */
[----:B------:R-:W-:Y:S08]  /*3710*/  @!P1 BRA `(.L_x_17) ;  /* 0x00000000004c9947 */ /* 0x000ff00003800000 */
[----:B------:R-:W-:Y:S01]  /*3720*/  LEA R13, R15, R6, 0x2 ;  /* 0x000000060f0d7211 */ /* 0x000fe200078e10ff */
[----:B------:R-:W2:Y:S04]  /*3730*/  LDL R14, [R12+0x4] ;  /* 0x000004000c0e7983 */ /* 0x000ea80000100800 */
[----:B------:R-:W3:Y:S01]  /*3740*/  LDL R16, [R13] ;  /* 0x000000000d107983 */ /* 0x000ee20000100800 */
[-C--:B--2---:R-:W-:Y:S02]  /*3750*/  LEA R14, R14, R1.reuse, 0x2 ;  /* 0x000000010e0e7211 */ /* 0x084fe400078e10ff */
[----:B---3--:R-:W-:-:S04]  /*3760*/  LEA R16, R16, R1, 0x2 ;  /* 0x0000000110107211 */ /* 0x008fc800078e10ff */
[----:B------:R-:W2:Y:S04]  /*3770*/  LDL R14, [R14] ;  /* 0x000000000e0e7983 */ /* 0x000ea80000100800 */
[----:B------:R-:W2:Y:S01]  /*3780*/  LDL R17, [R16] ;  /* 0x0000000010117983 */ /* 0x000ea20000100800 */
[----:B------:R-:W-:-:S13]  /*3790*/  ISETP.NE.AND P1, PT, R10, 0x2, PT ;  /* 0x000000020a00780c */ /* 0x000fda0003f25270 */
[----:B------:R-:W3:Y:S01]  /*37a0*/  @P1 LDL R10, [R12+0x8] ;  /* 0x000008000c0a1983 */ /* 0x000ee20000100800 */
[----:B--2---:R-:W-:-:S13]  /*37b0*/  FSETP.GEU.AND P0, PT, R14, R17, PT ;  /* 0x000000110e00720b */ /* 0x004fda0003f0e000 */
[----:B------:R-:W-:-:S04]  /*37c0*/  @!P0 IADD3 R15, PT, PT, R11, 0x1, RZ ;  /* 0x000000010b0f8810 */ /* 0x000fc80007ffe0ff */
[----:B------:R-:W-:-:S05]  /*37d0*/  @P1 LEA R17, R15, R6, 0x2 ;  /* 0x000000060f111211 */ /* 0x000fca00078e10ff */
[----:B------:R-:W2:Y:S01]  /*37e0*/  @P1 LDL R18, [R17] ;  /* 0x0000000011121983 */ /* 0x000ea20000100800 */
[----:B---3--:R-:W-:-:S06]  /*37f0*/  @P1 LEA R10, R10, R1, 0x2 ;  /* 0x000000010a0a1211 */ /* 0x008fcc00078e10ff */
[----:B------:R-:W3:Y:S01]  /*3800*/  @P1 LDL R10, [R10] ;  /* 0x000000000a0a1983 */ /* 0x000ee20000100800 */
[----:B--2---:R-:W-:-:S05]  /*3810*/  @P1 LEA R18, R18, R1, 0x2 ;  /* 0x0000000112121211 */ /* 0x004fca00078e10ff */
[----:B------:R-:W3:Y:S02]  /*3820*/  @P1 LDL R13, [R18] ;  /* 0x00000000120d1983 */ /* 0x000ee40000100800 */
[----:B---3--:R-:W-:-:S13]  /*3830*/  FSETP.GEU.OR P0, PT, R10, R13, !P1 ;  /* 0x0000000d0a00720b */ /* 0x008fda0004f0e400 */
[----:B------:R-:W-:-:S07]  /*3840*/  @!P0 IADD3 R15, PT, PT, R11, 0x2, RZ ;  /* 0x000000020b0f8810 */ /* 0x000fce0007ffe0ff */
.L_x_17:
[-C--:B------:R-:W-:Y:S02]  /*3850*/  LEA R11, R15, R6.reuse, 0x2 ;  /* 0x000000060f0b7211 */ /* 0x080fe400078e10ff */
[----:B------:R-:W-:-:S03]  /*3860*/  LEA R9, R9, R6, 0x2 ;  /* 0x0000000609097211 */ /* 0x000fc600078e10ff */
[----:B------:R-:W2:Y:S04]  /*3870*/  LDL R12, [R11] ;  /* 0x000000000b0c7983 */ /* 0x000ea80000100800 */
[----:B------:R-:W3:Y:S01]  /*3880*/  LDL R10, [R9] ;  /* 0x00000000090a7983 */ /* 0x000ee20000100800 */
[----:B------:R-:W-:Y:S02]  /*3890*/  ISETP.NE.AND P0, PT, R7, UR4, PT ;  /* 0x0000000407007c0c */ /* 0x000fe4000bf05270 */
[----:B------:R-:W-:Y:S02]  /*38a0*/  IADD3 R8, PT, PT, R8, 0x1, RZ ;  /* 0x0000000108087810 */ /* 0x000fe40007ffe0ff */
[----:B------:R-:W-:Y:S01]  /*38b0*/  IADD3 R4, PT, PT, R4, 0x1, RZ ;  /* 0x0000000104047810 */ /* 0x000fe20007ffe0ff */
[----:B--2---:R1:W-:Y:S04]  /*38c0*/  STL [R9], R12 ;  /* 0x0000000c09007387 */ /* 0x0043e80000100800 */
[----:B---3--:R1:W-:Y:S04]  /*38d0*/  STL [R11], R10 ;  /* 0x0000000a0b007387 */ /* 0x0083e80000100800 */
[----:B------:R-:W-:Y:S05]  /*38e0*/  @P0 BRA `(.L_x_22) ;  /* 0xffffffe800b40947 */ /* 0x000fea000383ffff */
[----:B------:R-:W0:Y:S01]  /*38f0*/  LDCU UR4, c[0x0][0x3c8] ;  /* 0x00007900ff0477ac */ /* 0x000e220008000800 */
[----:B------:R-:W-:Y:S01]  /*3900*/  HFMA2 R14, -RZ, RZ, 0, 0 ;  /* 0x00000000ff0e7431 */ /* 0x000fe200000001ff */
[----:B------:R-:W-:Y:S02]  /*3910*/  MOV R20, 0xffffffff ;  /* 0xffffffff00147802 */ /* 0x000fe40000000f00 */
[----:B------:R-:W-:Y:S01]  /*3920*/  MOV R4, 0x7f7fffff ;  /* 0x7f7fffff00047802 */ /* 0x000fe20000000f00 */
[----:B0-----:R-:W-:Y:S02]  /*3930*/  UIADD3 UR5, UPT, UPT, UR4, -0xf, URZ ;  /* 0xfffffff104057890 */ /* 0x001fe4000fffe0ff */
[----:B------:R-:W-:Y:S02]  /*3940*/  UIADD3 UR6, UPT, UPT, UR4, -0x7, URZ ;  /* 0xfffffff904067890 */ /* 0x000fe4000fffe0ff */
[----:B------:R-:W-:-:S12]  /*3950*/  UIADD3 UR4, UPT, UPT, UR4, -0x3, URZ ;  /* 0xfffffffd04047890 */ /* 0x000fd8000fffe0ff */
.L_x_39:
[----:B-1----:R-:W-:Y:S01]  /*3960*/  LEA R10, R14, R6, 0x2 ;  /* 0x000000060e0a7211 */ /* 0x002fe200078e10ff */
[----:B0-----:R-:W0:Y:S04]  /*3970*/  LDC.64 R8, c[0x0][0x3a0] ;  /* 0x0000e800ff087b82 */ /* 0x001e280000000a00 */
[----:B------:R-:W0:Y:S02]  /*3980*/  LDL R11, [R10] ;  /* 0x000000000a0b7983 */ /* 0x000e240000100800 */
[----:B0-----:R-:W-:-:S05]  /*3990*/  IMAD.WIDE R8, R11, 0x4, R8 ;  /* 0x000000040b087825 */ /* 0x001fca00078e0208 */
[----:B------:R-:W2:Y:S01]  /*39a0*/  LDG.E.CONSTANT R16, desc[UR8][R8.64] ;  /* 0x0000000808107981 */ /* 0x000ea2000c1e9900 */
[----:B------:R-:W-:Y:S01]  /*39b0*/  IADD3 R14, PT, PT, R14, 0x1, RZ ;  /* 0x000000010e0e7810 */ /* 0x000fe20007ffe0ff */
[----:B------:R-:W-:Y:S03]  /*39c0*/  BSSY.RECONVERGENT B0, `(.L_x_23) ;  /* 0x000010d000007945 */ /* 0x000fe60003800200 */
[----:B------:R-:W-:Y:S02]  /*39d0*/  ISETP.NE.AND P1, PT, R14, R7, PT ;  /* 0x000000070e00720c */ /* 0x000fe40003f25270 */
[----:B--2---:R-:W-:-:S13]  /*39e0*/  ISETP.GE.AND P0, PT, R16, 0x1, PT ;  /* 0x000000011000780c */ /* 0x004fda0003f06270 */
[----:B------:R-:W-:Y:S05]  /*39f0*/  @!P0 BRA `(.L_x_24) ;  /* 0x0000001000248947 */ /* 0x000fea0003800000 */
[----:B------:R-:W0:Y:S02]  /*3a00*/  LDC.64 R8, c[0x0][0x3b0] ;  /* 0x0000ec00ff087b82 */ /* 0x000e240000000a00 */
[----:B0-----:R-:W-:-:S05]  /*3a10*/  IMAD.WIDE R8, R11, 0x4, R8 ;  /* 0x000000040b087825 */ /* 0x001fca00078e0208 */
[----:B------:R-:W2:Y:S02]  /*3a20*/  LDG.E.CONSTANT R15, desc[UR8][R8.64] ;  /* 0x00000008080f7981 */ /* 0x000ea4000c1e9900 */
[----:B--2---:R-:W-:-:S07]  /*3a30*/  IADD3 R16, PT, PT, R16, R15, RZ ;  /* 0x0000000f10107210 */ /* 0x004fce0007ffe0ff */
.L_x_38:
[----:B0-----:R-:W0:Y:S01]  /*3a40*/  LDC.64 R10, c[0x0][0x3a8] ;  /* 0x0000ea00ff0a7b82 */ /* 0x001e220000000a00 */
[----:B------:R-:W1:Y:S07]  /*3a50*/  LDCU UR7, c[0x0][0x3c8] ;  /* 0x00007900ff0777ac */ /* 0x000e6e0008000800 */
[----:B------:R-:W2:Y:S01]  /*3a60*/  LDC.64 R8, c[0x0][0x388] ;  /* 0x0000e200ff087b82 */ /* 0x000ea20000000a00 */
[----:B0-----:R-:W-:-:S05]  /*3a70*/  IMAD.WIDE R10, R15, 0x4, R10 ;  /* 0x000000040f0a7825 */ /* 0x001fca00078e020a */
[----:B------:R-:W3:Y:S01]  /*3a80*/  LDG.E.CONSTANT R17, desc[UR8][R10.64] ;  /* 0x000000080a117981 */ /* 0x000ee2000c1e9900 */
[----:B-1----:R-:W-:Y:S01]  /*3a90*/  UISETP.GE.AND UP0, UPT, UR7, 0x10, UPT ;  /* 0x000000100700788c */ /* 0x002fe2000bf06270 */
[----:B------:R-:W-:Y:S01]  /*3aa0*/  FADD R12, R4, 1 ;  /* 0x3f800000040c7421 */ /* 0x000fe20000000000 */
[----:B------:R-:W-:Y:S01]  /*3ab0*/  IADD3 R15, PT, PT, R15, 0x1, RZ ;  /* 0x000000010f0f7810 */ /* 0x000fe20007ffe0ff */
[----:B------:R-:W-:Y:S01]  /*3ac0*/  HFMA2 R21, -RZ, RZ, 0, 0 ;  /* 0x00000000ff157431 */ /* 0x000fe200000001ff */
[----:B------:R-:W-:Y:S01]  /*3ad0*/  MOV R19, R4 ;  /* 0x0000000400137202 */ /* 0x000fe20000000f00 */
[----:B------:R-:W-:Y:S01]  /*3ae0*/  FMUL R12, R12, 9.9999997473787516356e-05 ;  /* 0x38d1b7170c0c7820 */ /* 0x000fe20000400000 */
[----:B------:R-:W-:Y:S01]  /*3af0*/  HFMA2 R4, -RZ, RZ, 0, 0 ;  /* 0x00000000ff047431 */ /* 0x000fe200000001ff */
[----:B------:R-:W-:Y:S01]  /*3b00*/  BSSY.RECONVERGENT B1, `(.L_x_25) ;  /* 0x00000d5000017945 */ /* 0x000fe20003800200 */
[----:B------:R-:W-:Y:S02]  /*3b10*/  MOV R18, R20 ;  /* 0x0000001400127202 */ /* 0x000fe40000000f00 */
[----:B------:R-:W-:-:S02]  /*3b20*/  ISETP.GE.AND P2, PT, R15, R16, PT ;  /* 0x000000100f00720c */ /* 0x000fc40003f46270 */
[----:B------:R-:W-:Y:S02]  /*3b30*/  MOV R22, RZ ;  /* 0x000000ff00167202 */ /* 0x000fe40000000f00 */
[----:B------:R-:W-:Y:S01]  /*3b40*/  FMNMX R20, R12, 9.9999999747524270788e-07, !PT ;  /* 0x358637bd0c147809 */ /* 0x000fe20007800000 */
[----:B---3--:R-:W-:-:S04]  /*3b50*/  IMAD R13, R17, UR7, RZ ;  /* 0x00000007110d7c24 */ /* 0x008fc8000f8e02ff */
[----:B--2---:R-:W-:Y:S01]  /*3b60*/  IMAD.WIDE R8, R13, 0x4, R8 ;  /* 0x000000040d087825 */ /* 0x004fe200078e0208 */
[----:B------:R-:W-:Y:S06]  /*3b70*/  BRA.U !UP0, `(.L_x_26) ;  /* 0x0000000508487547 */ /* 0x000fec000b800000 */
[----:B------:R-:W-:Y:S01]  /*3b80*/  FADD R25, R20, R19 ;  /* 0x0000001314197221 */ /* 0x000fe20000000000 */
[----:B------:R-:W-:Y:S02]  /*3b90*/  CS2R R22, SRZ ;  /* 0x0000000000167805 */ /* 0x000fe4000001ff00 */
[----:B------:R-:W-:-:S07]  /*3ba0*/  MOV R21, RZ ;  /* 0x000000ff00157202 */ /* 0x000fce0000000f00 */
.L_x_28:
        /* <DEDUP_REMOVED lines=32> */
[----:B---3--:R-:W-:-:S03]  /*3db0*/  FADD R51, R42, -R47 ;  /* 0x8000002f2a337221 */ /* 0x008fc60000000000 */
[----:B------:R-:W3:Y:S04]  /*3dc0*/  LDG.E.CONSTANT R47, desc[UR8][R10.64+0x1c] ;  /* 0x00001c080a2f7981 */ /* 0x000ee8000c1e9900 */
[----:B------:R-:W3:Y:S01]  /*3dd0*/  LDG.E.CONSTANT R42, desc[UR8][R10.64+0x38] ;  /* 0x000038080a2a7981 */ /* 0x000ee2000c1e9900 */
[----:B----4-:R-:W-:-:S03]  /*3de0*/  FADD R50, R50, -R49 ;  /* 0x8000003132327221 */ /* 0x010fc60000000000 */
[----:B------:R0:W4:Y:S01]  /*3df0*/  LDG.E.CONSTANT R49, desc[UR8][R10.64+0x3c] ;  /* 0x00003c080a317981 */ /* 0x000122000c1e9900 */
[----:B------:R-:W-:Y:S01]  /*3e00*/  FMUL R51, R51, R51 ;  /* 0x0000003333337220 */ /* 0x000fe20000400000 */
[----:B-----5:R-:W-:Y:S01]  /*3e10*/  FADD R32, R32, -R33 ;  /* 0x8000002120207221 */ /* 0x020fe20000000000 */
[----:B------:R-:W-:Y:S02]  /*3e20*/  FMUL R33, R50, R50 ;  /* 0x0000003232217220 */ /* 0x000fe40000400000 */
[----:B------:R-:W-:Y:S01]  /*3e30*/  FFMA R51, R48, R48, R51 ;  /* 0x0000003030337223 */ /* 0x000fe20000000033 */
[----:B------:R-:W-:-:S04]  /*3e40*/  FADD R36, R36, -R37 ;  /* 0x8000002524247221 */ /* 0x000fc80000000000 */
[----:B------:R-:W-:Y:S01]  /*3e50*/  FFMA R33, R36, R36, R33 ;  /* 0x0000002424217223 */ /* 0x000fe20000000021 */
[----:B------:R-:W-:-:S04]  /*3e60*/  FADD R26, R26, -R41 ;  /* 0x800000291a1a7221 */ /* 0x000fc80000000000 */
[----:B0-----:R-:W-:Y:S01]  /*3e70*/  FMUL R11, R26, R26 ;  /* 0x0000001a1a0b7220 */ /* 0x001fe20000400000 */
[----:B------:R-:W-:Y:S01]  /*3e80*/  FADD R38, R38, -R39 ;  /* 0x8000002726267221 */ /* 0x000fe20000000000 */
[----:B------:R-:W-:-:S03]  /*3e90*/  FFMA R51, R32, R32, R51 ;  /* 0x0000002020337223 */ /* 0x000fc60000000033 */
        /* <DEDUP_REMOVED lines=8> */
[----:B------:R-:W-:Y:S01]  /*3f20*/  FADD R13, R28, -R13 ;  /* 0x8000000d1c0d7221 */ /* 0x000fe20000000000 */
[----:B--2---:R-:W-:-:S04]  /*3f30*/  FADD R24, R24, -R43 ;  /* 0x8000002b18187221 */ /* 0x004fc80000000000 */
[----:B------:R-:W-:Y:S01]  /*3f40*/  FFMA R24, R24, R24, R11 ;  /* 0x0000001818187223 */ /* 0x000fe2000000000b */
[----:B---3--:R-:W-:-:S03]  /*3f50*/  FADD R4, R4, -R47 ;  /* 0x8000002f04047221 */ /* 0x008fc60000000000 */
[----:B------:R-:W-:Y:S01]  /*3f60*/  FFMA R24, R27, R27, R24 ;  /* 0x0000001b1b187223 */ /* 0x000fe20000000018 */
[----:B------:R-:W-:Y:S01]  /*3f70*/  FFMA R33, R4, R4, R33 ;  /* 0x0000000404217223 */ /* 0x000fe20000000021 */
[----:B------:R-:W-:Y:S02]  /*3f80*/  FADD R31, R31, -R42 ;  /* 0x8000002a1f1f7221 */ /* 0x000fe40000000000 */
[----:B------:R-:W-:Y:S01]  /*3f90*/  FFMA R24, R13, R13, R24 ;  /* 0x0000000d0d187223 */ /* 0x000fe20000000018 */
[----:B------:R-:W-:Y:S01]  /*3fa0*/  FADD R33, R12, R33 ;  /* 0x000000210c217221 */ /* 0x000fe20000000000 */
[----:B------:R-:W-:Y:S01]  /*3fb0*/  FFMA R31, R31, R31, R30 ;  /* 0x0000001f1f1f7223 */ /* 0x000fe2000000001e */
[----:B----4-:R-:W-:Y:S02]  /*3fc0*/  FADD R40, R40, -R49 ;  /* 0x8000003128287221 */ /* 0x010fe40000000000 */
[----:B------:R-:W-:Y:S02]  /*3fd0*/  FADD R24, R24, R33 ;  /* 0x0000002118187221 */ /* 0x000fe40000000000 */
[----:B------:R-:W-:-:S04]  /*3fe0*/  FFMA R31, R40, R40, R31 ;  /* 0x00000028281f7223 */ /* 0x000fc8000000001f */
[----:B------:R-:W-:-:S04]  /*3ff0*/  FADD R31, R31, R24 ;  /* 0x000000181f1f7221 */ /* 0x000fc80000000000 */
[----:B------:R-:W-:-:S04]  /*4000*/  FADD R22, R31, -R22 ;  /* 0x800000161f167221 */ /* 0x000fc80000000000 */
[----:B------:R-:W-:-:S05]  /*4010*/  FADD R4, R22, R23 ;  /* 0x0000001716047221 */ /* 0x000fca0000000000 */
[C---:B------:R-:W-:Y:S01]  /*4020*/  FSETP.GT.AND P0, PT, R4.reuse, R25, PT ;  /* 0x000000190400720b */ /* 0x040fe20003f04000 */
[----:B------:R-:W-:-:S04]  /*4030*/  FADD R11, R4, -R23 ;  /* 0x80000017040b7221 */ /* 0x000fc80000000000 */
[----:B------:R-:W-:-:S08]  /*4040*/  FADD R22, -R22, R11 ;  /* 0x0000000b16167221 */ /* 0x000fd00000000100 */
[----:B------:R-:W-:Y:S05]  /*4050*/  @P0 BRA `(.L_x_27) ;  /* 0x0000000400fc0947 */ /* 0x000fea0003800000 */
[----:B------:R-:W-:Y:S02]  /*4060*/  IADD3 R21, PT, PT, R21, 0x10, RZ ;  /* 0x0000001015157810 */ /* 0x000fe40007ffe0ff */
[----:B------:R-:W-:Y:S02]  /*4070*/  MOV R23, R4 ;  /* 0x0000000400177202 */ /* 0x000fe40000000f00 */
[----:B------:R-:W-:-:S13]  /*4080*/  ISETP.GE.AND P0, PT, R21, UR5, PT ;  /* 0x0000000515007c0c */ /* 0x000fda000bf06270 */
[----:B------:R-:W-:Y:S05]  /*4090*/  @!P0 BRA `(.L_x_28) ;  /* 0xfffffff800c48947 */ /* 0x000fea000383ffff */
.L_x_26:
[----:B------:R-:W-:-:S13]  /*40a0*/  ISETP.GE.AND P0, PT, R21, UR6, PT ;  /* 0x0000000615007c0c */ /* 0x000fda000bf06270 */
[----:B------:R-:W-:Y:S05]  /*40b0*/  @P0 BRA `(.L_x_29) ;  /* 0x0000000400000947 */ /* 0x000fea0003800000 */
[----:B------:R-:W-:-:S07]  /*40c0*/  FADD R23, R20, R19 ;  /* 0x0000001314177221 */ /* 0x000fce0000000000 */
.L_x_30:
        /* <DEDUP_REMOVED lines=56> */
[----:B------:R-:W-:Y:S01]  /*4450*/  FADD R13, -R13, R4 ;  /* 0x000000040d0d7221 */ /* 0x000fe20000000100 */
[----:B------:R-:W-:-:S03]  /*4460*/  FSETP.GT.AND P0, PT, R4, R23, PT ;  /* 0x000000170400720b */ /* 0x000fc60003f04000 */
[----:B------:R-:W-:-:S10]  /*4470*/  FADD R22, -R26, R13 ;  /* 0x0000000d1a167221 */ /* 0x000fd40000000100 */
[----:B------:R-:W-:Y:S05]  /*4480*/  @P0 BRA `(.L_x_27) ;  /* 0x0000000000f00947 */ /* 0x000fea0003800000 */
[----:B------:R-:W-:-:S04]  /*4490*/  IADD3 R21, PT, PT, R21, 0x8, RZ ;  /* 0x0000000815157810 */ /* 0x000fc80007ffe0ff */
[----:B------:R-:W-:-:S13]  /*44a0*/  ISETP.GE.AND P0, PT, R21, UR6, PT ;  /* 0x0000000615007c0c */ /* 0x000fda000bf06270 */
[----:B------:R-:W-:Y:S05]  /*44b0*/  @!P0 BRA `(.L_x_30) ;  /* 0xfffffffc00048947 */ /* 0x000fea000383ffff */
.L_x_29:
[----:B------:R-:W-:-:S13]  /*44c0*/  ISETP.GE.AND P0, PT, R21, UR4, PT ;  /* 0x0000000415007c0c */ /* 0x000fda000bf06270 */
[----:B------:R-:W-:Y:S05]  /*44d0*/  @P0 BRA `(.L_x_31) ;  /* 0x0000000000900947 */ /* 0x000fea0003800000 */
[----:B------:R-:W-:-:S07]  /*44e0*/  FADD R33, R20, R19 ;  /* 0x0000001314217221 */ /* 0x000fce0000000000 */
.L_x_32:
        /* <DEDUP_REMOVED lines=35> */
.L_x_31:
[----:B------:R-:W0:Y:S02]  /*4720*/  LDC R24, c[0x0][0x3c8] ;  /* 0x0000f200ff187b82 */ /* 0x000e240000000800 */
[----:B0-----:R-:W-:-:S13]  /*4730*/  ISETP.GE.AND P0, PT, R21, R24, PT ;  /* 0x000000181500720c */ /* 0x001fda0003f06270 */
[----:B------:R-:W-:Y:S05]  /*4740*/  @P0 BRA `(.L_x_27) ;  /* 0x0000000000400947 */ /* 0x000fea0003800000 */
[----:B------:R-:W-:Y:S01]  /*4750*/  FADD R25, R20, R19 ;  /* 0x0000001314197221 */ /* 0x000fe20000000000 */
[----:B------:R-:W-:-:S07]  /*4760*/  MOV R20, R4 ;  /* 0x0000000400147202 */ /* 0x000fce0000000f00 */
.L_x_33:
[----:B------:R-:W-:-:S04]  /*4770*/  IMAD.WIDE.U32 R10, R21, 0x4, R2 ;  /* 0x00000004150a7825 */ /* 0x000fc800078e0002 */
[C---:B------:R-:W-:Y:S02]  /*4780*/  IMAD.WIDE.U32 R12, R21.reuse, 0x4, R8 ;  /* 0x00000004150c7825 */ /* 0x040fe400078e0008 */
[----:B------:R-:W2:Y:S04]  /*4790*/  LDG.E.CONSTANT R10, desc[UR8][R10.64] ;  /* 0x000000080a0a7981 */ /* 0x000ea8000c1e9900 */
[----:B------:R-:W2:Y:S01]  /*47a0*/  LDG.E.CONSTANT R13, desc[UR8][R12.64] ;  /* 0x000000080c0d7981 */ /* 0x000ea2000c1e9900 */
[----:B------:R-:W-:-:S04]  /*47b0*/  IADD3 R21, PT, PT, R21, 0x1, RZ ;  /* 0x0000000115157810 */ /* 0x000fc80007ffe0ff */
[----:B------:R-:W-:Y:S01]  /*47c0*/  ISETP.GE.AND P0, PT, R21, R24, PT ;  /* 0x000000181500720c */ /* 0x000fe20003f06270 */
[----:B--2---:R-:W-:-:S04]  /*47d0*/  FADD R23, R10, -R13 ;  /* 0x8000000d0a177221 */ /* 0x004fc80000000000 */
[----:B------:R-:W-:-:S04]  /*47e0*/  FFMA R23, R23, R23, -R22 ;  /* 0x0000001717177223 */ /* 0x000fc80000000816 */
[----:B------:R-:W-:-:S04]  /*47f0*/  FADD R4, R23, R20 ;  /* 0x0000001417047221 */ /* 0x000fc80000000000 */
[C---:B------:R-:W-:Y:S01]  /*4800*/  FADD R22, R4.reuse, -R20 ;  /* 0x8000001404167221 */ /* 0x040fe20000000000 */
[----:B------:R-:W-:Y:S02]  /*4810*/  FSETP.LEU.AND P3, PT, R4, R25, PT ;  /* 0x000000190400720b */ /* 0x000fe40003f6b000 */
[----:B------:R-:W-:Y:S01]  /*4820*/  MOV R20, R4 ;  /* 0x0000000400147202 */ /* 0x000fe20000000f00 */
[----:B------:R-:W-:-:S10]  /*4830*/  FADD R22, -R23, R22 ;  /* 0x0000001617167221 */ /* 0x000fd40000000100 */
[----:B------:R-:W-:Y:S05]  /*4840*/  @!P0 BRA P3, `(.L_x_33) ;  /* 0xfffffffc00c88947 */ /* 0x000fea000183ffff */
.L_x_27:
[----:B------:R-:W-:Y:S05]  /*4850*/  BSYNC.RECONVERGENT B1 ;  /* 0x0000000000017941 */ /* 0x000fea0003800200 */
.L_x_25:
[----:B------:R-:W-:Y:S01]  /*4860*/  FSETP.GEU.AND P0, PT, R4, R19, PT ;  /* 0x000000130400720b */ /* 0x000fe20003f0e000 */
[----:B------:R-:W-:Y:S01]  /*4870*/  BSSY.RECONVERGENT B1, `(.L_x_34) ;  /* 0x0000020000017945 */ /* 0x000fe20003800200 */
[----:B------:R-:W-:-:S11]  /*4880*/  MOV R20, R17 ;  /* 0x0000001100147202 */ /* 0x000fd60000000f00 */
[----:B------:R-:W-:Y:S05]  /*4890*/  @!P0 BRA `(.L_x_35) ;  /* 0x0000000000748947 */ /* 0x000fea0003800000 */
[----:B------:R-:W0:Y:S01]  /*48a0*/  LDC R28, c[0x0][0x3c8] ;  /* 0x0000f200ff1c7b82 */ /* 0x000e220000000800 */
[----:B------:R-:W-:Y:S01]  /*48b0*/  ISETP.NE.AND P0, PT, R18, -0x1, PT ;  /* 0xffffffff1200780c */ /* 0x000fe20003f05270 */
[----:B------:R-:W-:Y:S01]  /*48c0*/  FADD R11, R19, 0.0015000000130385160446 ;  /* 0x3ac49ba6130b7421 */ /* 0x000fe20000000000 */
[----:B------:R-:W-:Y:S02]  /*48d0*/  MOV R20, R18 ;  /* 0x0000001200147202 */ /* 0x000fe40000000f00 */
[----:B0-----:R-:W-:-:S04]  /*48e0*/  ISETP.LT.OR P0, PT, R28, 0x2d0, !P0 ;  /* 0x000002d01c00780c */ /* 0x001fc80004701670 */
[----:B------:R-:W-:Y:S02]  /*48f0*/  FSETP.GTU.OR P0, PT, R4, R11, P0 ;  /* 0x0000000b0400720b */ /* 0x000fe4000070c400 */
[----:B------:R-:W-:-:S11]  /*4900*/  MOV R4, R19 ;  /* 0x0000001300047202 */ /* 0x000fd60000000f00 */
[----:B------:R-:W-:Y:S05]  /*4910*/  @P0 BRA `(.L_x_35) ;  /* 0x0000000000540947 */ /* 0x000fea0003800000 */
[----:B------:R0:W1:Y:S01]  /*4920*/  F2F.F64.F32 R26, R19 ;  /* 0x00000013001a7310 */ /* 0x0000620000201800 */
[----:B------:R-:W-:Y:S01]  /*4930*/  HFMA2 R29, -RZ, RZ, 0, 0 ;  /* 0x00000000ff1d7431 */ /* 0x000fe200000001ff */
[----:B------:R-:W-:Y:S01]  /*4940*/  BSSY.RECONVERGENT B2, `(.L_x_36) ;  /* 0x000000e000027945 */ /* 0x000fe20003800200 */
[----:B------:R-:W-:-:S07]  /*4950*/  CS2R R10, SRZ ;  /* 0x00000000000a7805 */ /* 0x000fce000001ff00 */
.L_x_37:
[----:B------:R-:W-:-:S04]  /*4960*/  IMAD.WIDE.U32 R12, R29, 0x4, R2 ;  /* 0x000000041d0c7825 */ /* 0x000fc800078e0002 */
[C---:B------:R-:W-:Y:S02]  /*4970*/  IMAD.WIDE.U32 R22, R29.reuse, 0x4, R8 ;  /* 0x000000041d167825 */ /* 0x040fe400078e0008 */
[----:B------:R-:W2:Y:S04]  /*4980*/  LDG.E.CONSTANT R12, desc[UR8][R12.64] ;  /* 0x000000080c0c7981 */ /* 0x000ea8000c1e9900 */
[----:B------:R-:W3:Y:S01]  /*4990*/  LDG.E.CONSTANT R22, desc[UR8][R22.64] ;  /* 0x0000000816167981 */ /* 0x000ee2000c1e9900 */
[----:B------:R-:W-:-:S04]  /*49a0*/  IADD3 R29, PT, PT, R29, 0x1, RZ ;  /* 0x000000011d1d7810 */ /* 0x000fc80007ffe0ff */
[----:B------:R-:W-:Y:S01]  /*49b0*/  ISETP.GE.AND P0, PT, R29, R28, PT ;  /* 0x0000001c1d00720c */ /* 0x000fe20003f06270 */
[----:B--2---:R-:W-:Y:S08]  /*49c0*/  F2F.F64.F32 R20, R12 ;  /* 0x0000000c00147310 */ /* 0x004ff00000201800 */
[----:B---3--:R-:W2:Y:S02]  /*49d0*/  F2F.F64.F32 R24, R22 ;  /* 0x0000001600187310 */ /* 0x008ea40000201800 */
[----:B--2---:R-:W-:-:S08]  /*49e0*/  DADD R20, R20, -R24 ;  /* 0x0000000014147229 */ /* 0x004fd00000000818 */
[----:B------:R-:W-:-:S08]  /*49f0*/  DFMA R10, R20, R20, R10 ;  /* 0x00000014140a722b */ /* 0x000fd0000000000a */
[----:B-1----:R-:W-:-:S14]  /*4a00*/  DSETP.LEU.AND P3, PT, R10, R26, PT ;  /* 0x0000001a0a00722a */ /* 0x002fdc0003f6b000 */
[----:B------:R-:W-:Y:S05]  /*4a10*/  @!P0 BRA P3, `(.L_x_37) ;  /* 0xfffffffc00d08947 */ /* 0x000fea000183ffff */
[----:B------:R-:W-:Y:S05]  /*4a20*/  BSYNC.RECONVERGENT B2 ;  /* 0x0000000000027941 */ /* 0x000fea0003800200 */
.L_x_36:
[----:B------:R-:W1:Y:S02]  /*4a30*/  F2F.F32.F64 R4, R10 ;  /* 0x0000000a00047310 */ /* 0x000e640000301000 */
[----:B-1----:R-:W-:-:S04]  /*4a40*/  FSETP.GT.AND P0, PT, R19, R4, PT ;  /* 0x000000041300720b */ /* 0x002fc80003f04000 */
[----:B------:R-:W-:Y:S02]  /*4a50*/  SEL R20, R17, R18, P0 ;  /* 0x0000001211147207 */ /* 0x000fe40000000000 */
[----:B------:R-:W-:-:S07]  /*4a60*/  FSEL R4, R4, R19, P0 ;  /* 0x0000001304047208 */ /* 0x000fce0000000000 */
.L_x_35:
[----:B------:R-:W-:Y:S05]  /*4a70*/  BSYNC.RECONVERGENT B1 ;  /* 0x0000000000017941 */ /* 0x000fea0003800200 */
.L_x_34:
[----:B------:R-:W-:Y:S05]  /*4a80*/  @!P2 BRA `(.L_x_38) ;  /* 0xffffffec00eca947 */ /* 0x000fea000383ffff */
.L_x_24:
[----:B------:R-:W-:Y:S05]  /*4a90*/  BSYNC.RECONVERGENT B0 ;  /* 0x0000000000007941 */ /* 0x000fea0003800200 */
.L_x_23:
[----:B------:R-:W-:Y:S05]  /*4aa0*/  @P1 BRA `(.L_x_39) ;  /* 0xffffffec00ac1947 */ /* 0x000fea000383ffff */
.L_x_16:
[----:B------:R-:W-:Y:S01]  /*4ab0*/  FSETP.NEU.AND P0, PT, R4, 3.40282346638528859812e+38, PT ;  /* 0x7f7fffff0400780b */ /* 0x000fe20003f0d000 */
[----:B------:R-:W-:-:S12]  /*4ac0*/  BSSY.RECONVERGENT B0, `(.L_x_40) ;  /* 0x000022d000007945 */ /* 0x000fd80003800200 */
[----:B------:R-:W-:Y:S05]  /*4ad0*/  @P0 BRA `(.L_x_41) ;  /* 0x0000002000ac0947 */ /* 0x000fea0003800000 */
[----:B------:R-:W1:Y:S01]  /*4ae0*/  LDC R6, c[0x0][0x3c4] ;  /* 0x0000f100ff067b82 */ /* 0x000e620000000800 */
[----:B------:R-:W2:Y:S01]  /*4af0*/  LDCU.64 UR6, c[0x0][0x388] ;  /* 0x00007100ff0677ac */ /* 0x000ea20008000a00 */
[----:B------:R-:W-:-:S06]  /*4b00*/  UMOV UR4, URZ ;  /* 0x000000ff00047c82 */ /* 0x000fcc0008000000 */
[----:B------:R-:W3:Y:S01]  /*4b10*/  LDC R12, c[0x0][0x3c8] ;  /* 0x0000f200ff0c7b82 */ /* 0x000ee20000000800 */
[----:B--2---:R-:W-:-:S04]  /*4b20*/  UIADD3 UR5, UP0, UPT, UR6, 0x20, URZ ;  /* 0x0000002006057890 */ /* 0x004fc8000ff1e0ff */
[----:B------:R-:W-:Y:S01]  /*4b30*/  UIADD3.X UR6, UPT, UPT, URZ, UR7, URZ, UP0, !UPT ;  /* 0x00000007ff067290 */ /* 0x000fe200087fe4ff */
[----:B-1----:R-:W-:Y:S01]  /*4b40*/  IMAD.HI R2, R6, 0x10624dd3, RZ ;  /* 0x10624dd306027827 */ /* 0x002fe200078e02ff */
[----:B------:R-:W-:Y:S01]  /*4b50*/  IABS R10, R6 ;  /* 0x00000006000a7213 */ /* 0x000fe20000000000 */
[----:B------:R-:W-:-:S03]  /*4b60*/  UPLOP3.LUT UP0, UPT, UPT, UPT, UPT, 0x80, 0x8 ;  /* 0x000000000008789c */ /* 0x000fc60003f0f070 */
[----:B------:R-:W-:-:S04]  /*4b70*/  SHF.R.U32.HI R3, RZ, 0x1f, R2 ;  /* 0x0000001fff037819 */ /* 0x000fc80000011602 */
[----:B------:R-:W-:-:S04]  /*4b80*/  LEA.HI.SX32 R3, R2, R3, 0x19 ;  /* 0x0000000302037211 */ /* 0x000fc800078fcaff */
[----:B------:R-:W-:-:S04]  /*4b90*/  VIMNMX R13, PT, PT, R3, 0x5, !PT ;  /* 0x00000005030d7848 */ /* 0x000fc80007fe0100 */
[-C--:B------:R-:W-:Y:S02]  /*4ba0*/  IABS R7, R13.reuse ;  /* 0x0000000d00077213 */ /* 0x080fe40000000000 */
[----:B------:R-:W-:Y:S02]  /*4bb0*/  IABS R11, R13 ;  /* 0x0000000d000b7213 */ /* 0x000fe40000000000 */
[----:B------:R-:W1:Y:S01]  /*4bc0*/  I2F.RP R4, R7 ;  /* 0x0000000700047306 */ /* 0x000e620000209400 */
[----:B------:R-:W-:-:S07]  /*4bd0*/  SHF.R.U32.HI R44, RZ, 0x1, R13 ;  /* 0x00000001ff2c7819 */ /* 0x000fce000001160d */
[----:B-1----:R-:W1:Y:S02]  /*4be0*/  MUFU.RCP R4, R4 ;  /* 0x0000000400047308 */ /* 0x002e640000001000 */
[----:B-1----:R-:W-:Y:S02]  /*4bf0*/  IADD3 R2, PT, PT, R4, 0xffffffe, RZ ;  /* 0x0ffffffe04027810 */ /* 0x002fe40007ffe0ff */
[----:B------:R-:W-:-:S04]  /*4c00*/  LOP3.LUT R4, R13, R6, RZ, 0x3c, !PT ;  /* 0x000000060d047212 */ /* 0x000fc800078e3cff */
[----:B------:R1:W2:Y:S01]  /*4c10*/  F2I.FTZ.U32.TRUNC.NTZ R3, R2 ;  /* 0x0000000200037305 */ /* 0x0002a2000021f000 */
[----:B------:R-:W-:Y:S02]  /*4c20*/  ISETP.GE.AND P2, PT, R4, RZ, PT ;  /* 0x000000ff0400720c */ /* 0x000fe40003f46270 */
[----:B------:R-:W-:Y:S01]  /*4c30*/  MOV R4, 0x7f7fffff ;  /* 0x7f7fffff00047802 */ /* 0x000fe20000000f00 */
[----:B-1----:R-:W-:Y:S01]  /*4c40*/  HFMA2 R2, -RZ, RZ, 0, 0 ;  /* 0x00000000ff027431 */ /* 0x002fe200000001ff */
[----:B--2---:R-:W-:-:S05]  /*4c50*/  IADD3 R8, PT, PT, RZ, -R3, RZ ;  /* 0x80000003ff087210 */ /* 0x004fca0007ffe0ff */
[----:B------:R-:W-:Y:S01]  /*4c60*/  IMAD R9, R8, R7, RZ ;  /* 0x0000000708097224 */ /* 0x000fe200078e02ff */
[----:B------:R-:W-:Y:S02]  /*4c70*/  MOV R8, R10 ;  /* 0x0000000a00087202 */ /* 0x000fe40000000f00 */
[C---:B---3--:R-:W-:Y:S01]  /*4c80*/  IADD3 R10, PT, PT, R12.reuse, -0xf, RZ ;  /* 0xfffffff10c0a7810 */ /* 0x048fe20007ffe0ff */
[----:B------:R-:W-:Y:S01]  /*4c90*/  IMAD.HI.U32 R3, R3, R9, R2 ;  /* 0x0000000903037227 */ /* 0x000fe200078e0002 */
[----:B------:R-:W-:Y:S02]  /*4ca0*/  IADD3 R9, PT, PT, RZ, -R11, RZ ;  /* 0x8000000bff097210 */ /* 0x000fe40007ffe0ff */
[C---:B------:R-:W-:Y:S02]  /*4cb0*/  IADD3 R11, PT, PT, R12.reuse, -0x7, RZ ;  /* 0xfffffff90c0b7810 */ /* 0x040fe40007ffe0ff */
[----:B------:R-:W-:Y:S01]  /*4cc0*/  IADD3 R12, PT, PT, R12, -0x3, RZ ;  /* 0xfffffffd0c0c7810 */ /* 0x000fe20007ffe0ff */
[----:B------:R-:W-:-:S04]  /*4cd0*/  IMAD.HI.U32 R14, R3, R8, RZ ;  /* 0x00000008030e7227 */ /* 0x000fc800078e00ff */
[----:B------:R-:W-:-:S05]  /*4ce0*/  IMAD R2, R14, R9, R8 ;  /* 0x000000090e027224 */ /* 0x000fca00078e0208 */
[----:B------:R-:W-:-:S13]  /*4cf0*/  ISETP.GT.U32.AND P1, PT, R7, R2, PT ;  /* 0x000000020700720c */ /* 0x000fda0003f24070 */
[-C--:B------:R-:W-:Y:S02]  /*4d00*/  @!P1 IADD3 R2, PT, PT, R2, -R7.reuse, RZ ;  /* 0x8000000702029210 */ /* 0x080fe40007ffe0ff */
[----:B------:R-:W-:Y:S02]  /*4d10*/  @!P1 IADD3 R14, PT, PT, R14, 0x1, RZ ;  /* 0x000000010e0e9810 */ /* 0x000fe40007ffe0ff */
[----:B------:R-:W-:Y:S02]  /*4d20*/  ISETP.GE.U32.AND P0, PT, R2, R7, PT ;  /* 0x000000070200720c */ /* 0x000fe40003f06070 */
[----:B------:R-:W1:Y:S01]  /*4d30*/  LDC.64 R2, c[0x0][0x380] ;  /* 0x0000e000ff027b82 */ /* 0x000e620000000a00 */
[----:B------:R-:W-:-:S10]  /*4d40*/  ISETP.NE.AND P1, PT, R13, RZ, PT ;  /* 0x000000ff0d00720c */ /* 0x000fd40003f25270 */
[----:B------:R-:W-:-:S04]  /*4d50*/  @P0 IADD3 R14, PT, PT, R14, 0x1, RZ ;  /* 0x000000010e0e0810 */ /* 0x000fc80007ffe0ff */
[----:B------:R-:W-:Y:S02]  /*4d60*/  @!P2 IADD3 R14, PT, PT, -R14, RZ, RZ ;  /* 0x000000ff0e0ea210 */ /* 0x000fe40007ffe1ff */
[----:B------:R-:W-:-:S04]  /*4d70*/  @!P1 LOP3.LUT R14, RZ, R13, RZ, 0x33, !PT ;  /* 0x0000000dff0e9212 */ /* 0x000fc800078e33ff */
[----:B------:R-:W-:Y:S01]  /*4d80*/  VIMNMX R6, PT, PT, R14, 0x7d0, PT ;  /* 0x000007d00e067848 */ /* 0x000fe20003fe0100 */
[----:B-1----:R-:W-:-:S03]  /*4d90*/  IMAD.WIDE R2, R5, 0x4, R2 ;  /* 0x0000000405027825 */ /* 0x002fc600078e0202 */
[----:B------:R-:W-:Y:S02]  /*4da0*/  LEA.HI R6, R6, R6, RZ, 0x1 ;  /* 0x0000000606067211 */ /* 0x000fe400078f08ff */
[----:B------:R-:W-:Y:S02]  /*4db0*/  MOV R5, R20 ;  /* 0x0000001400057202 */ /* 0x000fe40000000f00 */
[----:B------:R-:W-:Y:S02]  /*4dc0*/  IADD3 R15, P0, PT, R2, 0x20, RZ ;  /* 0x00000020020f7810 */ /* 0x000fe40007f1e0ff */
[----:B------:R-:W-:Y:S02]  /*4dd0*/  SHF.R.S32.HI R6, RZ, 0x1, R6 ;  /* 0x00000001ff067819 */ /* 0x000fe40000011406 */
[----:B------:R-:W-:Y:S02]  /*4de0*/  IADD3.X R16, PT, PT, RZ, R3, RZ, P0, !PT ;  /* 0x00000003ff107210 */ /* 0x000fe400007fe4ff */
[----:B------:R-:W-:-:S07]  /*4df0*/  VIMNMX R17, PT, PT, R6, 0x1, !PT ;  /* 0x0000000106117848 */ /* 0x000fce0007fe0100 */
.L_x_52:
[----:B------:R-:W-:Y:S01]  /*4e00*/  ISETP.GE.AND P0, PT, R14, 0x2, PT ;  /* 0x000000020e00780c */ /* 0x000fe20003f06270 */
[----:B------:R-:W-:-:S12]  /*4e10*/  UPLOP3.LUT UP1, UPT, UPT, UPT, UP0, 0x80, 0x8 ;  /* 0x000000000008789c */ /* 0x000fd80003f2f000 */
[----:B------:R-:W-:Y:S05]  /*4e20*/  @!P0 BRA `(.L_x_42) ;  /* 0x0000001000008947 */ /* 0x000fea0003800000 */
[----:B------:R-:W-:Y:S01]  /*4e30*/  IMAD R18, R44, UR4, RZ ;  /* 0x000000042c127c24 */ /* 0x000fe2000f8e02ff */
[----:B------:R-:W-:-:S06]  /*4e40*/  UMOV UR4, URZ ;  /* 0x000000ff00047c82 */ /* 0x000fcc0008000000 */
.L_x_51:
[----:B------:R-:W1:Y:S01]  /*4e50*/  LDC R22, c[0x0][0x3c4] ;  /* 0x0000f100ff167b82 */ /* 0x000e620000000800 */
[----:B------:R-:W-:Y:S01]  /*4e60*/  IMAD R8, R13, UR4, R18 ;  /* 0x000000040d087c24 */ /* 0x000fe2000f8e0212 */
[----:B------:R-:W2:Y:S01]  /*4e70*/  LDCU UR7, c[0x0][0x3c8] ;  /* 0x00007900ff0777ac */ /* 0x000ea20008000800 */
[----:B------:R-:W-:-:S03]  /*4e80*/  HFMA2 R27, -RZ, RZ, 0, 0 ;  /* 0x00000000ff1b7431 */ /* 0x000fc600000001ff */
[----:B------:R-:W-:Y:S01]  /*4e90*/  ISETP.GE.AND P2, PT, R8, RZ, PT ;  /* 0x000000ff0800720c */ /* 0x000fe20003f46270 */
[----:B------:R-:W-:Y:S02]  /*4ea0*/  UIADD3 UR4, UPT, UPT, UR4, 0x1, URZ ;  /* 0x0000000104047890 */ /* 0x000fe4000fffe0ff */
[----:B--2---:R-:W-:Y:S01]  /*4eb0*/  UISETP.GE.AND UP0, UPT, UR7, 0x10, UPT ;  /* 0x000000100700788c */ /* 0x004fe2000bf06270 */
[----:B-1----:R-:W-:-:S04]  /*4ec0*/  IABS R21, R22 ;  /* 0x0000001600157213 */ /* 0x002fc80000000000 */
[----:B------:R-:W1:Y:S08]  /*4ed0*/  I2F.RP R9, R21 ;  /* 0x0000001500097306 */ /* 0x000e700000209400 */
[----:B-1----:R-:W1:Y:S02]  /*4ee0*/  MUFU.RCP R9, R9 ;  /* 0x0000000900097308 */ /* 0x002e640000001000 */
[----:B-1----:R-:W-:-:S06]  /*4ef0*/  IADD3 R6, PT, PT, R9, 0xffffffe, RZ ;  /* 0x0ffffffe09067810 */ /* 0x002fcc0007ffe0ff */
[----:B------:R1:W2:Y:S02]  /*4f00*/  F2I.FTZ.U32.TRUNC.NTZ R7, R6 ;  /* 0x0000000600077305 */ /* 0x0002a4000021f000 */
[----:B-1----:R-:W-:Y:S01]  /*4f10*/  HFMA2 R6, -RZ, RZ, 0, 0 ;  /* 0x00000000ff067431 */ /* 0x002fe200000001ff */
[----:B--2---:R-:W-:-:S05]  /*4f20*/  IADD3 R20, PT, PT, RZ, -R7, RZ ;  /* 0x80000007ff147210 */ /* 0x004fca0007ffe0ff */
[----:B0-----:R-:W-:Y:S01]  /*4f30*/  IMAD R19, R20, R21, RZ ;  /* 0x0000001514137224 */ /* 0x001fe200078e02ff */
[----:B------:R-:W-:-:S03]  /*4f40*/  IABS R20, R8 ;  /* 0x0000000800147213 */ /* 0x000fc60000000000 */
[----:B------:R-:W-:-:S04]  /*4f50*/  IMAD.HI.U32 R7, R7, R19, R6 ;  /* 0x0000001307077227 */ /* 0x000fc800078e0006 */
[----:B------:R-:W-:Y:S01]  /*4f60*/  FADD R6, R4, 1 ;  /* 0x3f80000004067421 */ /* 0x000fe20000000000 */
[----:B------:R-:W-:-:S03]  /*4f70*/  MOV R19, RZ ;  /* 0x000000ff00137202 */ /* 0x000fc60000000f00 */
[----:B------:R-:W-:Y:S01]  /*4f80*/  FMUL R6, R6, 9.9999997473787516356e-05 ;  /* 0x38d1b71706067820 */ /* 0x000fe20000400000 */
[----:B------:R-:W-:-:S05]  /*4f90*/  IMAD.HI.U32 R7, R7, R20, RZ ;  /* 0x0000001407077227 */ /* 0x000fca00078e00ff */
[----:B------:R-:W-:-:S05]  /*4fa0*/  IADD3 R7, PT, PT, -R7, RZ, RZ ;  /* 0x000000ff07077210 */ /* 0x000fca0007ffe1ff */
[----:B------:R-:W-:-:S05]  /*4fb0*/  IMAD R20, R21, R7, R20 ;  /* 0x0000000715147224 */ /* 0x000fca00078e0214 */
[----:B------:R-:W-:-:S13]  /*4fc0*/  ISETP.GT.U32.AND P0, PT, R21, R20, PT ;  /* 0x000000141500720c */ /* 0x000fda0003f04070 */
[----:B------:R-:W-:Y:S02]  /*4fd0*/  @!P0 IADD3 R20, PT, PT, R20, -R21, RZ ;  /* 0x8000001514148210 */ /* 0x000fe40007ffe0ff */
[----:B------:R-:W-:Y:S02]  /*4fe0*/  ISETP.NE.AND P0, PT, R22, RZ, PT ;  /* 0x000000ff1600720c */ /* 0x000fe40003f05270 */
[----:B------:R-:W-:-:S13]  /*4ff0*/  ISETP.GT.U32.AND P1, PT, R21, R20, PT ;  /* 0x000000141500720c */ /* 0x000fda0003f24070 */
[----:B------:R-:W-:Y:S02]  /*5000*/  @!P1 IADD3 R20, PT, PT, R20, -R21, RZ ;  /* 0x8000001514149210 */ /* 0x000fe40007ffe0ff */
[----:B------:R-:W-:Y:S02]  /*5010*/  FMNMX R21, R6, 9.9999999747524270788e-07, !PT ;  /* 0x358637bd06157809 */ /* 0x000fe40007800000 */
[----:B------:R-:W-:Y:S02]  /*5020*/  @!P2 IADD3 R20, PT, PT, -R20, RZ, RZ ;  /* 0x000000ff1414a210 */ /* 0x000fe40007ffe1ff */
[----:B------:R-:W-:Y:S02]  /*5030*/  @!P0 LOP3.LUT R20, RZ, R22, RZ, 0x33, !PT ;  /* 0x00000016ff148212 */ /* 0x000fe400078e33ff */
[----:B------:R-:W-:Y:S02]  /*5040*/  ISETP.NE.AND P0, PT, R17, UR4, PT ;  /* 0x0000000411007c0c */ /* 0x000fe4000bf05270 */
[----:B------:R-:W-:Y:S01]  /*5050*/  MOV R22, RZ ;  /* 0x000000ff00167202 */ /* 0x000fe20000000f00 */
[----:B------:R-:W-:Y:S01]  /*5060*/  IMAD R23, R20, UR7, RZ ;  /* 0x0000000714177c24 */ /* 0x000fe2000f8e02ff */
[----:B------:R-:W-:Y:S09]  /*5070*/  BRA.U !UP0, `(.L_x_43) ;  /* 0x0000000508687547 */ /* 0x000ff2000b800000 */
[----:B------:R-:W-:Y:S01]  /*5080*/  MOV R6, UR5 ;  /* 0x0000000500067c02 */ /* 0x000fe20008000f00 */
[----:B------:R-:W-:Y:S01]  /*5090*/  FADD R24, R21, R4 ;  /* 0x0000000415187221 */ /* 0x000fe20000000000 */
[----:B------:R-:W-:Y:S02]  /*50a0*/  MOV R7, UR6 ;  /* 0x0000000600077c02 */ /* 0x000fe40008000f00 */
[----:B------:R-:W-:Y:S02]  /*50b0*/  MOV R22, RZ ;  /* 0x000000ff00167202 */ /* 0x000fe40000000f00 */
[----:B------:R-:W-:Y:S01]  /*50c0*/  MOV R19, RZ ;  /* 0x000000ff00137202 */ /* 0x000fe20000000f00 */
[----:B------:R-:W-:Y:S01]  /*50d0*/  IMAD.WIDE R6, R23, 0x4, R6 ;  /* 0x0000000417067825 */ /* 0x000fe200078e0206 */
[----:B------:R-:W-:Y:S02]  /*50e0*/  MOV R8, R15 ;  /* 0x0000000f00087202 */ /* 0x000fe40000000f00 */
[----:B------:R-:W-:-:S02]  /*50f0*/  MOV R9, R16 ;  /* 0x0000001000097202 */ /* 0x000fc40000000f00 */
[----:B------:R-:W-:-:S07]  /*5100*/  MOV R25, RZ ;  /* 0x000000ff00197202 */ /* 0x000fce0000000f00 */
.L_x_45:
        /* <DEDUP_REMOVED lines=24> */
[----:B---3--:R-:W-:Y:S01]  /*5290*/  FADD R30, R30, -R31 ;  /* 0x8000001f1e1e7221 */ /* 0x008fe20000000000 */
[----:B------:R-:W-:Y:S02]  /*52a0*/  FMUL R31, R32, R32 ;  /* 0x00000020201f7220 */ /* 0x000fe40000400000 */
[----:B------:R-:W3:Y:S02]  /*52b0*/  LDG.E.CONSTANT R32, desc[UR8][R8.64] ;  /* 0x0000000808207981 */ /* 0x000ee4000c1e9900 */
[----:B------:R-:W-:Y:S01]  /*52c0*/  FFMA R31, R30, R30, R31 ;  /* 0x0000001e1e1f7223 */ /* 0x000fe2000000001f */
[----:B----4-:R-:W-:Y:S02]  /*52d0*/  FADD R34, R34, -R35 ;  /* 0x8000002322227221 */ /* 0x010fe40000000000 */
[----:B------:R-:W3:Y:S02]  /*52e0*/  LDG.E.CONSTANT R35, desc[UR8][R6.64] ;  /* 0x0000000806237981 */ /* 0x000ee4000c1e9900 */
[----:B------:R-:W-:-:S02]  /*52f0*/  FFMA R30, R34, R34, R31 ;  /* 0x00000022221e7223 */ /* 0x000fc4000000001f */
[----:B------:R-:W4:Y:S01]  /*5300*/  LDG.E.CONSTANT R31, desc[UR8][R8.64+0x4] ;  /* 0x00000408081f7981 */ /* 0x000f22000c1e9900 */
[----:B-----5:R-:W-:-:S03]  /*5310*/  FADD R43, R43, -R36 ;  /* 0x800000242b2b7221 */ /* 0x020fc60000000000 */
[----:B------:R-:W4:Y:S04]  /*5320*/  LDG.E.CONSTANT R34, desc[UR8][R6.64+0x4] ;  /* 0x0000040806227981 */ /* 0x000f28000c1e9900 */
[----:B------:R-:W5:Y:S01]  /*5330*/  LDG.E.CONSTANT R36, desc[UR8][R6.64+0x10] ;  /* 0x0000100806247981 */ /* 0x000f62000c1e9900 */
[----:B------:R-:W-:-:S03]  /*5340*/  FADD R49, R28, -R29 ;  /* 0x8000001d1c317221 */ /* 0x000fc60000000000 */
[----:B------:R-:W5:Y:S04]  /*5350*/  LDG.E.CONSTANT R29, desc[UR8][R8.64+0x8] ;  /* 0x00000808081d7981 */ /* 0x000f68000c1e9900 */
[----:B------:R-:W5:Y:S01]  /*5360*/  LDG.E.CONSTANT R28, desc[UR8][R6.64+0x8] ;  /* 0x00000808061c7981 */ /* 0x000f62000c1e9900 */
[----:B------:R-:W-:-:S03]  /*5370*/  FADD R50, R26, -R27 ;  /* 0x8000001b1a327221 */ /* 0x000fc60000000000 */
[----:B------:R-:W5:Y:S04]  /*5380*/  LDG.E.CONSTANT R26, desc[UR8][R6.64+0x18] ;  /* 0x00001808061a7981 */ /* 0x000f68000c1e9900 */
[----:B------:R-:W5:Y:S01]  /*5390*/  LDG.E.CONSTANT R27, desc[UR8][R6.64+0x1c] ;  /* 0x00001c08061b7981 */ /* 0x000f62000c1e9900 */
[----:B------:R-:W-:Y:S01]  /*53a0*/  FMUL R50, R50, R50 ;  /* 0x0000003232327220 */ /* 0x000fe20000400000 */
[----:B------:R-:W-:-:S03]  /*53b0*/  FADD R41, R41, -R42 ;  /* 0x8000002a29297221 */ /* 0x000fc60000000000 */
[----:B------:R-:W-:Y:S01]  /*53c0*/  FFMA R50, R49, R49, R50 ;  /* 0x0000003131327223 */ /* 0x000fe20000000032 */
[----:B------:R-:W-:-:S03]  /*53d0*/  FADD R37, R40, -R37 ;  /* 0x8000002528257221 */ /* 0x000fc60000000000 */
[----:B------:R-:W-:Y:S01]  /*53e0*/  FFMA R50, R41, R41, R50 ;  /* 0x0000002929327223 */ /* 0x000fe20000000032 */
[----:B------:R-:W-:Y:S01]  /*53f0*/  FMUL R37, R37, R37 ;  /* 0x0000002525257220 */ /* 0x000fe20000400000 */
[----:B------:R-:W-:Y:S01]  /*5400*/  FFMA R30, R43, R43, R30 ;  /* 0x0000002b2b1e7223 */ /* 0x000fe2000000001e */
[----:B------:R-:W-:Y:S01]  /*5410*/  FADD R45, R48, -R45 ;  /* 0x8000002d302d7221 */ /* 0x000fe20000000000 */
[----:B--2---:R-:W-:-:S04]  /*5420*/  FADD R33, R38, -R33 ;  /* 0x8000002126217221 */ /* 0x004fc80000000000 */
[----:B------:R-:W-:Y:S01]  /*5430*/  FFMA R33, R33, R33, R50 ;  /* 0x0000002121217223 */ /* 0x000fe20000000032 */
[----:B---3--:R-:W-:Y:S01]  /*5440*/  FADD R32, R32, -R35 ;  /* 0x8000002320207221 */ /* 0x008fe20000000000 */
[----:B----4-:R-:W-:-:S04]  /*5450*/  FADD R31, R31, -R34 ;  /* 0x800000221f1f7221 */ /* 0x010fc80000000000 */
[----:B------:R-:W-:Y:S01]  /*5460*/  FMUL R31, R31, R31 ;  /* 0x0000001f1f1f7220 */ /* 0x000fe20000400000 */
[----:B-----5:R-:W-:-:S03]  /*5470*/  FADD R36, R39, -R36 ;  /* 0x8000002427247221 */ /* 0x020fc60000000000 */
[----:B------:R-:W-:Y:S01]  /*5480*/  FFMA R31, R32, R32, R31 ;  /* 0x00000020201f7223 */ /* 0x000fe2000000001f */
[----:B------:R-:W-:Y:S01]  /*5490*/  FADD R28, R29, -R28 ;  /* 0x8000001c1d1c7221 */ /* 0x000fe20000000000 */
[----:B------:R-:W-:Y:S01]  /*54a0*/  FFMA R37, R36, R36, R37 ;  /* 0x0000002424257223 */ /* 0x000fe20000000025 */
[----:B------:R-:W-:Y:S02]  /*54b0*/  FADD R26, R47, -R26 ;  /* 0x8000001a2f1a7221 */ /* 0x000fe40000000000 */
[----:B------:R-:W-:Y:S01]  /*54c0*/  FFMA R28, R28, R28, R31 ;  /* 0x0000001c1c1c7223 */ /* 0x000fe2000000001f */
[----:B------:R-:W-:Y:S01]  /*54d0*/  FADD R33, R30, R33 ;  /* 0x000000211e217221 */ /* 0x000fe20000000000 */
[----:B------:R-:W-:Y:S01]  /*54e0*/  FFMA R26, R26, R26, R37 ;  /* 0x0000001a1a1a7223 */ /* 0x000fe20000000025 */
[----:B------:R-:W-:Y:S01]  /*54f0*/  FADD R27, R46, -R27 ;  /* 0x8000001b2e1b7221 */ /* 0x000fe20000000000 */
[----:B------:R-:W-:-:S03]  /*5500*/  FFMA R28, R45, R45, R28 ;  /* 0x0000002d2d1c7223 */ /* 0x000fc6000000001c */
[----:B------:R-:W-:Y:S01]  /*5510*/  FFMA R26, R27, R27, R26 ;  /* 0x0000001b1b1a7223 */ /* 0x000fe2000000001a */
[----:B------:R-:W-:-:S04]  /*5520*/  FADD R33, R28, R33 ;  /* 0x000000211c217221 */ /* 0x000fc80000000000 */
        /* <DEDUP_REMOVED lines=8> */
[----:B------:R-:W-:Y:S02]  /*55b0*/  IADD3 R8, P2, PT, R8, 0x40, RZ ;  /* 0x0000004008087810 */ /* 0x000fe40007f5e0ff */
[----:B------:R-:W-:Y:S02]  /*55c0*/  ISETP.GE.AND P1, PT, R19, R10, PT ;  /* 0x0000000a1300720c */ /* 0x000fe40003f26270 */
[----:B------:R-:W-:Y:S02]  /*55d0*/  IADD3 R6, P3, PT, R6, 0x40, RZ ;  /* 0x0000004006067810 */ /* 0x000fe40007f7e0ff */
[----:B------:R-:W-:Y:S02]  /*55e0*/  IADD3.X R9, PT, PT, RZ, R9, RZ, P2, !PT ;  /* 0x00000009ff097210 */ /* 0x000fe400017fe4ff */
[----:B------:R-:W-:-:S02]  /*55f0*/  IADD3.X R7, PT, PT, RZ, R7, RZ, P3, !PT ;  /* 0x00000007ff077210 */ /* 0x000fc40001ffe4ff */
[----:B------:R-:W-:-:S05]  /*5600*/  MOV R25, R27 ;  /* 0x0000001b00197202 */ /* 0x000fca0000000f00 */
[----:B------:R-:W-:Y:S05]  /*5610*/  @!P1 BRA `(.L_x_45) ;  /* 0xfffffff800bc9947 */ /* 0x000fea000383ffff */
.L_x_43:
[----:B------:R-:W0:Y:S01]  /*5620*/  LDC.64 R6, c[0x0][0x388] ;  /* 0x0000e200ff067b82 */ /* 0x000e220000000a00 */
[----:B------:R-:W-:Y:S01]  /*5630*/  ISETP.GE.AND P1, PT, R19, R11, PT ;  /* 0x0000000b1300720c */ /* 0x000fe20003f26270 */
[----:B0-----:R-:W-:-:S12]  /*5640*/  IMAD.WIDE R6, R23, 0x4, R6 ;  /* 0x0000000417067825 */ /* 0x001fd800078e0206 */
[----:B------:R-:W-:Y:S05]  /*5650*/  @P1 BRA `(.L_x_46) ;  /* 0x0000000400001947 */ /* 0x000fea0003800000 */
[----:B------:R-:W-:-:S07]  /*5660*/  FADD R26, R21, R4 ;  /* 0x00000004151a7221 */ /* 0x000fce0000000000 */
.L_x_47:
        /* <DEDUP_REMOVED lines=61> */
[----:B------:R-:W-:-:S13]  /*5a40*/  ISETP.GE.AND P1, PT, R19, R11, PT ;  /* 0x0000000b1300720c */ /* 0x000fda0003f26270 */
[----:B------:R-:W-:Y:S05]  /*5a50*/  @!P1 BRA `(.L_x_47) ;  /* 0xfffffffc00049947 */ /* 0x000fea000383ffff */
.L_x_46:
[----:B------:R-:W-:-:S13]  /*5a60*/  ISETP.GE.AND P1, PT, R19, R12, PT ;  /* 0x0000000c1300720c */ /* 0x000fda0003f26270 */
[----:B------:R-:W-:Y:S05]  /*5a70*/  @P1 BRA `(.L_x_48) ;  /* 0x0000000000901947 */ /* 0x000fea0003800000 */
[----:B------:R-:W-:-:S07]  /*5a80*/  FADD R26, R21, R4 ;  /* 0x00000004151a7221 */ /* 0x000fce0000000000 */
.L_x_49:
        /* <DEDUP_REMOVED lines=35> */
.L_x_48:
[----:B------:R-:W0:Y:S02]  /*5cc0*/  LDCU UR7, c[0x0][0x3c8] ;  /* 0x00007900ff0777ac */ /* 0x000e240008000800 */
[----:B0-----:R-:W-:-:S13]  /*5cd0*/  ISETP.GE.AND P1, PT, R19, UR7, PT ;  /* 0x0000000713007c0c */ /* 0x001fda000bf26270 */
[----:B------:R-:W-:Y:S05]  /*5ce0*/  @P1 BRA `(.L_x_44) ;  /* 0x0000000000401947 */ /* 0x000fea0003800000 */
[----:B------:R-:W-:Y:S01]  /*5cf0*/  FADD R26, R21, R4 ;  /* 0x00000004151a7221 */ /* 0x000fe20000000000 */
[----:B------:R-:W-:-:S07]  /*5d00*/  MOV R21, R27 ;  /* 0x0000001b00157202 */ /* 0x000fce0000000f00 */
.L_x_50:
[----:B------:R-:W-:-:S04]  /*5d10*/  IMAD.WIDE.U32 R8, R19, 0x4, R2 ;  /* 0x0000000413087825 */ /* 0x000fc800078e0002 */
[C---:B------:R-:W-:Y:S02]  /*5d20*/  IMAD.WIDE.U32 R24, R19.reuse, 0x4, R6 ;  /* 0x0000000413187825 */ /* 0x040fe400078e0006 */
[----:B------:R-:W2:Y:S04]  /*5d30*/  LDG.E.CONSTANT R8, desc[UR8][R8.64] ;  /* 0x0000000808087981 */ /* 0x000ea8000c1e9900 */
[----:B------:R-:W2:Y:S01]  /*5d40*/  LDG.E.CONSTANT R25, desc[UR8][R24.64] ;  /* 0x0000000818197981 */ /* 0x000ea2000c1e9900 */
[----:B------:R-:W-:-:S04]  /*5d50*/  IADD3 R19, PT, PT, R19, 0x1, RZ ;  /* 0x0000000113137810 */ /* 0x000fc80007ffe0ff */
[----:B------:R-:W-:Y:S01]  /*5d60*/  ISETP.GE.AND P1, PT, R19, UR7, PT ;  /* 0x0000000713007c0c */ /* 0x000fe2000bf26270 */
[----:B--2---:R-:W-:-:S04]  /*5d70*/  FADD R23, R8, -R25 ;  /* 0x8000001908177221 */ /* 0x004fc80000000000 */
[----:B------:R-:W-:-:S04]  /*5d80*/  FFMA R22, R23, R23, -R22 ;  /* 0x0000001717167223 */ /* 0x000fc80000000816 */
[----:B------:R-:W-:-:S04]  /*5d90*/  FADD R27, R22, R21 ;  /* 0x00000015161b7221 */ /* 0x000fc80000000000 */
[C---:B------:R-:W-:Y:S01]  /*5da0*/  FADD R21, R27.reuse, -R21 ;  /* 0x800000151b157221 */ /* 0x040fe20000000000 */
[----:B------:R-:W-:-:S03]  /*5db0*/  FSETP.LEU.AND P2, PT, R27, R26, PT ;  /* 0x0000001a1b00720b */ /* 0x000fc60003f4b000 */
[----:B------:R-:W-:Y:S01]  /*5dc0*/  FADD R22, -R22, R21 ;  /* 0x0000001516167221 */ /* 0x000fe20000000100 */
[----:B------:R-:W-:-:S09]  /*5dd0*/  MOV R21, R27 ;  /* 0x0000001b00157202 */ /* 0x000fd20000000f00 */
[----:B------:R-:W-:Y:S05]  /*5de0*/  @!P1 BRA P2, `(.L_x_50) ;  /* 0xfffffffc00c89947 */ /* 0x000fea000103ffff */
.L_x_44:
[----:B------:R-:W-:-:S04]  /*5df0*/  FSETP.GEU.AND P1, PT, R27, R4, PT ;  /* 0x000000041b00720b */ /* 0x000fc80003f2e000 */
[----:B------:R-:W-:Y:S02]  /*5e00*/  SEL R5, R20, R5, !P1 ;  /* 0x0000000514057207 */ /* 0x000fe40004800000 */
[----:B------:R-:W-:Y:S01]  /*5e10*/  FSEL R4, R27, R4, !P1 ;  /* 0x000000041b047208 */ /* 0x000fe20004800000 */
[----:B------:R-:W-:Y:S06]  /*5e20*/  @P0 BRA `(.L_x_51) ;  /* 0xfffffff000080947 */ /* 0x000fec000383ffff */
.L_x_42:
[----:B------:R-:W-:Y:S01]  /*5e30*/  UPLOP3.LUT UP0, UPT, UPT, UPT, UPT, 0x40, 0x4 ;  /* 0x000000000004789c */ /* 0x000fe20003f0e870 */
[----:B------:R-:W-:Y:S01]  /*5e40*/  UMOV UR4, 0x1 ;  /* 0x0000000100047882 */ /* 0x000fe20000000000 */
[----:B------:R-:W-:Y:S09]  /*5e50*/  BRA.U UP1, `(.L_x_52) ;  /* 0xffffffed01e87547 */ /* 0x000ff2000b83ffff */
[----:B------:R-:W-:Y:S02]  /*5e60*/  ISETP.NE.AND P0, PT, R5, -0x1, PT ;  /* 0xffffffff0500780c */ /* 0x000fe40003f05270 */
[----:B------:R-:W-:-:S11]  /*5e70*/  MOV R20, 0xffffffff ;  /* 0xffffffff00147802 */ /* 0x000fd60000000f00 */
[----:B------:R-:W-:Y:S05]  /*5e80*/  @!P0 BRA `(.L_x_41) ;  /* 0x0000000c00c08947 */ /* 0x000fea0003800000 */
[----:B------:R-:W1:Y:S01]  /*5e90*/  LDCU UR4, c[0x0][0x3c4] ;  /* 0x00007880ff0477ac */ /* 0x000e620008000800 */
[----:B------:R-:W-:Y:S02]  /*5ea0*/  VIMNMX R6, PT, PT, R13, 0x19, PT ;  /* 0x000000190d067848 */ /* 0x000fe40003fe0100 */
[----:B------:R-:W-:Y:S02]  /*5eb0*/  MOV R20, R5 ;  /* 0x0000000500147202 */ /* 0x000fe40000000f00 */
[----:B------:R-:W-:Y:S02]  /*5ec0*/  IADD3 R13, PT, PT, R6, 0x1, R5 ;  /* 0x00000001060d7810 */ /* 0x000fe40007ffe005 */
[----:B------:R-:W-:Y:S02]  /*5ed0*/  VIADDMNMX R16, R5, -R6, RZ, !PT ;  /* 0x8000000605107246 */ /* 0x000fe400078001ff */
[----:B-1----:R-:W-:-:S04]  /*5ee0*/  VIMNMX R13, PT, PT, R13, UR4, PT ;  /* 0x000000040d0d7c48 */ /* 0x002fc8000bfe0100 */
[----:B------:R-:W-:-:S13]  /*5ef0*/  ISETP.GE.AND P0, PT, R16, R13, PT ;  /* 0x0000000d1000720c */ /* 0x000fda0003f06270 */
[----:B------:R-:W-:Y:S05]  /*5f00*/  @P0 BRA `(.L_x_41) ;  /* 0x0000000c00a00947 */ /* 0x000fea0003800000 */
.L_x_64:
[----:B------:R-:W-:Y:S01]  /*5f10*/  ISETP.NE.AND P0, PT, R16, R5, PT ;  /* 0x000000051000720c */ /* 0x000fe20003f05270 */
[----:B------:R-:W-:Y:S01]  /*5f20*/  BSSY.RECONVERGENT B1, `(.L_x_53) ;  /* 0x00000e2000017945 */ /* 0x000fe20003800200 */
[----:B------:R-:W-:-:S11]  /*5f30*/  MOV R20, R16 ;  /* 0x0000001000147202 */ /* 0x000fd60000000f00 */
[----:B------:R-:W-:Y:S05]  /*5f40*/  @!P0 BRA `(.L_x_54) ;  /* 0x0000000c007c8947 */ /* 0x000fea0003800000 */
[----:B------:R-:W1:Y:S01]  /*5f50*/  LDCU UR4, c[0x0][0x3c8] ;  /* 0x00007900ff0477ac */ /* 0x000e620008000800 */
[----:B------:R-:W2:Y:S01]  /*5f60*/  LDC.64 R6, c[0x0][0x388] ;  /* 0x0000e200ff067b82 */ /* 0x000ea20000000a00 */
[----:B------:R-:W-:Y:S01]  /*5f70*/  FADD R8, R4, 1 ;  /* 0x3f80000004087421 */ /* 0x000fe20000000000 */
[----:B------:R-:W-:Y:S01]  /*5f80*/  HFMA2 R17, -RZ, RZ, 0, 0 ;  /* 0x00000000ff117431 */ /* 0x000fe200000001ff */
[----:B------:R-:W-:Y:S01]  /*5f90*/  BSSY.RECONVERGENT B2, `(.L_x_55) ;  /* 0x00000d7000027945 */ /* 0x000fe20003800200 */
[----:B------:R-:W-:Y:S02]  /*5fa0*/  HFMA2 R18, -RZ, RZ, 0, 0 ;  /* 0x00000000ff127431 */ /* 0x000fe400000001ff */
[----:B------:R-:W-:Y:S01]  /*5fb0*/  FMUL R8, R8, 9.9999997473787516356e-05 ;  /* 0x38d1b71708087820 */ /* 0x000fe20000400000 */
[----:B------:R-:W-:-:S04]  /*5fc0*/  MOV R29, RZ ;  /* 0x000000ff001d7202 */ /* 0x000fc80000000f00 */
[----:B0-----:R-:W-:Y:S01]  /*5fd0*/  FMNMX R19, R8, 9.9999999747524270788e-07, !PT ;  /* 0x358637bd08137809 */ /* 0x001fe20007800000 */
[----:B-1----:R-:W-:Y:S02]  /*5fe0*/  UISETP.GE.AND UP0, UPT, UR4, 0x10, UPT ;  /* 0x000000100400788c */ /* 0x002fe4000bf06270 */
[----:B------:R-:W-:-:S04]  /*5ff0*/  IMAD R9, R16, UR4, RZ ;  /* 0x0000000410097c24 */ /* 0x000fc8000f8e02ff */
[----:B--2---:R-:W-:-:S03]  /*6000*/  IMAD.WIDE R6, R9, 0x4, R6 ;  /* 0x0000000409067825 */ /* 0x004fc600078e0206 */
[----:B------:R-:W-:Y:S05]  /*6010*/  BRA.U !UP0, `(.L_x_56) ;  /* 0x00000005084c7547 */ /* 0x000fea000b800000 */
[----:B------:R-:W-:Y:S01]  /*6020*/  FADD R21, R4, R19 ;  /* 0x0000001304157221 */ /* 0x000fe20000000000 */
[----:B------:R-:W-:Y:S02]  /*6030*/  MOV R18, RZ ;  /* 0x000000ff00127202 */ /* 0x000fe40000000f00 */
[----:B------:R-:W-:Y:S02]  /*6040*/  MOV R17, RZ ;  /* 0x000000ff00117202 */ /* 0x000fe40000000f00 */
[----:B------:R-:W-:-:S07]  /*6050*/  MOV R20, RZ ;  /* 0x000000ff00147202 */ /* 0x000fce0000000f00 */
.L_x_58:
        /* <DEDUP_REMOVED lines=35> */
[----:B---3--:R-:W-:Y:S01]  /*6290*/  FADD R26, R26, -R27 ;  /* 0x8000001b1a1a7221 */ /* 0x008fe20000000000 */
[----:B------:R-:W-:-:S03]  /*62a0*/  FMUL R52, R52, R52 ;  /* 0x0000003434347220 */ /* 0x000fc60000400000 */
[----:B0-----:R-:W-:Y:S01]  /*62b0*/  FMUL R15, R26, R26 ;  /* 0x0000001a1a0f7220 */ /* 0x001fe20000400000 */
[----:B----4-:R-:W-:-:S04]  /*62c0*/  FADD R43, R43, -R44 ;  /* 0x8000002c2b2b7221 */ /* 0x010fc80000000000 */
[----:B------:R-:W-:Y:S01]  /*62d0*/  FFMA R43, R43, R43, R52 ;  /* 0x0000002b2b2b7223 */ /* 0x000fe20000000034 */
[----:B-----5:R-:W-:-:S04]  /*62e0*/  FADD R28, R28, -R29 ;  /* 0x8000001d1c1c7221 */ /* 0x020fc80000000000 */
        /* <DEDUP_REMOVED lines=19> */
[----:B------:R-:W-:Y:S01]  /*6420*/  FADD R46, R46, -R51 ;  /* 0x800000332e2e7221 */ /* 0x000fe20000000000 */
        /* <DEDUP_REMOVED lines=16> */
[----:B------:R-:W-:-:S13]  /*6530*/  ISETP.GE.AND P0, PT, R17, R10, PT ;  /* 0x0000000a1100720c */ /* 0x000fda0003f06270 */
[----:B------:R-:W-:Y:S05]  /*6540*/  @!P0 BRA `(.L_x_58) ;  /* 0xfffffff800c48947 */ /* 0x000fea000383ffff */
.L_x_56:
[----:B------:R-:W-:-:S13]  /*6550*/  ISETP.GE.AND P0, PT, R17, R11, PT ;  /* 0x0000000b1100720c */ /* 0x000fda0003f06270 */
[----:B------:R-:W-:Y:S05]  /*6560*/  @P0 BRA `(.L_x_59) ;  /* 0x0000000400000947 */ /* 0x000fea0003800000 */
[----:B------:R-:W-:-:S07]  /*6570*/  FADD R20, R4, R19 ;  /* 0x0000001304147221 */ /* 0x000fce0000000000 */
.L_x_60:
        /* <DEDUP_REMOVED lines=63> */
.L_x_59:
[----:B------:R-:W-:-:S13]  /*6970*/  ISETP.GE.AND P0, PT, R17, R12, PT ;  /* 0x0000000c1100720c */ /* 0x000fda0003f06270 */
[----:B------:R-:W-:Y:S05]  /*6980*/  @P0 BRA `(.L_x_61) ;  /* 0x0000000000900947 */ /* 0x000fea0003800000 */
[----:B------:R-:W-:-:S07]  /*6990*/  FADD R28, R4, R19 ;  /* 0x00000013041c7221 */ /* 0x000fce0000000000 */
.L_x_62:
        /* <DEDUP_REMOVED lines=35> */
.L_x_61:
[----:B------:R-:W0:Y:S02]  /*6bd0*/  LDC R20, c[0x0][0x3c8] ;  /* 0x0000f200ff147b82 */ /* 0x000e240000000800 */
[----:B0-----:R-:W-:-:S13]  /*6be0*/  ISETP.GE.AND P0, PT, R17, R20, PT ;  /* 0x000000141100720c */ /* 0x001fda0003f06270 */
[----:B------:R-:W-:Y:S05]  /*6bf0*/  @P0 BRA `(.L_x_57) ;  /* 0x0000000000400947 */ /* 0x000fea0003800000 */
[----:B------:R-:W-:Y:S01]  /*6c00*/  FADD R22, R4, R19 ;  /* 0x0000001304167221 */ /* 0x000fe20000000000 */
[----:B------:R-:W-:-:S07]  /*6c10*/  MOV R19, R29 ;  /* 0x0000001d00137202 */ /* 0x000fce0000000f00 */
.L_x_63:
        /* <DEDUP_REMOVED lines=14> */
.L_x_57:
[----:B------:R-:W-:Y:S05]  /*6d00*/  BSYNC.RECONVERGENT B2 ;  /* 0x0000000000027941 */ /* 0x000fea0003800200 */
.L_x_55:
[----:B------:R-:W-:-:S04]  /*6d10*/  FSETP.GEU.AND P0, PT, R29, R4, PT ;  /* 0x000000041d00720b */ /* 0x000fc80003f0e000 */
[----:B------:R-:W-:Y:S02]  /*6d20*/  FSEL R4, R29, R4, !P0 ;  /* 0x000000041d047208 */ /* 0x000fe40004000000 */
[----:B------:R-:W-:-:S07]  /*6d30*/  SEL R20, R16, R5, !P0 ;  /* 0x0000000510147207 */ /* 0x000fce0004000000 */
.L_x_54:
[----:B------:R-:W-:Y:S05]  /*6d40*/  BSYNC.RECONVERGENT B1 ;  /* 0x0000000000017941 */ /* 0x000fea0003800200 */
.L_x_53:
[----:B------:R-:W-:Y:S02]  /*6d50*/  IADD3 R16, PT, PT, R16, 0x1, RZ ;  /* 0x0000000110107810 */ /* 0x000fe40007ffe0ff */
[----:B------:R-:W-:Y:S02]  /*6d60*/  MOV R5, R20 ;  /* 0x0000001400057202 */ /* 0x000fe40000000f00 */
[----:B------:R-:W-:-:S13]  /*6d70*/  ISETP.NE.AND P0, PT, R16, R13, PT ;  /* 0x0000000d1000720c */ /* 0x000fda0003f05270 */
[----:B------:R-:W-:Y:S05]  /*6d80*/  @P0 BRA `(.L_x_64) ;  /* 0xfffffff000600947 */ /* 0x000fea000383ffff */
.L_x_41:
[----:B------:R-:W-:Y:S05]  /*6d90*/  BSYNC.RECONVERGENT B0 ;  /* 0x0000000000007941 */ /* 0x000fea0003800200 */
.L_x_40:
[----:B------:R-:W1:Y:S01]  /*6da0*/  LDC.64 R2, c[0x0][0x3b8] ;  /* 0x0000ee00ff027b82 */ /* 0x000e620000000a00 */
[----:B------:R-:W-:-:S04]  /*6db0*/  FSETP.NEU.AND P0, PT, R4, 3.40282346638528859812e+38, PT ;  /* 0x7f7fffff0400780b */ /* 0x000fc80003f0d000 */
[----:B------:R-:W-:Y:S01]  /*6dc0*/  SEL R5, R20, RZ, P0 ;  /* 0x000000ff14057207 */ /* 0x000fe20000000000 */
[----:B-1----:R-:W-:-:S05]  /*6dd0*/  IMAD.WIDE.U32 R2, R0, 0x4, R2 ;  /* 0x0000000400027825 */ /* 0x002fca00078e0002 */
[----:B------:R-:W-:Y:S01]  /*6de0*/  STG.E desc[UR8][R2.64], R5 ;  /* 0x0000000502007986 */ /* 0x000fe2000c101908 */
[----:B------:R-:W-:Y:S05]  /*6df0*/  EXIT ;  /* 0x000000000000794d */ /* 0x000fea0003800000 */
.L_x_0:
[----:B------:R-:W1:Y:S01]  /*6e00*/  S2R R3, SR_TID.X ;  /* 0x0000000000037919 */ /* 0x000e620000002100 */
[----:B------:R-:W1:Y:S08]  /*6e10*/  S2UR UR5, SR_CTAID.X ;  /* 0x00000000000579c3 */ /* 0x000e700000002500 */
[----:B------:R-:W1:Y:S02]  /*6e20*/  LDC R0, c[0x0][0x360] ;  /* 0x0000d800ff007b82 */ /* 0x000e640000000800 */
[----:B-1----:R-:W-:-:S05]  /*6e30*/  IMAD R0, R0, UR5, R3 ;  /* 0x0000000500007c24 */ /* 0x002fca000f8e0203 */
[----:B------:R-:W-:-:S13]  /*6e40*/  ISETP.GE.AND P0, PT, R0, UR4, PT ;  /* 0x0000000400007c0c */ /* 0x000fda000bf06270 */
[----:B0-----:R-:W-:Y:S05]  /*6e50*/  @P0 EXIT ;  /* 0x000000000000094d */ /* 0x001fea0003800000 */
[----:B------:R-:W0:Y:S01]  /*6e60*/  LDCU.64 UR4, c[0x0][0x3c8] ;  /* 0x00007900ff0477ac */ /* 0x000e220008000a00 */
[----:B------:R-:W1:Y:S01]  /*6e70*/  LDC.64 R2, c[0x0][0x380] ;  /* 0x0000e000ff027b82 */ /* 0x000e620000000a00 */
[C---:B------:R-:W-:Y:S02]  /*6e80*/  IADD3 R11, PT, PT, R1.reuse, 0x80, RZ ;  /* 0x00000080010b7810 */ /* 0x040fe40007ffe0ff */
        /* <DEDUP_REMOVED lines=9> */
[----:B------:R-:W-:-:S07]  /*6f20*/  IADD3 R14, PT, PT, R13, -0x7, RZ ;  /* 0xfffffff90d0e7810 */ /* 0x000fce0007ffe0ff */
.L_x_80:
[----:B------:R-:W0:Y:S01]  /*6f30*/  LDC R13, c[0x0][0x3c8] ;  /* 0x0000f200ff0d7b82 */ /* 0x000e220000000800 */
[----:B------:R-:W-:Y:S02]  /*6f40*/  MOV R17, RZ ;  /* 0x000000ff00117202 */ /* 0x000fe40000000f00 */
[----:B------:R-:W-:Y:S02]  /*6f50*/  MOV R15, RZ ;  /* 0x000000ff000f7202 */ /* 0x000fe40000000f00 */
[----:B------:R-:W-:-:S03]  /*6f60*/  MOV R18, RZ ;  /* 0x000000ff00127202 */ /* 0x000fc60000000f00 */
[----:B------:R-:W1:Y:S01]  /*6f70*/  LDC.64 R4, c[0x0][0x390] ;  /* 0x0000e400ff047b82 */ /* 0x000e620000000a00 */
[----:B0-----:R-:W-:Y:S01]  /*6f80*/  ISETP.GE.AND P0, PT, R13, 0x20, PT ;  /* 0x000000200d00780c */ /* 0x001fe20003f06270 */
[----:B------:R-:W-:-:S04]  /*6f90*/  IMAD R7, R16, R13, RZ ;  /* 0x0000000d10077224 */ /* 0x000fc800078e02ff */
[----:B-1----:R-:W-:-:S08]  /*6fa0*/  IMAD.WIDE R4, R7, 0x4, R4 ;  /* 0x0000000407047825 */ /* 0x002fd000078e0204 */
[----:B------:R-:W-:Y:S05]  /*6fb0*/  @!P0 BRA `(.L_x_66) ;  /* 0x0000000c00a88947 */ /* 0x000fea0003800000 */
[----:B------:R-:W-:Y:S01]  /*6fc0*/  HFMA2 R17, -RZ, RZ, 0, 0 ;  /* 0x00000000ff117431 */ /* 0x000fe200000001ff */
[----:B------:R-:W-:Y:S02]  /*6fd0*/  MOV R18, RZ ;  /* 0x000000ff00127202 */ /* 0x000fe40000000f00 */
[----:B------:R-:W-:-:S07]  /*6fe0*/  MOV R15, RZ ;  /* 0x000000ff000f7202 */ /* 0x000fce0000000f00 */
.L_x_67:
        /* <DEDUP_REMOVED lines=41> */
[----:B------:R-:W3:Y:S01]  /*7280*/  LDG.E.CONSTANT R48, desc[UR8][R6.64+0x4c] ;  /* 0x00004c0806307981 */ /* 0x000ee2000c1e9900 */
[----:B----4-:R-:W-:-:S03]  /*7290*/  FADD R40, R40, -R47 ;  /* 0x8000002f28287221 */ /* 0x010fc60000000000 */
[----:B------:R-:W3:Y:S01]  /*72a0*/  LDG.E.CONSTANT R47, desc[UR8][R8.64+0x4c] ;  /* 0x00004c08082f7981 */ /* 0x000ee2000c1e9900 */
[----:B-----5:R-:W-:-:S03]  /*72b0*/  FADD R20, R20, -R49 ;  /* 0x8000003114147221 */ /* 0x020fc60000000000 */
[----:B------:R-:W4:Y:S01]  /*72c0*/  LDG.E.CONSTANT R49, desc[UR8][R6.64+0x48] ;  /* 0x0000480806317981 */ /* 0x000f22000c1e9900 */
[----:B------:R-:W-:-:S03]  /*72d0*/  FADD R41, R41, -R46 ;  /* 0x8000002e29297221 */ /* 0x000fc60000000000 */
[----:B------:R-:W5:Y:S01]  /*72e0*/  LDG.E.CONSTANT R46, desc[UR8][R6.64+0x50] ;  /* 0x00005008062e7981 */ /* 0x000f62000c1e9900 */
[----:B------:R-:W-:-:S03]  /*72f0*/  FADD R39, R39, -R44 ;  /* 0x8000002c27277221 */ /* 0x000fc60000000000 */
[----:B------:R-:W4:Y:S01]  /*7300*/  LDG.E.CONSTANT R44, desc[UR8][R8.64+0x48] ;  /* 0x00004808082c7981 */ /* 0x000f22000c1e9900 */
[----:B------:R-:W-:-:S03]  /*7310*/  FADD R38, R38, -R45 ;  /* 0x8000002d26267221 */ /* 0x000fc60000000000 */
[----:B------:R-:W5:Y:S01]  /*7320*/  LDG.E.CONSTANT R45, desc[UR8][R8.64+0x50] ;  /* 0x00005008082d7981 */ /* 0x000f62000c1e9900 */
        /* <DEDUP_REMOVED lines=16> */
[----:B--2---:R-:W-:-:S03]  /*7430*/  FADD R30, R30, -R19 ;  /* 0x800000131e1e7221 */ /* 0x004fc60000000000 */
[----:B------:R-:W2:Y:S01]  /*7440*/  LDG.E.CONSTANT R19, desc[UR8][R6.64+0x5c] ;  /* 0x00005c0806137981 */ /* 0x000ea2000c1e9900 */
[----:B---3--:R-:W-:Y:S01]  /*7450*/  FADD R47, R47, -R48 ;  /* 0x800000302f2f7221 */ /* 0x008fe20000000000 */
[----:B----4-:R-:W-:Y:S02]  /*7460*/  FADD R44, R44, -R49 ;  /* 0x800000312c2c7221 */ /* 0x010fe40000000000 */
[----:B------:R-:W3:Y:S01]  /*7470*/  LDG.E.CONSTANT R49, desc[UR8][R8.64+0x68] ;  /* 0x0000680808317981 */ /* 0x000ee2000c1e9900 */
[----:B-----5:R-:W-:-:S03]  /*7480*/  FADD R48, R45, -R46 ;  /* 0x8000002e2d307221 */ /* 0x020fc60000000000 */
[----:B------:R-:W4:Y:S04]  /*7490*/  LDG.E.CONSTANT R45, desc[UR8][R6.64+0x64] ;  /* 0x00006408062d7981 */ /* 0x000f28000c1e9900 */
[----:B------:R-:W3:Y:S01]  /*74a0*/  LDG.E.CONSTANT R46, desc[UR8][R6.64+0x68] ;  /* 0x00006808062e7981 */ /* 0x000ee2000c1e9900 */
[----:B------:R-:W-:-:S03]  /*74b0*/  FADD R29, R29, -R26 ;  /* 0x8000001a1d1d7221 */ /* 0x000fc60000000000 */
[----:B------:R-:W5:Y:S01]  /*74c0*/  LDG.E.CONSTANT R26, desc[UR8][R6.64+0x60] ;  /* 0x00006008061a7981 */ /* 0x000f62000c1e9900 */
[----:B------:R-:W-:Y:S01]  /*74d0*/  FADD R42, R42, -R51 ;  /* 0x800000332a2a7221 */ /* 0x000fe20000000000 */
        /* <DEDUP_REMOVED lines=10> */
[----:B------:R-:W-:Y:S01]  /*7580*/  FADD R18, R23, R18 ;  /* 0x0000001217127221 */ /* 0x000fe20000000000 */
[----:B------:R-:W-:Y:S02]  /*7590*/  FADD R28, R43, -R28 ;  /* 0x8000001c2b1c7221 */ /* 0x000fe40000000000 */
[----:B------:R-:W5:Y:S01]  /*75a0*/  LDG.E.CONSTANT R43, desc[UR8][R8.64+0x70] ;  /* 0x00007008082b7981 */ /* 0x000f62000c1e9900 */
[----:B------:R-:W-:Y:S01]  /*75b0*/  FFMA R18, R41, R41, R18 ;  /* 0x0000002929127223 */ /* 0x000fe20000000012 */
[----:B------:R-:W-:Y:S02]  /*75c0*/  FADD R24, R25, -R24 ;  /* 0x8000001819187221 */ /* 0x000fe40000000000 */
[----:B------:R-:W5:Y:S01]  /*75d0*/  LDG.E.CONSTANT R25, desc[UR8][R6.64+0x6c] ;  /* 0x00006c0806197981 */ /* 0x000f62000c1e9900 */
[----:B--2---:R-:W-:-:S03]  /*75e0*/  FADD R19, R34, -R19 ;  /* 0x8000001322137221 */ /* 0x004fc60000000000 */
[----:B------:R-:W2:Y:S01]  /*75f0*/  LDG.E.CONSTANT R34, desc[UR8][R8.64+0x78] ;  /* 0x0000780808227981 */ /* 0x000ea2000c1e9900 */
[----:B----4-:R-:W-:-:S03]  /*7600*/  FADD R45, R50, -R45 ;  /* 0x8000002d322d7221 */ /* 0x010fc60000000000 */
[----:B------:R-:W4:Y:S01]  /*7610*/  LDG.E.CONSTANT R50, desc[UR8][R8.64+0x7c] ;  /* 0x00007c0808327981 */ /* 0x000f22000c1e9900 */
[----:B---3--:R-:W-:-:S03]  /*7620*/  FADD R49, R49, -R46 ;  /* 0x8000002e31317221 */ /* 0x008fc60000000000 */
[----:B------:R0:W3:Y:S02]  /*7630*/  LDG.E.CONSTANT R46, desc[UR8][R8.64+0x74] ;  /* 0x00007408082e7981 */ /* 0x0000e4000c1e9900 */
[----:B0-----:R-:W-:-:S04]  /*7640*/  FADD R8, R15, R18 ;  /* 0x000000120f087221 */ /* 0x001fc80000000000 */
        /* <DEDUP_REMOVED lines=22> */
[----:B-----5:R-:W-:Y:S01]  /*77b0*/  FADD R27, R27, -R26 ;  /* 0x8000001a1b1b7221 */ /* 0x020fe20000000000 */
[----:B------:R-:W2:Y:S02]  /*77c0*/  LDG.E.CONSTANT R15, desc[UR8][R6.64+0x78] ;  /* 0x00007808060f7981 */ /* 0x000ea4000c1e9900 */
[----:B------:R-:W-:Y:S02]  /*77d0*/  FFMA R8, R35, R35, R8 ;  /* 0x0000002323087223 */ /* 0x000fe40000000008 */
[----:B------:R-:W5:Y:S02]  /*77e0*/  LDG.E.CONSTANT R26, desc[UR8][R6.64+0x70] ;  /* 0x00007008061a7981 */ /* 0x000f64000c1e9900 */
[----:B------:R-:W-:-:S04]  /*77f0*/  FADD R18, R9, R8 ;  /* 0x0000000809127221 */ /* 0x000fc80000000000 */
[----:B------:R-:W-:-:S04]  /*7800*/  FADD R9, R9, -R18 ;  /* 0x8000001209097221 */ /* 0x000fc80000000000 */
[----:B------:R-:W-:Y:S02]  /*7810*/  FADD R8, R8, R9 ;  /* 0x0000000908087221 */ /* 0x000fe40000000000 */
[----:B------:R-:W3:Y:S02]  /*7820*/  LDG.E.CONSTANT R9, desc[UR8][R6.64+0x74] ;  /* 0x0000740806097981 */ /* 0x000ee4000c1e9900 */
        /* <DEDUP_REMOVED lines=8> */
[----:B------:R-:W-:Y:S02]  /*78b0*/  FFMA R23, R21, R21, R22 ;  /* 0x0000001515177223 */ /* 0x000fe40000000016 */
[----:B------:R0:W4:Y:S02]  /*78c0*/  LDG.E.CONSTANT R21, desc[UR8][R6.64+0x7c] ;  /* 0x00007c0806157981 */ /* 0x000124000c1e9900 */
        /* <DEDUP_REMOVED lines=64> */
[----:B-----5:R-:W-:-:S04]  /*7cd0*/  FADD R26, R43, -R26 ;  /* 0x8000001a2b1a7221 */ /* 0x020fc80000000000 */
        /* <DEDUP_REMOVED lines=8> */
[----:B--2---:R-:W-:-:S03]  /*7d60*/  FADD R15, R34, -R15 ;  /* 0x8000000f220f7221 */ /* 0x004fc60000000000 */
[----:B------:R-:W-:-:S04]  /*7d70*/  FADD R8, R8, R19 ;  /* 0x0000001308087221 */ /* 0x000fc80000000000 */
[----:B------:R-:W-:-:S04]  /*7d80*/  FFMA R15, R15, R15, R8 ;  /* 0x0000000f0f0f7223 */ /* 0x000fc80000000008 */
[C---:B------:R-:W-:Y:S01]  /*7d90*/  FADD R7, R6.reuse, R15 ;  /* 0x0000000f06077221 */ /* 0x040fe20000000000 */
[----:B------:R-:W-:Y:S02]  /*7da0*/  IADD3 R8, PT, PT, R13, -0x1f, RZ ;  /* 0xffffffe10d087810 */ /* 0x000fe40007ffe0ff */
[----:B------:R-:W-:Y:S01]  /*7db0*/  IADD3 R17, PT, PT, R17, 0x20, RZ ;  /* 0x0000002011117810 */ /* 0x000fe20007ffe0ff */
[----:B------:R-:W-:-:S03]  /*7dc0*/  FADD R6, R6, -R7 ;  /* 0x8000000706067221 */ /* 0x000fc60000000000 */
[----:B------:R-:W-:Y:S01]  /*7dd0*/  ISETP.GE.AND P0, PT, R17, R8, PT ;  /* 0x000000081100720c */ /* 0x000fe20003f06270 */
[----:B----4-:R-:W-:Y:S01]  /*7de0*/  FADD R21, R50, -R21 ;  /* 0x8000001532157221 */ /* 0x010fe20000000000 */
[----:B------:R-:W-:-:S04]  /*7df0*/  FADD R6, R15, R6 ;  /* 0x000000060f067221 */ /* 0x000fc80000000000 */
[----:B------:R-:W-:-:S04]  /*7e00*/  FFMA R6, R21, R21, R6 ;  /* 0x0000001515067223 */ /* 0x000fc80000000006 */
[----:B------:R-:W-:-:S04]  /*7e10*/  FADD R15, R7, R6 ;  /* 0x00000006070f7221 */ /* 0x000fc80000000000 */
[----:B------:R-:W-:-:S04]  /*7e20*/  FADD R7, -R7, R15 ;  /* 0x0000000f07077221 */ /* 0x000fc80000000100 */
[----:B------:R-:W-:Y:S01]  /*7e30*/  FADD R18, -R6, R7 ;  /* 0x0000000706127221 */ /* 0x000fe20000000100 */
[----:B------:R-:W-:Y:S06]  /*7e40*/  @!P0 BRA `(.L_x_67) ;  /* 0xfffffff000688947 */ /* 0x000fec000383ffff */
[----:B------:R-:W-:-:S07]  /*7e50*/  LOP3.LUT R17, R13, 0xffffffe0, RZ, 0xc0, !PT ;  /* 0xffffffe00d117812 */ /* 0x000fce00078ec0ff */
.L_x_66:
[----:B------:R-:W-:-:S13]  /*7e60*/  ISETP.GE.AND P0, PT, R17, R12, PT ;  /* 0x0000000c1100720c */ /* 0x000fda0003f06270 */
[----:B------:R-:W-:Y:S05]  /*7e70*/  @P0 BRA `(.L_x_68) ;  /* 0x0000000400d40947 */ /* 0x000fea0003800000 */
.L_x_69:
        /* <DEDUP_REMOVED lines=117> */
.L_x_68:
[----:B------:R-:W-:Y:S02]  /*85d0*/  ISETP.GE.AND P0, PT, R17, R14, PT ;  /* 0x0000000e1100720c */ /* 0x000fe40003f06270 */
[----:B------:R-:W-:-:S11]  /*85e0*/  IADD3 R20, PT, PT, R13, -0x3, RZ ;  /* 0xfffffffd0d147810 */ /* 0x000fd60007ffe0ff */
[----:B------:R-:W-:Y:S05]  /*85f0*/  @P0 BRA `(.L_x_70) ;  /* 0x0000000000f40947 */ /* 0x000fea0003800000 */
.L_x_71:
        /* <DEDUP_REMOVED lines=61> */
.L_x_70:
        /* <DEDUP_REMOVED lines=11> */
.L_x_74:
        /* <DEDUP_REMOVED lines=33> */
[----:B------:R-:W2:Y:S04]  /*8c90*/  LDG.E.CONSTANT R48, desc[UR8][R8.64+0x38] ;  /* 0x0000380808307981 */ /* 0x000ea8000c1e9900 */
[----:B------:R0:W2:Y:S01]  /*8ca0*/  LDG.E.CONSTANT R47, desc[UR8][R6.64+0x38] ;  /* 0x00003808062f7981 */ /* 0x0000a2000c1e9900 */
[----:B------:R-:W-:-:S04]  /*8cb0*/  FFMA R18, R53, R53, -R18 ;  /* 0x0000003535127223 */ /* 0x000fc80000000812 */
[----:B------:R-:W-:-:S04]  /*8cc0*/  FADD R52, R18, R15 ;  /* 0x0000000f12347221 */ /* 0x000fc80000000000 */
[----:B------:R-:W-:Y:S01]  /*8cd0*/  FADD R15, -R52, R15 ;  /* 0x0000000f340f7221 */ /* 0x000fe20000000100 */
        /* <DEDUP_REMOVED lines=8> */
[----:B0-----:R-:W-:-:S04]  /*8d60*/  FADD R6, R15, R52 ;  /* 0x000000340f067221 */ /* 0x001fc80000000000 */
[----:B------:R-:W-:Y:S01]  /*8d70*/  FADD R15, R15, -R6 ;  /* 0x800000060f0f7221 */ /* 0x000fe20000000000 */
[----:B-----5:R-:W-:-:S03]  /*8d80*/  FADD R41, R42, -R41 ;  /* 0x800000292a297221 */ /* 0x020fc60000000000 */
        /* <DEDUP_REMOVED lines=55> */
[----:B------:R-:W-:Y:S01]  /*9100*/  UIADD3 UR4, UPT, UPT, UR4, 0x4, URZ ;  /* 0x0000000404047890 */ /* 0x000fe2000fffe0ff */
[----:B------:R-:W-:-:S05]  /*9110*/  FADD R49, R49, -R50 ;  /* 0x8000003231317221 */ /* 0x000fca0000000000 */
[----:B------:R-:W-:Y:S02]  /*9120*/  ISETP.NE.AND P0, PT, R20, UR4, PT ;  /* 0x0000000414007c0c */ /* 0x000fe4000bf05270 */
[----:B------:R-:W-:Y:S01]  /*9130*/  IADD3 R17, PT, PT, R17, 0x10, RZ ;  /* 0x0000001011117810 */ /* 0x000fe20007ffe0ff */
[----:B--2---:R-:W-:-:S04]  /*9140*/  FADD R47, R48, -R47 ;  /* 0x8000002f302f7221 */ /* 0x004fc80000000000 */
        /* <DEDUP_REMOVED lines=9> */
.L_x_73:
        /* <DEDUP_REMOVED lines=63> */
.L_x_75:
        /* <DEDUP_REMOVED lines=32> */
.L_x_72:
        /* <DEDUP_REMOVED lines=10> */
.L_x_78:
        /* <DEDUP_REMOVED lines=62> */
.L_x_77:
        /* <DEDUP_REMOVED lines=36> */
.L_x_79:
        /* <DEDUP_REMOVED lines=28> */
.L_x_76:
[----:B------:R-:W0:Y:S01]  /*a050*/  LDC R7, c[0x0][0x3cc] ;  /* 0x0000f300ff077b82 */ /* 0x000e220000000800 */
[----:B------:R-:W-:-:S05]  /*a060*/  LEA R4, R16, R1, 0x2 ;  /* 0x0000000110047211 */ /* 0x000fca00078e10ff */
[----:B------:R-:W-:Y:S04]  /*a070*/  STL [R4+0x80], R15 ;  /* 0x0000800f04007387 */ /* 0x000fe80000100800 */
[----:B------:R1:W-:Y:S02]  /*a080*/  STL [R4+0xc0], R16 ;  /* 0x0000c01004007387 */ /* 0x0003e40000100800 */
[----:B-1----:R-:W-:-:S04]  /*a090*/  IADD3 R16, PT, PT, R16, 0x1, RZ ;  /* 0x0000000110107810 */ /* 0x002fc80007ffe0ff */
[----:B0-----:R-:W-:-:S13]  /*a0a0*/  ISETP.NE.AND P0, PT, R16, R7, PT ;  /* 0x000000071000720c */ /* 0x001fda0003f05270 */
[----:B------:R-:W-:Y:S05]  /*a0b0*/  @P0 BRA `(.L_x_80) ;  /* 0xffffffcc009c0947 */ /* 0x000fea000383ffff */
.L_x_65:
[----:B------:R-:W0:Y:S01]  /*a0c0*/  LDC R6, c[0x0][0x3c0] ;  /* 0x0000f000ff067b82 */ /* 0x000e220000000800 */
[----:B------:R-:W-:-:S07]  /*a0d0*/  ISETP.GT.AND P2, PT, R13, 0x2cf, PT ;  /* 0x000002cf0d00780c */ /* 0x000fce0003f44270 */
[----:B------:R-:W1:Y:S01]  /*a0e0*/  LDC R5, c[0x0][0x3cc] ;  /* 0x0000f300ff057b82 */ /* 0x000e620000000800 */
[----:B0-----:R-:W-:-:S13]  /*a0f0*/  ISETP.GT.AND P0, PT, R6, 0xdac, PT ;  /* 0x00000dac0600780c */ /* 0x001fda0003f04270 */
[----:B------:R-:W-:Y:S01]  /*a100*/  @!P0 VIMNMX R4, PT, PT, R7, 0x5, PT ;  /* 0x0000000507048848 */ /* 0x000fe20003fe0100 */
[----:B-1----:R-:W-:Y:S06]  /*a110*/  @!P0 BRA `(.L_x_81) ;  /* 0x0000000000148947 */ /* 0x002fec0003800000 */
[----:B------:R-:W-:-:S13]  /*a120*/  ISETP.GT.U32.AND P0, PT, R6, 0x1770, PT ;  /* 0x000017700600780c */ /* 0x000fda0003f04070 */
[----:B------:R-:W-:Y:S02]  /*a130*/  @P0 ISETP.GE.U32.AND P1, PT, R6, 0x1f41, PT ;  /* 0x00001f410600080c */ /* 0x000fe40003f26070 */
[C---:B------:R-:W-:Y:S02]  /*a140*/  @P0 VIMNMX R6, PT, PT, R7.reuse, 0x3, PT ;  /* 0x0000000307060848 */ /* 0x040fe40003fe0100 */
[----:B------:R-:W-:Y:S02]  /*a150*/  @!P0 VIMNMX R4, PT, PT, R7, 0x4, PT ;  /* 0x0000000407048848 */ /* 0x000fe40003fe0100 */
[----:B------:R-:W-:-:S07]  /*a160*/  @P0 SEL R4, R6, 0x2, !P1 ;  /* 0x0000000206040807 */ /* 0x000fce0004800000 */
.L_x_81:
[----:B------:R-:W-:Y:S05]  /*a170*/  @P2 BRA `(.L_x_82) ;  /* 0x0000000000202947 */ /* 0x000fea0003800000 */
[----:B------:R-:W-:-:S13]  /*a180*/  ISETP.GE.AND P0, PT, R13, 0x2bc, PT ;  /* 0x000002bc0d00780c */ /* 0x000fda0003f06270 */
[----:B------:R-:W-:-:S04]  /*a190*/  @P0 LEA R5, R7, R7, 0x1 ;  /* 0x0000000707050211 */ /* 0x000fc800078e08ff */
[----:B------:R-:W-:-:S04]  /*a1a0*/  @P0 SHF.R.S32.HI R6, RZ, 0x1f, R5 ;  /* 0x0000001fff060819 */ /* 0x000fc80000011405 */
[----:B------:R-:W-:Y:S02]  /*a1b0*/  @P0 LEA.HI R6, R6, R5, RZ, 0x2 ;  /* 0x0000000506060211 */ /* 0x000fe400078f10ff */
[----:B------:R-:W-:Y:S02]  /*a1c0*/  MOV R5, R4 ;  /* 0x0000000400057202 */ /* 0x000fe40000000f00 */
[----:B------:R-:W-:-:S04]  /*a1d0*/  @P0 LEA.HI.SX32 R6, R6, 0x1, 0x1e ;  /* 0x0000000106060811 */ /* 0x000fc800078ff2ff */
[----:B------:R-:W-:-:S04]  /*a1e0*/  @P0 VIMNMX R7, PT, PT, R6, R7, PT ;  /* 0x0000000706070248 */ /* 0x000fc80003fe0100 */
[----:B------:R-:W-:-:S07]  /*a1f0*/  @P0 VIMNMX R5, PT, PT, R7, R4, !PT ;  /* 0x0000000407050248 */ /* 0x000fce0007fe0100 */
.L_x_82:
[----:B------:R-:W-:Y:S02]  /*a200*/  ISETP.GE.AND P0, PT, R5, 0x1, PT ;  /* 0x000000010500780c */ /* 0x000fe40003f06270 */
[----:B------:R-:W-:Y:S02]  /*a210*/  MOV R16, 0xffffffff ;  /* 0xffffffff00107802 */ /* 0x000fe40000000f00 */
[----:B------:R-:W-:-:S09]  /*a220*/  MOV R4, 0x7f7fffff ;  /* 0x7f7fffff00047802 */ /* 0x000fd20000000f00 */
[----:B------:R-:W-:Y:S05]  /*a230*/  @!P0 BRA `(.L_x_83) ;  /* 0x0000003800288947 */ /* 0x000fea0003800000 */
[----:B------:R-:W-:Y:S01]  /*a240*/  PRMT R4, RZ, 0x7610, R4 ;  /* 0x00007610ff047816 */ /* 0x000fe20000000004 */
[----:B------:R-:W0:Y:S01]  /*a250*/  LDCU.U16 UR5, c[0x0][0x3cc] ;  /* 0x00007980ff0577ac */ /* 0x000e220008000400 */
[----:B------:R-:W-:Y:S01]  /*a260*/  PRMT R6, RZ, 0x7610, R6 ;  /* 0x00007610ff067816 */ /* 0x000fe20000000006 */
[----:B------:R-:W-:-:S06]  /*a270*/  UMOV UR4, URZ ;  /* 0x000000ff00047c82 */ /* 0x000fcc0008000000 */
.L_x_89:
        /* <DEDUP_REMOVED lines=17> */
.L_x_86:
        /* <DEDUP_REMOVED lines=149> */
.L_x_85:
        /* <DEDUP_REMOVED lines=83> */
.L_x_87:
        /* <DEDUP_REMOVED lines=48> */
.L_x_88:
        /* <DEDUP_REMOVED lines=32> */
.L_x_84:
        /* <DEDUP_REMOVED lines=10> */
[----:B------:R-:W2:Y:S01]  /*b7b0*/  LDC R4, c[0x0][0x3c8] ;  /* 0x0000f200ff047b82 */ /* 0x000ea20000000800 */
[----:B------:R-:W-:Y:S01]  /*b7c0*/  HFMA2 R11, -RZ, RZ, 0, 0 ;  /* 0x00000000ff0b7431 */ /* 0x000fe200000001ff */
[----:B------:R-:W-:-:S06]  /*b7d0*/  MOV R16, 0xffffffff ;  /* 0xffffffff00107802 */ /* 0x000fcc0000000f00 */
[----:B------:R-:W3:Y:S01]  /*b7e0*/  LDC R6, c[0x0][0x3c0] ;  /* 0x0000f000ff067b82 */ /* 0x000ee20000000800 */
[----:B--2---:R-:W-:Y:S02]  /*b7f0*/  ISETP.GT.AND P0, PT, R4, 0x2cf, PT ;  /* 0x000002cf0400780c */ /* 0x004fe40003f04270 */
[----:B------:R-:W-:Y:S02]  /*b800*/  MOV R4, 0x7f7fffff ;  /* 0x7f7fffff00047802 */ /* 0x000fe40000000f00 */
[----:B---3--:R-:W-:-:S13]  /*b810*/  ISETP.LT.AND P0, PT, R6, 0x1389, P0 ;  /* 0x000013890600780c */ /* 0x008fda0000701270 */
.L_x_108:
[----:B-1----:R-:W-:Y:S01]  /*b820*/  LEA R8, R11, R10, 0x2 ;  /* 0x0000000a0b087211 */ /* 0x002fe200078e10ff */
[----:B------:R-:W1:Y:S01]  /*b830*/  LDC.64 R6, c[0x0][0x3a0] ;  /* 0x0000e800ff067b82 */ /* 0x000e620000000a00 */
[----:B------:R-:W2:Y:S03]  /*b840*/  LDCU UR6, c[0x0][0x3c8] ;  /* 0x00007900ff0677ac */ /* 0x000ea60008000800 */
[----:B------:R-:W1:Y:S01]  /*b850*/  LDL R9, [R8] ;  /* 0x0000000008097983 */ /* 0x000e620000100800 */
[----:B0-----:R-:W0:Y:S01]  /*b860*/  LDCU UR5, c[0x0][0x3c8] ;  /* 0x00007900ff0577ac */ /* 0x001e220008000800 */
[----:B-1----:R-:W-:-:S05]  /*b870*/  IMAD.WIDE R6, R9, 0x4, R6 ;  /* 0x0000000409067825 */ /* 0x002fca00078e0206 */
[----:B------:R-:W3:Y:S01]  /*b880*/  LDG.E.CONSTANT R18, desc[UR8][R6.64] ;  /* 0x0000000806127981 */ /* 0x000ee2000c1e9900 */
[----:B------:R-:W-:Y:S01]  /*b890*/  IADD3 R11, PT, PT, R11, 0x1, RZ ;  /* 0x000000010b0b7810 */ /* 0x000fe20007ffe0ff */
[----:B------:R-:W-:Y:S03]  /*b8a0*/  BSSY.RECONVERGENT B0, `(.L_x_90) ;  /* 0x0000222000007945 */ /* 0x000fe60003800200 */
[----:B------:R-:W-:Y:S02]  /*b8b0*/  ISETP.NE.AND P1, PT, R11, R5, PT ;  /* 0x000000050b00720c */ /* 0x000fe40003f25270 */
[----:B---3--:R-:W-:-:S13]  /*b8c0*/  ISETP.GE.AND P2, PT, R18, 0x1, PT ;  /* 0x000000011200780c */ /* 0x008fda0003f46270 */
[----:B0-2---:R-:W-:Y:S05]  /*b8d0*/  @!P2 BRA `(.L_x_91) ;  /* 0x000000200078a947 */ /* 0x005fea0003800000 */
[----:B------:R-:W0:Y:S02]  /*b8e0*/  LDC.64 R6, c[0x0][0x3b0] ;  /* 0x0000ec00ff067b82 */ /* 0x000e240000000a00 */
[----:B0-----:R-:W-:-:S05]  /*b8f0*/  IMAD.WIDE R6, R9, 0x4, R6 ;  /* 0x0000000409067825 */ /* 0x001fca00078e0206 */
[----:B------:R-:W2:Y:S02]  /*b900*/  LDG.E.CONSTANT R17, desc[UR8][R6.64] ;  /* 0x0000000806117981 */ /* 0x000ea4000c1e9900 */
[----:B--2---:R-:W-:-:S07]  /*b910*/  IADD3 R18, PT, PT, R18, R17, RZ ;  /* 0x0000001112127210 */ /* 0x004fce0007ffe0ff */
.L_x_107:
[----:B------:R-:W0:Y:S01]  /*b920*/  LDC.64 R12, c[0x0][0x3a8] ;  /* 0x0000ea00ff0c7b82 */ /* 0x000e220000000a00 */
[----:B------:R-:W1:Y:S07]  /*b930*/  LDCU UR4, c[0x0][0x3c8] ;  /* 0x00007900ff0477ac */ /* 0x000e6e0008000800 */
[----:B------:R-:W2:Y:S01]  /*b940*/  LDC.64 R6, c[0x0][0x388] ;  /* 0x0000e200ff067b82 */ /* 0x000ea20000000a00 */
[----:B0-----:R-:W-:-:S05]  /*b950*/  IMAD.WIDE R12, R17, 0x4, R12 ;  /* 0x00000004110c7825 */ /* 0x001fca00078e020c */
[----:B------:R-:W3:Y:S01]  /*b960*/  LDG.E.CONSTANT R19, desc[UR8][R12.64] ;  /* 0x000000080c137981 */ /* 0x000ee2000c1e9900 */
[----:B-1----:R-:W-:Y:S01]  /*b970*/  UISETP.GE.AND UP0, UPT, UR4, 0x20, UPT ;  /* 0x000000200400788c */ /* 0x002fe2000bf06270 */
[----:B------:R-:W-:Y:S01]  /*b980*/  IADD3 R17, PT, PT, R17, 0x1, RZ ;  /* 0x0000000111117810 */ /* 0x000fe20007ffe0ff */
[----:B------:R-:W-:Y:S01]  /*b990*/  BSSY.RECONVERGENT B1, `(.L_x_92) ;  /* 0x00001f5000017945 */ /* 0x000fe20003800200 */
[----:B------:R-:W-:Y:S02]  /*b9a0*/  MOV R21, RZ ;  /* 0x000000ff00157202 */ /* 0x000fe40000000f00 */
[----:B------:R-:W-:Y:S01]  /*b9b0*/  ISETP.GE.AND P2, PT, R17, R18, PT ;  /* 0x000000121100720c */ /* 0x000fe20003f46270 */
[----:B---3--:R-:W-:-:S04]  /*b9c0*/  IMAD R9, R19, UR4, RZ ;  /* 0x0000000413097c24 */ /* 0x008fc8000f8e02ff */
[----:B--2---:R-:W-:Y:S01]  /*b9d0*/  IMAD.WIDE R6, R9, 0x4, R6 ;  /* 0x0000000409067825 */ /* 0x004fe200078e0206 */
[----:B------:R-:W-:Y:S01]  /*b9e0*/  CS2R R8, SRZ ;  /* 0x0000000000087805 */ /* 0x000fe2000001ff00 */
[----:B------:R-:W-:Y:S06]  /*b9f0*/  BRA.U !UP0, `(.L_x_93) ;  /* 0x0000000d08c47547 */ /* 0x000fec000b800000 */
[----:B------:R-:W-:Y:S01]  /*ba00*/  HFMA2 R21, -RZ, RZ, 0, 0 ;  /* 0x00000000ff157431 */ /* 0x000fe200000001ff */
[----:B------:R-:W-:-:S07]  /*ba10*/  CS2R R8, SRZ ;  /* 0x0000000000087805 */ /* 0x000fce000001ff00 */
.L_x_95:
        /* <DEDUP_REMOVED lines=36> */
[----:B------:R-:W-:-:S04]  /*bc60*/  FADD R8, R50, R9 ;  /* 0x0000000932087221 */ /* 0x000fc80000000000 */
[----:B------:R-:W-:Y:S01]  /*bc70*/  FADD R9, -R8, R9 ;  /* 0x0000000908097221 */ /* 0x000fe20000000100 */
[----:B---3--:R-:W-:-:S03]  /*bc80*/  FADD R48, R51, -R48 ;  /* 0x8000003033307221 */ /* 0x008fc60000000000 */
[----:B------:R-:W-:-:S04]  /*bc90*/  FADD R9, R50, R9 ;  /* 0x0000000932097221 */ /* 0x000fc80000000000 */
[----:B------:R-:W-:-:S04]  /*bca0*/  FFMA R51, R48, R48, R9 ;  /* 0x0000003030337223 */ /* 0x000fc80000000009 */
[----:B------:R-:W-:-:S04]  /*bcb0*/  FADD R9, R8, R51 ;  /* 0x0000003308097221 */ /* 0x000fc80000000000 */
[----:B------:R-:W-:Y:S01]  /*bcc0*/  FADD R8, R8, -R9 ;  /* 0x8000000908087221 */ /* 0x000fe20000000000 */
[----:B----4-:R-:W-:Y:S02]  /*bcd0*/  FADD R40, R40, -R43 ;  /* 0x8000002b28287221 */ /* 0x010fe40000000000 */
[----:B------:R-:W3:Y:S01]  /*bce0*/  LDG.E.CONSTANT R43, desc[UR8][R12.64+0x40] ;  /* 0x000040080c2b7981 */ /* 0x000ee2000c1e9900 */
[----:B------:R-:W-:-:S04]  /*bcf0*/  FADD R51, R51, R8 ;  /* 0x0000000833337221 */ /* 0x000fc80000000000 */
[----:B------:R-:W-:Y:S02]  /*bd00*/  FFMA R8, R40, R40, R51 ;  /* 0x0000002828087223 */ /* 0x000fe40000000033 */
[----:B------:R0:W3:Y:S02]  /*bd10*/  LDG.E.CONSTANT R40, desc[UR8][R14.64+0x40] ;  /* 0x000040080e287981 */ /* 0x0000e4000c1e9900 */
[----:B------:R-:W-:-:S04]  /*bd20*/  FADD R48, R9, R8 ;  /* 0x0000000809307221 */ /* 0x000fc80000000000 */
[----:B------:R-:W-:Y:S01]  /*bd30*/  FADD R9, R9, -R48 ;  /* 0x8000003009097221 */ /* 0x000fe20000000000 */
[----:B-----5:R-:W-:Y:S02]  /*bd40*/  FADD R42, R45, -R42 ;  /* 0x8000002a2d2a7221 */ /* 0x020fe40000000000 */
[----:B------:R1:W4:Y:S01]  /*bd50*/  LDG.E.CONSTANT R45, desc[UR8][R12.64+0x44] ;  /* 0x000044080c2d7981 */ /* 0x000322000c1e9900 */
[----:B------:R-:W-:Y:S01]  /*bd60*/  FADD R51, R8, R9 ;  /* 0x0000000908337221 */ /* 0x000fe20000000000 */
[----:B------:R-:W-:-:S04]  /*bd70*/  IMAD.WIDE.U32 R8, R21, 0x4, R6 ;  /* 0x0000000415087825 */ /* 0x000fc800078e0006 */
[----:B------:R-:W-:Y:S02]  /*bd80*/  FFMA R53, R42, R42, R51 ;  /* 0x0000002a2a357223 */ /* 0x000fe40000000033 */
[----:B------:R-:W4:Y:S02]  /*bd90*/  LDG.E.CONSTANT R42, desc[UR8][R8.64+0x44] ;  /* 0x00004408082a7981 */ /* 0x000f24000c1e9900 */
[----:B------:R-:W-:Y:S01]  /*bda0*/  FADD R51, R48, R53 ;  /* 0x0000003530337221 */ /* 0x000fe20000000000 */
[----:B------:R-:W-:-:S03]  /*bdb0*/  FADD R44, R44, -R49 ;  /* 0x800000312c2c7221 */ /* 0x000fc60000000000 */
[----:B------:R-:W-:Y:S01]  /*bdc0*/  FADD R48, R48, -R51 ;  /* 0x8000003330307221 */ /* 0x000fe20000000000 */
[----:B0-----:R-:W-:-:S04]  /*bdd0*/  IMAD.WIDE.U32 R14, R21, 0x4, R2 ;  /* 0x00000004150e7825 */ /* 0x001fc800078e0002 */
[----:B------:R-:W-:Y:S02]  /*bde0*/  FADD R53, R53, R48 ;  /* 0x0000003035357221 */ /* 0x000fe40000000000 */
[----:B------:R-:W5:Y:S02]  /*bdf0*/  LDG.E.CONSTANT R15, desc[UR8][R14.64+0x48] ;  /* 0x000048080e0f7981 */ /* 0x000f64000c1e9900 */
[----:B------:R-:W-:Y:S02]  /*be00*/  FFMA R50, R44, R44, R53 ;  /* 0x0000002c2c327223 */ /* 0x000fe40000000035 */
[----:B------:R-:W5:Y:S02]  /*be10*/  LDG.E.CONSTANT R44, desc[UR8][R8.64+0x48] ;  /* 0x00004808082c7981 */ /* 0x000f64000c1e9900 */
[----:B------:R-:W-:Y:S01]  /*be20*/  FADD R48, R51, R50 ;  /* 0x0000003233307221 */ /* 0x000fe20000000000 */
[----:B------:R-:W-:-:S03]  /*be30*/  FADD R46, R46, -R47 ;  /* 0x8000002f2e2e7221 */ /* 0x000fc60000000000 */
[----:B------:R-:W-:Y:S01]  /*be40*/  FADD R51, R51, -R48 ;  /* 0x8000003033337221 */ /* 0x000fe20000000000 */
[----:B-1----:R-:W-:-:S04]  /*be50*/  IMAD.WIDE.U32 R12, R21, 0x4, R2 ;  /* 0x00000004150c7825 */ /* 0x002fc800078e0002 */
[----:B------:R-:W-:Y:S01]  /*be60*/  FADD R38, R38, -R41 ;  /* 0x8000002926267221 */ /* 0x000fe20000000000 */
[----:B------:R-:W5:Y:S01]  /*be70*/  LDG.E.CONSTANT R14, desc[UR8][R8.64+0x50] ;  /* 0x00005008080e7981 */ /* 0x000f62000c1e9900 */
[----:B------:R-:W-:-:S03]  /*be80*/  FADD R51, R50, R51 ;  /* 0x0000003332337221 */ /* 0x000fc60000000000 */
[----:B------:R-:W5:Y:S01]  /*be90*/  LDG.E.CONSTANT R47, desc[UR8][R12.64+0x4c] ;  /* 0x00004c080c2f7981 */ /* 0x000f62000c1e9900 */
[----:B------:R-:W-:-:S03]  /*bea0*/  FFMA R51, R46, R46, R51 ;  /* 0x0000002e2e337223 */ /* 0x000fc60000000033 */
[----:B------:R-:W5:Y:S01]  /*beb0*/  LDG.E.CONSTANT R46, desc[UR8][R8.64+0x4c] ;  /* 0x00004c08082e7981 */ /* 0x000f62000c1e9900 */
[----:B------:R-:W-:-:S03]  /*bec0*/  FADD R49, R48, R51 ;  /* 0x0000003330317221 */ /* 0x000fc60000000000 */
[----:B------:R-:W5:Y:S01]  /*bed0*/  LDG.E.CONSTANT R41, desc[UR8][R12.64+0x50] ;  /* 0x000050080c297981 */ /* 0x000f62000c1e9900 */
[----:B------:R-:W-:-:S04]  /*bee0*/  FADD R48, R48, -R49 ;  /* 0x8000003130307221 */ /* 0x000fc80000000000 */
[----:B------:R-:W-:-:S04]  /*bef0*/  FADD R51, R51, R48 ;  /* 0x0000003033337221 */ /* 0x000fc80000000000 */
[----:B------:R-:W-:-:S04]  /*bf00*/  FFMA R48, R38, R38, R51 ;  /* 0x0000002626307223 */ /* 0x000fc80000000033 */
[----:B------:R-:W-:Y:S01]  /*bf10*/  FADD R38, R49, R48 ;  /* 0x0000003031267221 */ /* 0x000fe20000000000 */
[----:B------:R-:W-:Y:S02]  /*bf20*/  FADD R36, R39, -R36 ;  /* 0x8000002427247221 */ /* 0x000fe40000000000 */
[----:B------:R-:W5:Y:S01]  /*bf30*/  LDG.E.CONSTANT R39, desc[UR8][R12.64+0x54] ;  /* 0x000054080c277981 */ /* 0x000f62000c1e9900 */
[----:B------:R-:W-:-:S04]  /*bf40*/  FADD R49, R49, -R38 ;  /* 0x8000002631317221 */ /* 0x000fc80000000000 */
[----:B------:R-:W-:-:S04]  /*bf50*/  FADD R49, R48, R49 ;  /* 0x0000003130317221 */ /* 0x000fc80000000000 */
[----:B------:R-:W-:Y:S02]  /*bf60*/  FFMA R51, R36, R36, R49 ;  /* 0x0000002424337223 */ /* 0x000fe40000000031 */
[----:B------:R-:W5:Y:S02]  /*bf70*/  LDG.E.CONSTANT R36, desc[UR8][R8.64+0x54] ;  /* 0x0000540808247981 */ /* 0x000f64000c1e9900 */
[C---:B------:R-:W-:Y:S01]  /*bf80*/  FADD R49, R38.reuse, R51 ;  /* 0x0000003326317221 */ /* 0x040fe20000000000 */
[----:B------:R-:W-:Y:S02]  /*bf90*/  FADD R34, R37, -R34 ;  /* 0x8000002225227221 */ /* 0x000fe40000000000 */
[----:B------:R-:W5:Y:S01]  /*bfa0*/  LDG.E.CONSTANT R37, desc[UR8][R12.64+0x58] ;  /* 0x000058080c257981 */ /* 0x000f62000c1e9900 */
[----:B------:R-:W-:-:S04]  /*bfb0*/  FADD R38, R38, -R49 ;  /* 0x8000003126267221 */ /* 0x000fc80000000000 */
[----:B------:R-:W-:-:S04]  /*bfc0*/  FADD R51, R51, R38 ;  /* 0x0000002633337221 */ /* 0x000fc80000000000 */
[----:B------:R-:W-:Y:S02]  /*bfd0*/  FFMA R48, R34, R34, R51 ;  /* 0x0000002222307223 */ /* 0x000fe40000000033 */
[----:B------:R-:W5:Y:S02]  /*bfe0*/  LDG.E.CONSTANT R34, desc[UR8][R8.64+0x58] ;  /* 0x0000580808227981 */ /* 0x000f64000c1e9900 */
        /* <DEDUP_REMOVED lines=42> */
[C---:B------:R-:W-:Y:S02]  /*c290*/  FADD R38, R49.reuse, R48 ;  /* 0x0000003031267221 */ /* 0x040fe40000000000 */
[----:B------:R-:W5:Y:S02]  /*c2a0*/  LDG.E.CONSTANT R51, desc[UR8][R8.64+0x7c] ;  /* 0x00007c0808337981 */ /* 0x000f64000c1e9900 */
[----:B------:R-:W-:-:S04]  /*c2b0*/  FADD R49, R49, -R38 ;  /* 0x8000002631317221 */ /* 0x000fc80000000000 */
[----:B------:R-:W-:Y:S02]  /*c2c0*/  FADD R49, R48, R49 ;  /* 0x0000003130317221 */ /* 0x000fe40000000000 */
[----:B------:R-:W5:Y:S01]  /*c2d0*/  LDG.E.CONSTANT R48, desc[UR8][R12.64+0x7c] ;  /* 0x00007c080c307981 */ /* 0x000f62000c1e9900 */
[----:B--2---:R-:W-:-:S03]  /*c2e0*/  FADD R20, R23, -R20 ;  /* 0x8000001417147221 */ /* 0x004fc60000000000 */
[----:B------:R-:W2:Y:S01]  /*c2f0*/  LDG.E.CONSTANT R23, desc[UR8][R12.64+0x74] ;  /* 0x000074080c177981 */ /* 0x000ea2000c1e9900 */
[----:B------:R-:W-:-:S03]  /*c300*/  FFMA R49, R20, R20, R49 ;  /* 0x0000001414317223 */ /* 0x000fc60000000031 */
[----:B------:R-:W2:Y:S01]  /*c310*/  LDG.E.CONSTANT R20, desc[UR8][R8.64+0x74] ;  /* 0x0000740808147981 */ /* 0x000ea2000c1e9900 */
[----:B------:R-:W-:-:S04]  /*c320*/  FADD R53, R38, R49 ;  /* 0x0000003126357221 */ /* 0x000fc80000000000 */
[----:B------:R-:W-:-:S04]  /*c330*/  FADD R38, R38, -R53 ;  /* 0x8000003526267221 */ /* 0x000fc80000000000 */
[----:B------:R-:W-:Y:S02]  /*c340*/  FADD R50, R49, R38 ;  /* 0x0000002631327221 */ /* 0x000fe40000000000 */
[----:B------:R-:W2:Y:S04]  /*c350*/  LDG.E.CONSTANT R49, desc[UR8][R12.64+0x78] ;  /* 0x000078080c317981 */ /* 0x000ea8000c1e9900 */
[----:B------:R0:W2:Y:S01]  /*c360*/  LDG.E.CONSTANT R38, desc[UR8][R8.64+0x78] ;  /* 0x0000780808267981 */ /* 0x0000a2000c1e9900 */
[----:B---3--:R-:W-:-:S04]  /*c370*/  FADD R40, R43, -R40 ;  /* 0x800000282b287221 */ /* 0x008fc80000000000 */
[----:B------:R-:W-:-:S04]  /*c380*/  FFMA R50, R40, R40, R50 ;  /* 0x0000002828327223 */ /* 0x000fc80000000032 */
[----:B------:R-:W-:-:S04]  /*c390*/  FADD R40, R53, R50 ;  /* 0x0000003235287221 */ /* 0x000fc80000000000 */
[----:B------:R-:W-:-:S04]  /*c3a0*/  FADD R53, R53, -R40 ;  /* 0x8000002835357221 */ /* 0x000fc80000000000 */
[----:B------:R-:W-:Y:S01]  /*c3b0*/  FADD R53, R50, R53 ;  /* 0x0000003532357221 */ /* 0x000fe20000000000 */
[----:B----4-:R-:W-:-:S04]  /*c3c0*/  FADD R42, R45, -R42 ;  /* 0x8000002a2d2a7221 */ /* 0x010fc80000000000 */
[----:B------:R-:W-:-:S04]  /*c3d0*/  FFMA R53, R42, R42, R53 ;  /* 0x0000002a2a357223 */ /* 0x000fc80000000035 */
[----:B------:R-:W-:-:S04]  /*c3e0*/  FADD R43, R40, R53 ;  /* 0x00000035282b7221 */ /* 0x000fc80000000000 */
[----:B------:R-:W-:-:S04]  /*c3f0*/  FADD R40, R40, -R43 ;  /* 0x8000002b28287221 */ /* 0x000fc80000000000 */
[----:B------:R-:W-:Y:S01]  /*c400*/  FADD R40, R53, R40 ;  /* 0x0000002835287221 */ /* 0x000fe20000000000 */
[----:B-----5:R-:W-:-:S04]  /*c410*/  FADD R15, R15, -R44 ;  /* 0x8000002c0f0f7221 */ /* 0x020fc80000000000 */
        /* <DEDUP_REMOVED lines=54> */
[----:B------:R-:W-:Y:S01]  /*c780*/  FADD R48, R48, -R51 ;  /* 0x8000003330307221 */ /* 0x000fe20000000000 */
[----:B--2---:R-:W-:-:S04]  /*c790*/  FADD R20, R23, -R20 ;  /* 0x8000001417147221 */ /* 0x004fc80000000000 */
[----:B------:R-:W-:-:S04]  /*c7a0*/  FFMA R9, R20, R20, R9 ;  /* 0x0000001414097223 */ /* 0x000fc80000000009 */
[----:B------:R-:W-:-:S04]  /*c7b0*/  FADD R13, R8, R9 ;  /* 0x00000009080d7221 */ /* 0x000fc80000000000 */
[----:B------:R-:W-:-:S04]  /*c7c0*/  FADD R8, R8, -R13 ;  /* 0x8000000d08087221 */ /* 0x000fc80000000000 */
[----:B------:R-:W-:Y:S01]  /*c7d0*/  FADD R9, R9, R8 ;  /* 0x0000000809097221 */ /* 0x000fe20000000000 */
[----:B------:R-:W-:-:S04]  /*c7e0*/  FADD R38, R49, -R38 ;  /* 0x8000002631267221 */ /* 0x000fc80000000000 */
[----:B------:R-:W-:Y:S01]  /*c7f0*/  FFMA R38, R38, R38, R9 ;  /* 0x0000002626267223 */ /* 0x000fe20000000009 */
[----:B------:R-:W-:-:S03]  /*c800*/  FADD R9, R4, 1 ;  /* 0x3f80000004097421 */ /* 0x000fc60000000000 */
[----:B------:R-:W-:Y:S01]  /*c810*/  FADD R8, R13, R38 ;  /* 0x000000260d087221 */ /* 0x000fe20000000000 */
[----:B------:R-:W-:-:S03]  /*c820*/  FMUL R9, R9, 9.9999997473787516356e-05 ;  /* 0x38d1b71709097820 */ /* 0x000fc60000400000 */
[----:B------:R-:W-:Y:S02]  /*c830*/  FADD R13, R13, -R8 ;  /* 0x800000080d0d7221 */ /* 0x000fe40000000000 */
[----:B------:R-:W-:Y:S02]  /*c840*/  FMNMX R9, R9, 9.9999999747524270788e-07, !PT ;  /* 0x358637bd09097809 */ /* 0x000fe40007800000 */
[----:B------:R-:W-:-:S04]  /*c850*/  FADD R13, R38, R13 ;  /* 0x0000000d260d7221 */ /* 0x000fc80000000000 */
[----:B------:R-:W-:Y:S01]  /*c860*/  FFMA R13, R48, R48, R13 ;  /* 0x00000030300d7223 */ /* 0x000fe2000000000d */
[----:B------:R-:W-:-:S03]  /*c870*/  FADD R12, R9, R4 ;  /* 0x00000004090c7221 */ /* 0x000fc60000000000 */
[----:B------:R-:W-:-:S05]  /*c880*/  FADD R9, R8, R13 ;  /* 0x0000000d08097221 */ /* 0x000fca0000000000 */
[----:B------:R-:W-:Y:S01]  /*c890*/  FSETP.GT.AND P3, PT, R9, R12, PT ;  /* 0x0000000c0900720b */ /* 0x000fe20003f64000 */
[----:B------:R-:W-:-:S04]  /*c8a0*/  FADD R8, -R8, R9 ;  /* 0x0000000908087221 */ /* 0x000fc80000000100 */
[----:B------:R-:W-:-:S08]  /*c8b0*/  FADD R8, -R13, R8 ;  /* 0x000000080d087221 */ /* 0x000fd00000000100 */
[----:B------:R-:W-:Y:S05]  /*c8c0*/  @P3 BRA `(.L_x_94) ;  /* 0x0000001000043947 */ /* 0x000fea0003800000 */
[----:B------:R-:W-:Y:S01]  /*c8d0*/  UIADD3 UR4, UPT, UPT, UR6, -0x1f, URZ ;  /* 0xffffffe106047890 */ /* 0x000fe2000fffe0ff */
[----:B------:R-:W-:-:S05]  /*c8e0*/  IADD3 R21, PT, PT, R21, 0x20, RZ ;  /* 0x0000002015157810 */ /* 0x000fca0007ffe0ff */
[----:B------:R-:W-:-:S13]  /*c8f0*/  ISETP.GE.AND P3, PT, R21, UR4, PT ;  /* 0x0000000415007c0c */ /* 0x000fda000bf66270 */
[----:B------:R-:W-:Y:S05]  /*c900*/  @!P3 BRA `(.L_x_95) ;  /* 0xfffffff00044b947 */ /* 0x000fea000383ffff */
.L_x_93:
[----:B------:R-:W0:Y:S01]  /*c910*/  LDC R20, c[0x0][0x3c8] ;  /* 0x0000f200ff147b82 */ /* 0x000e220000000800 */
[----:B------:R-:W-:-:S04]  /*c920*/  FADD R12, R4, 1 ;  /* 0x3f800000040c7421 */ /* 0x000fc80000000000 */
[----:B------:R-:W-:-:S05]  /*c930*/  FMUL R12, R12, 9.9999997473787516356e-05 ;  /* 0x38d1b7170c0c7820 */ /* 0x000fca0000400000 */
[----:B------:R-:W-:Y:S02]  /*c940*/  FMNMX R23, R12, 9.9999999747524270788e-07, !PT ;  /* 0x358637bd0c177809 */ /* 0x000fe40007800000 */
[----:B0-----:R-:W-:-:S04]  /*c950*/  IADD3 R22, PT, PT, R20, -0xf, RZ ;  /* 0xfffffff114167810 */ /* 0x001fc80007ffe0ff */
[----:B------:R-:W-:-:S13]  /*c960*/  ISETP.GE.AND P3, PT, R21, R22, PT ;  /* 0x000000161500720c */ /* 0x000fda0003f66270 */
[----:B------:R-:W-:Y:S05]  /*c970*/  @P3 BRA `(.L_x_96) ;  /* 0x0000000400e03947 */ /* 0x000fea0003800000 */
[----:B------:R-:W-:-:S07]  /*c980*/  FADD R24, R23, R4 ;  /* 0x0000000417187221 */ /* 0x000fce0000000000 */
.L_x_97:
        /* <DEDUP_REMOVED lines=35> */
[----:B------:R0:W3:Y:S01]  /*cbc0*/  LDG.E.CONSTANT R48, desc[UR8][R12.64+0x38] ;  /* 0x000038080c307981 */ /* 0x0000e2000c1e9900 */
[----:B----4-:R-:W-:-:S03]  /*cbd0*/  FADD R47, R50, -R47 ;  /* 0x8000002f322f7221 */ /* 0x010fc60000000000 */
[----:B------:R-:W4:Y:S01]  /*cbe0*/  LDG.E.CONSTANT R50, desc[UR8][R14.64+0x3c] ;  /* 0x00003c080e327981 */ /* 0x000f22000c1e9900 */
        /* <DEDUP_REMOVED lines=73> */
[----:B------:R-:W-:-:S05]  /*d080*/  FADD R9, R8, R13 ;  /* 0x0000000d08097221 */ /* 0x000fca0000000000 */
[----:B------:R-:W-:Y:S01]  /*d090*/  FSETP.GT.AND P3, PT, R9, R24, PT ;  /* 0x000000180900720b */ /* 0x000fe20003f64000 */
[----:B------:R-:W-:-:S04]  /*d0a0*/  FADD R8, -R8, R9 ;  /* 0x0000000908087221 */ /* 0x000fc80000000100 */
[----:B------:R-:W-:-:S08]  /*d0b0*/  FADD R8, -R13, R8 ;  /* 0x000000080d087221 */ /* 0x000fd00000000100 */
[----:B------:R-:W-:Y:S05]  /*d0c0*/  @P3 BRA `(.L_x_94) ;  /* 0x0000000800043947 */ /* 0x000fea0003800000 */
[----:B------:R-:W-:-:S04]  /*d0d0*/  IADD3 R21, PT, PT, R21, 0x10, RZ ;  /* 0x0000001015157810 */ /* 0x000fc80007ffe0ff */
[----:B------:R-:W-:-:S13]  /*d0e0*/  ISETP.GE.AND P3, PT, R21, R22, PT ;  /* 0x000000161500720c */ /* 0x000fda0003f66270 */
[----:B------:R-:W-:Y:S05]  /*d0f0*/  @!P3 BRA `(.L_x_97) ;  /* 0xfffffff80024b947 */ /* 0x000fea000383ffff */
.L_x_96:
[----:B------:R-:W-:-:S04]  /*d100*/  IADD3 R22, PT, PT, R20, -0x7, RZ ;  /* 0xfffffff914167810 */ /* 0x000fc80007ffe0ff */
[----:B------:R-:W-:-:S13]  /*d110*/  ISETP.GE.AND P3, PT, R21, R22, PT ;  /* 0x000000161500720c */ /* 0x000fda0003f66270 */
[----:B------:R-:W-:Y:S05]  /*d120*/  @P3 BRA `(.L_x_98) ;  /* 0x0000000400003947 */ /* 0x000fea0003800000 */
[----:B------:R-:W-:-:S07]  /*d130*/  FADD R24, R23, R4 ;  /* 0x0000000417187221 */ /* 0x000fce0000000000 */
.L_x_99:
        /* <DEDUP_REMOVED lines=63> */
.L_x_98:
[----:B------:R-:W-:-:S04]  /*d530*/  IADD3 R30, PT, PT, R20, -0x3, RZ ;  /* 0xfffffffd141e7810 */ /* 0x000fc80007ffe0ff */
[----:B------:R-:W-:-:S13]  /*d540*/  ISETP.GE.AND P3, PT, R21, R30, PT ;  /* 0x0000001e1500720c */ /* 0x000fda0003f66270 */
[----:B------:R-:W-:Y:S05]  /*d550*/  @P3 BRA `(.L_x_100) ;  /* 0x0000000000903947 */ /* 0x000fea0003800000 */
[----:B------:R-:W-:-:S07]  /*d560*/  FADD R28, R23, R4 ;  /* 0x00000004171c7221 */ /* 0x000fce0000000000 */
.L_x_101:
        /* <DEDUP_REMOVED lines=35> */
.L_x_100:
[----:B------:R-:W0:Y:S02]  /*d7a0*/  LDC R22, c[0x0][0x3c8] ;  /* 0x0000f200ff167b82 */ /* 0x000e240000000800 */
[----:B0-----:R-:W-:-:S13]  /*d7b0*/  ISETP.GE.AND P3, PT, R21, R22, PT ;  /* 0x000000161500720c */ /* 0x001fda0003f66270 */
[----:B------:R-:W-:Y:S05]  /*d7c0*/  @P3 BRA `(.L_x_94) ;  /* 0x0000000000443947 */ /* 0x000fea0003800000 */
[----:B------:R-:W-:Y:S01]  /*d7d0*/  FADD R24, R23, R4 ;  /* 0x0000000417187221 */ /* 0x000fe20000000000 */
[----:B------:R-:W-:-:S07]  /*d7e0*/  MOV R20, R9 ;  /* 0x0000000900147202 */ /* 0x000fce0000000f00 */
.L_x_102:
        /* <DEDUP_REMOVED lines=11> */
[-C--:B------:R-:W-:Y:S01]  /*d8a0*/  MOV R20, R23.reuse ;  /* 0x0000001700147202 */ /* 0x080fe20000000f00 */
[----:B------:R-:W-:Y:S01]  /*d8b0*/  FADD R8, -R9, R8 ;  /* 0x0000000809087221 */ /* 0x000fe20000000100 */
[----:B------:R-:W-:-:S09]  /*d8c0*/  MOV R9, R23 ;  /* 0x0000001700097202 */ /* 0x000fd20000000f00 */
[----:B------:R-:W-:Y:S05]  /*d8d0*/  @!P3 BRA P4, `(.L_x_102) ;  /* 0xfffffffc00c4b947 */ /* 0x000fea000203ffff */
.L_x_94:
[----:B------:R-:W-:Y:S05]  /*d8e0*/  BSYNC.RECONVERGENT B1 ;  /* 0x0000000000017941 */ /* 0x000fea0003800200 */
.L_x_92:
[----:B------:R-:W-:Y:S01]  /*d8f0*/  FADD R8, R4, 0.0015000000130385160446 ;  /* 0x3ac49ba604087421 */ /* 0x000fe20000000000 */
[----:B------:R-:W-:Y:S04]  /*d900*/  BSSY.RECONVERGENT B1, `(.L_x_103) ;  /* 0x0000017000017945 */ /* 0x000fe80003800200 */
[----:B------:R-:W-:-:S13]  /*d910*/  FSETP.GTU.OR P3, PT, R9, R8, !P0 ;  /* 0x000000080900720b */ /* 0x000fda000476c400 */
[----:B------:R-:W-:Y:S05]  /*d920*/  @P3 BRA `(.L_x_104) ;  /* 0x0000000000503947 */ /* 0x000fea0003800000 */
[----:B------:R0:W1:Y:S01]  /*d930*/  F2F.F64.F32 R26, R4 ;  /* 0x00000004001a7310 */ /* 0x0000620000201800 */
[----:B------:R-:W-:Y:S01]  /*d940*/  HFMA2 R29, -RZ, RZ, 0, 0 ;  /* 0x00000000ff1d7431 */ /* 0x000fe200000001ff */
[----:B------:R-:W-:Y:S01]  /*d950*/  BSSY.RECONVERGENT B2, `(.L_x_105) ;  /* 0x000000e000027945 */ /* 0x000fe20003800200 */
[----:B------:R-:W-:-:S07]  /*d960*/  CS2R R12, SRZ ;  /* 0x00000000000c7805 */ /* 0x000fce000001ff00 */
.L_x_106:
[----:B------:R-:W-:-:S04]  /*d970*/  IMAD.WIDE.U32 R14, R29, 0x4, R2 ;  /* 0x000000041d0e7825 */ /* 0x000fc800078e0002 */
[C---:B------:R-:W-:Y:S02]  /*d980*/  IMAD.WIDE.U32 R22, R29.reuse, 0x4, R6 ;  /* 0x000000041d167825 */ /* 0x040fe400078e0006 */
[----:B------:R-:W2:Y:S04]  /*d990*/  LDG.E.CONSTANT R14, desc[UR8][R14.64] ;  /* 0x000000080e0e7981 */ /* 0x000ea8000c1e9900 */
[----:B------:R-:W3:Y:S01]  /*d9a0*/  LDG.E.CONSTANT R22, desc[UR8][R22.64] ;  /* 0x0000000816167981 */ /* 0x000ee2000c1e9900 */
[----:B------:R-:W-:-:S04]  /*d9b0*/  IADD3 R29, PT, PT, R29, 0x1, RZ ;  /* 0x000000011d1d7810 */ /* 0x000fc80007ffe0ff */
[----:B------:R-:W-:Y:S01]  /*d9c0*/  ISETP.GE.AND P3, PT, R29, UR5, PT ;  /* 0x000000051d007c0c */ /* 0x000fe2000bf66270 */
[----:B--2---:R-:W-:Y:S08]  /*d9d0*/  F2F.F64.F32 R20, R14 ;  /* 0x0000000e00147310 */ /* 0x004ff00000201800 */
[----:B---3--:R-:W2:Y:S02]  /*d9e0*/  F2F.F64.F32 R24, R22 ;  /* 0x0000001600187310 */ /* 0x008ea40000201800 */
[----:B--2---:R-:W-:-:S08]  /*d9f0*/  DADD R20, R20, -R24 ;  /* 0x0000000014147229 */ /* 0x004fd00000000818 */
[----:B------:R-:W-:-:S08]  /*da00*/  DFMA R12, R20, R20, R12 ;  /* 0x00000014140c722b */ /* 0x000fd0000000000c */
[----:B-1----:R-:W-:-:S14]  /*da10*/  DSETP.LEU.AND P4, PT, R12, R26, PT ;  /* 0x0000001a0c00722a */ /* 0x002fdc0003f8b000 */
[----:B------:R-:W-:Y:S05]  /*da20*/  @!P3 BRA P4, `(.L_x_106) ;  /* 0xfffffffc00d0b947 */ /* 0x000fea000203ffff */
[----:B------:R-:W-:Y:S05]  /*da30*/  BSYNC.RECONVERGENT B2 ;  /* 0x0000000000027941 */ /* 0x000fea0003800200 */
.L_x_105:
[----:B------:R-:W1:Y:S02]  /*da40*/  F2F.F32.F64 R12, R12 ;  /* 0x0000000c000c7310 */ /* 0x000e640000301000 */
[----:B-1----:R-:W-:-:S04]  /*da50*/  FSETP.GT.AND P3, PT, R9, R12, PT ;  /* 0x0000000c0900720b */ /* 0x002fc80003f64000 */
[----:B------:R-:W-:-:S09]  /*da60*/  FSEL R9, R12, R9, P3 ;  /* 0x000000090c097208 */ /* 0x000fd20001800000 */
.L_x_104:
[----:B------:R-:W-:Y:S05]  /*da70*/  BSYNC.RECONVERGENT B1 ;  /* 0x0000000000017941 */ /* 0x000fea0003800200 */
.L_x_103:
[----:B------:R-:W-:-:S04]  /*da80*/  FSETP.GEU.AND P3, PT, R9, R4, PT ;  /* 0x000000040900720b */ /* 0x000fc80003f6e000 */
[----:B0-----:R-:W-:Y:S02]  /*da90*/  FSEL R4, R9, R4, !P3 ;  /* 0x0000000409047208 */ /* 0x001fe40005800000 */
[----:B------:R-:W-:Y:S01]  /*daa0*/  SEL R16, R19, R16, !P3 ;  /* 0x0000001013107207 */ /* 0x000fe20005800000 */
[----:B------:R-:W-:Y:S06]  /*dab0*/  @!P2 BRA `(.L_x_107) ;  /* 0xffffffdc0098a947 */ /* 0x000fec000383ffff */
.L_x_91:
[----:B------:R-:W-:Y:S05]  /*dac0*/  BSYNC.RECONVERGENT B0 ;  /* 0x0000000000007941 */ /* 0x000fea0003800200 */
.L_x_90:
[----:B------:R-:W-:Y:S05]  /*dad0*/  @P1 BRA `(.L_x_108) ;  /* 0xffffffdc00501947 */ /* 0x000fea000383ffff */
.L_x_83:
[----:B------:R-:W-:Y:S01]  /*dae0*/  FSETP.NEU.AND P0, PT, R4, 3.40282346638528859812e+38, PT ;  /* 0x7f7fffff0400780b */ /* 0x000fe20003f0d000 */
[----:B------:R-:W-:-:S12]  /*daf0*/  BSSY.RECONVERGENT B0, `(.L_x_109) ;  /* 0x0000467000007945 */ /* 0x000fd80003800200 */
[----:B------:R-:W-:Y:S05]  /*db00*/  @P0 BRA `(.L_x_110) ;  /* 0x0000004400940947 */ /* 0x000fea0003800000 */
[----:B------:R-:W0:Y:S02]  /*db10*/  LDC R8, c[0x0][0x3c8] ;  /* 0x0000f200ff087b82 */ /* 0x000e240000000800 */
[----:B0-----:R-:W-:-:S13]  /*db20*/  ISETP.GE.AND P0, PT, R8, 0x2d0, PT ;  /* 0x000002d00800780c */ /* 0x001fda0003f06270 */
[----:B------:R-:W-:Y:S05]  /*db30*/  @!P0 BRA `(.L_x_111) ;  /* 0x0000000000288947 */ /* 0x000fea0003800000 */
[----:B------:R-:W0:Y:S01]  /*db40*/  LDCU UR4, c[0x0][0x3c4] ;  /* 0x00007880ff0477ac */ /* 0x000e220008000800 */
[----:B------:R-:W-:Y:S02]  /*db50*/  MOV R4, RZ ;  /* 0x000000ff00047202 */ /* 0x000fe40000000f00 */
[----:B0-----:R-:W-:Y:S01]  /*db60*/  MOV R10, UR4 ;  /* 0x00000004000a7c02 */ /* 0x001fe20008000f00 */
[----:B------:R-:W-:-:S03]  /*db70*/  UMOV UR4, 0x640 ;  /* 0x0000064000047882 */ /* 0x000fc60000000000 */
[----:B------:R-:W-:-:S03]  /*db80*/  MOV R5, R10 ;  /* 0x0000000a00057202 */ /* 0x000fc60000000f00 */
[----:B------:R-:W-:-:S05]  /*db90*/  IMAD.HI R4, R10, -0x6e5d4c3b, R4 ;  /* 0x91a2b3c50a047827 */ /* 0x000fca00078e0204 */
[----:B------:R-:W-:-:S04]  /*dba0*/  SHF.R.U32.HI R5, RZ, 0x1f, R4 ;  /* 0x0000001fff057819 */ /* 0x000fc80000011604 */
[----:B------:R-:W-:-:S04]  /*dbb0*/  LEA.HI.SX32 R5, R4, R5, 0x17 ;  /* 0x0000000504057211 */ /* 0x000fc800078fbaff */
[----:B------:R-:W-:Y:S01]  /*dbc0*/  VIMNMX R15, PT, PT, R5, 0x7, !PT ;  /* 0x00000007050f7848 */ /* 0x000fe20007fe0100 */
[----:B------:R-:W-:Y:S06]  /*dbd0*/  BRA `(.L_x_112) ;  /* 0x0000000000187947 */ /* 0x000fec0003800000 */
.L_x_111:
[----:B------:R-:W0:Y:S01]  /*dbe0*/  LDC R10, c[0x0][0x3c4] ;  /* 0x0000f100ff0a7b82 */ /* 0x000e220000000800 */
[----:B------:R-:W-:Y:S01]  /*dbf0*/  UMOV UR4, 0x4b0 ;  /* 0x000004b000047882 */ /* 0x000fe20000000000 */
[----:B0-----:R-:W-:-:S05]  /*dc00*/  IMAD.HI R4, R10, 0x1b4e81b5, RZ ;  /* 0x1b4e81b50a047827 */ /* 0x001fca00078e02ff */
[----:B------:R-:W-:-:S04]  /*dc10*/  SHF.R.U32.HI R5, RZ, 0x1f, R4 ;  /* 0x0000001fff057819 */ /* 0x000fc80000011604 */
[----:B------:R-:W-:-:S04]  /*dc20*/  LEA.HI.SX32 R5, R4, R5, 0x19 ;  /* 0x0000000504057211 */ /* 0x000fc800078fcaff */
[----:B------:R-:W-:-:S07]  /*dc30*/  VIMNMX R15, PT, PT, R5, 0x9, !PT ;  /* 0x00000009050f7848 */ /* 0x000fce0007fe0100 */
.L_x_112:
[-C--:B------:R-:W-:Y:S01]  /*dc40*/  IABS R7, R15.reuse ;  /* 0x0000000f00077213 */ /* 0x080fe20000000000 */
[----:B------:R-:W-:Y:S01]  /*dc50*/  HFMA2 R19, -RZ, RZ, 0, 0 ;  /* 0x00000000ff137431 */ /* 0x000fe200000001ff */
[----:B------:R-:W-:Y:S02]  /*dc60*/  IABS R11, R10 ;  /* 0x0000000a000b7213 */ /* 0x000fe40000000000 */
[----:B------:R-:W0:Y:S01]  /*dc70*/  I2F.RP R6, R7 ;  /* 0x0000000700067306 */ /* 0x000e220000209400 */
[----:B------:R-:W-:Y:S02]  /*dc80*/  IABS R13, R15 ;  /* 0x0000000f000d7213 */ /* 0x000fe40000000000 */
[----:B------:R-:W-:-:S05]  /*dc90*/  MOV R14, R16 ;  /* 0x00000010000e7202 */ /* 0x000fca0000000f00 */
[----:B0-----:R-:W0:Y:S02]  /*dca0*/  MUFU.RCP R6, R6 ;  /* 0x0000000600067308 */ /* 0x001e240000001000 */
[----:B0-----:R-:W-:Y:S02]  /*dcb0*/  IADD3 R4, PT, PT, R6, 0xffffffe, RZ ;  /* 0x0ffffffe06047810 */ /* 0x001fe40007ffe0ff */
[----:B------:R-:W-:-:S04]  /*dcc0*/  IADD3 R6, PT, PT, RZ, -R13, RZ ;  /* 0x8000000dff067210 */ /* 0x000fc80007ffe0ff */
[----:B------:R0:W1:Y:S02]  /*dcd0*/  F2I.FTZ.U32.TRUNC.NTZ R5, R4 ;  /* 0x0000000400057305 */ /* 0x000064000021f000 */
[----:B0-----:R-:W-:Y:S01]  /*dce0*/  HFMA2 R4, -RZ, RZ, 0, 0 ;  /* 0x00000000ff047431 */ /* 0x001fe200000001ff */
[----:B-1----:R-:W-:-:S05]  /*dcf0*/  IADD3 R12, PT, PT, RZ, -R5, RZ ;  /* 0x80000005ff0c7210 */ /* 0x002fca0007ffe0ff */
[----:B------:R-:W-:Y:S01]  /*dd00*/  IMAD R9, R12, R7, RZ ;  /* 0x000000070c097224 */ /* 0x000fe200078e02ff */
[----:B------:R-:W-:-:S03]  /*dd10*/  MOV R12, R11 ;  /* 0x0000000b000c7202 */ /* 0x000fc60000000f00 */
[----:B------:R-:W-:-:S06]  /*dd20*/  IMAD.HI.U32 R5, R5, R9, R4 ;  /* 0x0000000905057227 */ /* 0x000fcc00078e0004 */
[----:B------:R-:W-:Y:S01]  /*dd30*/  IMAD.HI.U32 R17, R5, R12, RZ ;  /* 0x0000000c05117227 */ /* 0x000fe200078e00ff */
[----:B------:R-:W-:-:S03]  /*dd40*/  IADD3 R5, PT, PT, R8, -0x1f, RZ ;  /* 0xffffffe108057810 */ /* 0x000fc60007ffe0ff */
[----:B------:R-:W-:-:S05]  /*dd50*/  IMAD R4, R17, R6, R12 ;  /* 0x0000000611047224 */ /* 0x000fca00078e020c */
[----:B------:R-:W-:-:S13]  /*dd60*/  ISETP.GT.U32.AND P1, PT, R7, R4, PT ;  /* 0x000000040700720c */ /* 0x000fda0003f24070 */
[-C--:B------:R-:W-:Y:S02]  /*dd70*/  @!P1 IADD3 R4, PT, PT, R4, -R7.reuse, RZ ;  /* 0x8000000704049210 */ /* 0x080fe40007ffe0ff */
[----:B------:R-:W-:Y:S02]  /*dd80*/  @!P1 IADD3 R17, PT, PT, R17, 0x1, RZ ;  /* 0x0000000111119810 */ /* 0x000fe40007ffe0ff */
[----:B------:R-:W-:Y:S02]  /*dd90*/  ISETP.GE.U32.AND P0, PT, R4, R7, PT ;  /* 0x000000070400720c */ /* 0x000fe40003f06070 */
[C---:B------:R-:W-:Y:S02]  /*dda0*/  LOP3.LUT R4, R15.reuse, R10, RZ, 0x3c, !PT ;  /* 0x0000000a0f047212 */ /* 0x040fe400078e3cff */
[----:B------:R-:W-:Y:S02]  /*ddb0*/  ISETP.NE.AND P1, PT, R15, RZ, PT ;  /* 0x000000ff0f00720c */ /* 0x000fe40003f25270 */
[----:B------:R-:W-:-:S07]  /*ddc0*/  ISETP.GE.AND P2, PT, R4, RZ, PT ;  /* 0x000000ff0400720c */ /* 0x000fce0003f46270 */
[----:B------:R-:W-:Y:S02]  /*ddd0*/  @P0 IADD3 R17, PT, PT, R17, 0x1, RZ ;  /* 0x0000000111110810 */ /* 0x000fe40007ffe0ff */
[----:B------:R-:W-:-:S04]  /*dde0*/  PLOP3.LUT P0, PT, PT, PT, PT, 0x80, 0x8 ;  /* 0x000000000008781c */ /* 0x000fc80003f0f070 */
[----:B------:R-:W-:Y:S02]  /*ddf0*/  @!P2 IADD3 R17, PT, PT, -R17, RZ, RZ ;  /* 0x000000ff1111a210 */ /* 0x000fe40007ffe1ff */
[----:B------:R-:W-:-:S04]  /*de00*/  @!P1 LOP3.LUT R17, RZ, R15, RZ, 0x33, !PT ;  /* 0x0000000fff119212 */ /* 0x000fc800078e33ff */
[----:B------:R-:W-:-:S04]  /*de10*/  VIMNMX R4, PT, PT, R17, UR4, PT ;  /* 0x0000000411047c48 */ /* 0x000fc8000bfe0100 */
[----:B------:R-:W-:-:S04]  /*de20*/  LEA.HI R4, R4, R4, RZ, 0x1 ;  /* 0x0000000404047211 */ /* 0x000fc800078f08ff */
[----:B------:R-:W-:Y:S02]  /*de30*/  SHF.R.S32.HI R6, RZ, 0x1, R4 ;  /* 0x00000001ff067819 */ /* 0x000fe40000011404 */
[----:B------:R-:W-:Y:S02]  /*de40*/  MOV R4, 0x7f7fffff ;  /* 0x7f7fffff00047802 */ /* 0x000fe40000000f00 */
[----:B------:R-:W-:-:S07]  /*de50*/  VIMNMX R16, PT, PT, R6, 0x1, !PT ;  /* 0x0000000106107848 */ /* 0x000fce0007fe0100 */
.L_x_126:
[----:B------:R-:W-:Y:S02]  /*de60*/  ISETP.GE.AND P2, PT, R17, 0x2, PT ;  /* 0x000000021100780c */ /* 0x000fe40003f46270 */
[----:B------:R-:W-:-:S11]  /*de70*/  PLOP3.LUT P1, PT, P0, PT, PT, 0x80, 0x8 ;  /* 0x000000000008781c */ /* 0x000fd6000072f070 */
[----:B------:R-:W-:Y:S05]  /*de80*/  @!P2 BRA `(.L_x_113) ;  /* 0x000000200064a947 */ /* 0x000fea0003800000 */
[----:B------:R-:W-:Y:S01]  /*de90*/  IMAD.HI.U32 R6, R15, 0x55555556, RZ ;  /* 0x555555560f067827 */ /* 0x000fe200078e00ff */
[----:B------:R-:W-:-:S03]  /*dea0*/  MOV R18, RZ ;  /* 0x000000ff00127202 */ /* 0x000fc60000000f00 */
[----:B------:R-:W-:-:S07]  /*deb0*/  IMAD R19, R6, R19, RZ ;  /* 0x0000001306137224 */ /* 0x000fce00078e02ff */
.L_x_125:
[----:B------:R-:W0:Y:S01]  /*dec0*/  LDC R12, c[0x0][0x3c4] ;  /* 0x0000f100ff0c7b82 */ /* 0x000e220000000800 */
[----:B------:R-:W-:Y:S02]  /*ded0*/  HFMA2 R6, -RZ, RZ, 0, 0 ;  /* 0x00000000ff067431 */ /* 0x000fe400000001ff */
[C---:B------:R-:W-:Y:S01]  /*dee0*/  IMAD R8, R18.reuse, R15, R19 ;  /* 0x0000000f12087224 */ /* 0x040fe200078e0213 */
[----:B------:R-:W1:Y:S01]  /*def0*/  LDCU UR4, c[0x0][0x3c8] ;  /* 0x00007900ff0477ac */ /* 0x000e620008000800 */
[----:B------:R-:W-:Y:S01]  /*df00*/  IADD3 R18, PT, PT, R18, 0x1, RZ ;  /* 0x0000000112127810 */ /* 0x000fe20007ffe0ff */
[----:B------:R-:W-:Y:S01]  /*df10*/  HFMA2 R13, -RZ, RZ, 0, 0 ;  /* 0x00000000ff0d7431 */ /* 0x000fe200000001ff */
[----:B------:R-:W-:Y:S01]  /*df20*/  BSSY.RECONVERGENT B1, `(.L_x_114) ;  /* 0x000020b000017945 */ /* 0x000fe20003800200 */
[----:B------:R-:W-:Y:S02]  /*df30*/  IABS R21, R8 ;  /* 0x0000000800157213 */ /* 0x000fe40000000000 */
[----:B------:R-:W-:-:S02]  /*df40*/  ISETP.GE.AND P2, PT, R8, RZ, PT ;  /* 0x000000ff0800720c */ /* 0x000fc40003f46270 */
[----:B------:R-:W-:Y:S02]  /*df50*/  MOV R23, RZ ;  /* 0x000000ff00177202 */ /* 0x000fe40000000f00 */
[----:B------:R-:W-:Y:S01]  /*df60*/  MOV R20, RZ ;  /* 0x000000ff00147202 */ /* 0x000fe20000000f00 */
[----:B-1----:R-:W-:Y:S01]  /*df70*/  UISETP.GE.AND UP0, UPT, UR4, 0x20, UPT ;  /* 0x000000200400788c */ /* 0x002fe2000bf06270 */
[----:B0-----:R-:W-:Y:S02]  /*df80*/  IABS R10, R12 ;  /* 0x0000000c000a7213 */ /* 0x001fe40000000000 */
[----:B------:R-:W-:Y:S02]  /*df90*/  ISETP.NE.AND P3, PT, R12, RZ, PT ;  /* 0x000000ff0c00720c */ /* 0x000fe40003f65270 */
[----:B------:R-:W0:Y:S08]  /*dfa0*/  I2F.RP R9, R10 ;  /* 0x0000000a00097306 */ /* 0x000e300000209400 */
[----:B0-----:R-:W0:Y:S02]  /*dfb0*/  MUFU.RCP R9, R9 ;  /* 0x0000000900097308 */ /* 0x001e240000001000 */
[----:B0-----:R-:W-:-:S06]  /*dfc0*/  IADD3 R7, PT, PT, R9, 0xffffffe, RZ ;  /* 0x0ffffffe09077810 */ /* 0x001fcc0007ffe0ff */
[----:B------:R-:W0:Y:S02]  /*dfd0*/  F2I.FTZ.U32.TRUNC.NTZ R7, R7 ;  /* 0x0000000700077305 */ /* 0x000e24000021f000 */
[----:B0-----:R-:W-:-:S05]  /*dfe0*/  IADD3 R11, PT, PT, RZ, -R7, RZ ;  /* 0x80000007ff0b7210 */ /* 0x001fca0007ffe0ff */
[----:B------:R-:W-:-:S04]  /*dff0*/  IMAD R11, R11, R10, RZ ;  /* 0x0000000a0b0b7224 */ /* 0x000fc800078e02ff */
[----:B------:R-:W-:-:S06]  /*e000*/  IMAD.HI.U32 R6, R7, R11, R6 ;  /* 0x0000000b07067227 */ /* 0x000fcc00078e0006 */
[----:B------:R-:W-:-:S05]  /*e010*/  IMAD.HI.U32 R6, R6, R21, RZ ;  /* 0x0000001506067227 */ /* 0x000fca00078e00ff */
[----:B------:R-:W-:-:S05]  /*e020*/  IADD3 R6, PT, PT, -R6, RZ, RZ ;  /* 0x000000ff06067210 */ /* 0x000fca0007ffe1ff */
[C---:B------:R-:W-:Y:S02]  /*e030*/  IMAD R21, R10.reuse, R6, R21 ;  /* 0x000000060a157224 */ /* 0x040fe400078e0215 */
[----:B------:R-:W0:Y:S03]  /*e040*/  LDC.64 R6, c[0x0][0x388] ;  /* 0x0000e200ff067b82 */ /* 0x000e260000000a00 */
[----:B------:R-:W-:-:S13]  /*e050*/  ISETP.GT.U32.AND P0, PT, R10, R21, PT ;  /* 0x000000150a00720c */ /* 0x000fda0003f04070 */
[----:B------:R-:W-:-:S04]  /*e060*/  @!P0 IADD3 R21, PT, PT, R21, -R10, RZ ;  /* 0x8000000a15158210 */ /* 0x000fc80007ffe0ff */
[----:B------:R-:W-:-:S13]  /*e070*/  ISETP.GT.U32.AND P0, PT, R10, R21, PT ;  /* 0x000000150a00720c */ /* 0x000fda0003f04070 */
[----:B------:R-:W-:Y:S02]  /*e080*/  @!P0 IADD3 R21, PT, PT, R21, -R10, RZ ;  /* 0x8000000a15158210 */ /* 0x000fe40007ffe0ff */
[----:B------:R-:W-:Y:S02]  /*e090*/  ISETP.NE.AND P0, PT, R18, R16, PT ;  /* 0x000000101200720c */ /* 0x000fe40003f05270 */
[----:B------:R-:W-:Y:S02]  /*e0a0*/  @!P2 IADD3 R21, PT, PT, -R21, RZ, RZ ;  /* 0x000000ff1515a210 */ /* 0x000fe40007ffe1ff */
[----:B------:R-:W-:-:S05]  /*e0b0*/  @!P3 LOP3.LUT R21, RZ, R12, RZ, 0x33, !PT ;  /* 0x0000000cff15b212 */ /* 0x000fca00078e33ff */
[----:B------:R-:W-:-:S04]  /*e0c0*/  IMAD R9, R21, UR4, RZ ;  /* 0x0000000415097c24 */ /* 0x000fc8000f8e02ff */
[----:B0-----:R-:W-:Y:S01]  /*e0d0*/  IMAD.WIDE R6, R9, 0x4, R6 ;  /* 0x0000000409067825 */ /* 0x001fe200078e0206 */
[----:B------:R-:W-:Y:S06]  /*e0e0*/  BRA.U !UP0, `(.L_x_115) ;  /* 0x0000000d08c47547 */ /* 0x000fec000b800000 */
[----:B------:R-:W-:Y:S02]  /*e0f0*/  MOV R20, RZ ;  /* 0x000000ff00147202 */ /* 0x000fe40000000f00 */
[----:B------:R-:W-:Y:S02]  /*e100*/  MOV R23, RZ ;  /* 0x000000ff00177202 */ /* 0x000fe40000000f00 */
[----:B------:R-:W-:-:S07]  /*e110*/  MOV R13, RZ ;  /* 0x000000ff000d7202 */ /* 0x000fce0000000f00 */
.L_x_117:
        /* <DEDUP_REMOVED lines=35> */
[----:B------:R-:W2:Y:S04]  /*e350*/  LDG.E.CONSTANT R25, desc[UR8][R10.64+0x3c] ;  /* 0x00003c080a197981 */ /* 0x000ea8000c1e9900 */
[----:B------:R0:W2:Y:S01]  /*e360*/  LDG.E.CONSTANT R20, desc[UR8][R8.64+0x3c] ;  /* 0x00003c0808147981 */ /* 0x0000a2000c1e9900 */
[----:B---3--:R-:W-:-:S03]  /*e370*/  FADD R44, R44, -R45 ;  /* 0x8000002d2c2c7221 */ /* 0x008fc60000000000 */
[----:B------:R-:W3:Y:S01]  /*e380*/  LDG.E.CONSTANT R45, desc[UR8][R10.64+0x40] ;  /* 0x000040080a2d7981 */ /* 0x000ee2000c1e9900 */
[----:B------:R-:W-:-:S04]  /*e390*/  FADD R52, R48, R13 ;  /* 0x0000000d30347221 */ /* 0x000fc80000000000 */
[----:B------:R-:W-:-:S04]  /*e3a0*/  FADD R13, -R52, R13 ;  /* 0x0000000d340d7221 */ /* 0x000fc80000000100 */
        /* <DEDUP_REMOVED lines=8> */
[----:B------:R-:W-:Y:S01]  /*e430*/  FADD R44, R44, -R13 ;  /* 0x8000000d2c2c7221 */ /* 0x000fe20000000000 */
[----:B-----5:R-:W-:-:S03]  /*e440*/  FADD R42, R47, -R42 ;  /* 0x8000002a2f2a7221 */ /* 0x020fc60000000000 */
[----:B------:R-:W-:Y:S01]  /*e450*/  FADD R53, R53, R44 ;  /* 0x0000002c35357221 */ /* 0x000fe20000000000 */
[----:B0-----:R-:W-:-:S04]  /*e460*/  IMAD.WIDE.U32 R8, R23, 0x4, R6 ;  /* 0x0000000417087825 */ /* 0x001fc800078e0006 */
[----:B------:R-:W-:Y:S02]  /*e470*/  FFMA R44, R42, R42, R53 ;  /* 0x0000002a2a2c7223 */ /* 0x000fe40000000035 */
[----:B------:R0:W4:Y:S02]  /*e480*/  LDG.E.CONSTANT R42, desc[UR8][R10.64+0x44] ;  /* 0x000044080a2a7981 */ /* 0x000124000c1e9900 */
[C---:B------:R-:W-:Y:S02]  /*e490*/  FADD R48, R13.reuse, R44 ;  /* 0x0000002c0d307221 */ /* 0x040fe40000000000 */
[----:B------:R-:W4:Y:S02]  /*e4a0*/  LDG.E.CONSTANT R47, desc[UR8][R8.64+0x44] ;  /* 0x00004408082f7981 */ /* 0x000f24000c1e9900 */
[----:B------:R-:W-:Y:S01]  /*e4b0*/  FADD R13, R13, -R48 ;  /* 0x800000300d0d7221 */ /* 0x000fe20000000000 */
[----:B------:R-:W-:-:S03]  /*e4c0*/  FADD R12, R12, -R51 ;  /* 0x800000330c0c7221 */ /* 0x000fc60000000000 */
[----:B------:R-:W-:Y:S02]  /*e4d0*/  FADD R13, R44, R13 ;  /* 0x0000000d2c0d7221 */ /* 0x000fe40000000000 */
[----:B------:R-:W5:Y:S02]  /*e4e0*/  LDG.E.CONSTANT R44, desc[UR8][R8.64+0x48] ;  /* 0x00004808082c7981 */ /* 0x000f64000c1e9900 */
[----:B------:R-:W-:Y:S01]  /*e4f0*/  FFMA R53, R12, R12, R13 ;  /* 0x0000000c0c357223 */ /* 0x000fe2000000000d */
[----:B------:R-:W-:-:S04]  /*e500*/  IMAD.WIDE.U32 R12, R23, 0x4, R2 ;  /* 0x00000004170c7825 */ /* 0x000fc800078e0002 */
[C---:B------:R-:W-:Y:S02]  /*e510*/  FADD R51, R48.reuse, R53 ;  /* 0x0000003530337221 */ /* 0x040fe40000000000 */
[----:B------:R-:W5:Y:S02]  /*e520*/  LDG.E.CONSTANT R13, desc[UR8][R12.64+0x48] ;  /* 0x000048080c0d7981 */ /* 0x000f64000c1e9900 */
[----:B------:R-:W-:Y:S01]  /*e530*/  FADD R48, R48, -R51 ;  /* 0x8000003330307221 */ /* 0x000fe20000000000 */
[----:B------:R-:W-:Y:S01]  /*e540*/  FADD R46, R46, -R49 ;  /* 0x800000312e2e7221 */ /* 0x000fe20000000000 */
[----:B0-----:R-:W-:-:S04]  /*e550*/  IMAD.WIDE.U32 R10, R23, 0x4, R2 ;  /* 0x00000004170a7825 */ /* 0x001fc800078e0002 */
[----:B------:R-:W-:Y:S01]  /*e560*/  FADD R53, R53, R48 ;  /* 0x0000003035357221 */ /* 0x000fe20000000000 */
[----:B------:R-:W5:Y:S03]  /*e570*/  LDG.E.CONSTANT R49, desc[UR8][R10.64+0x4c] ;  /* 0x00004c080a317981 */ /* 0x000f66000c1e9900 */
[----:B------:R-:W-:Y:S02]  /*e580*/  FFMA R50, R46, R46, R53 ;  /* 0x0000002e2e327223 */ /* 0x000fe40000000035 */
[----:B------:R-:W5:Y:S02]  /*e590*/  LDG.E.CONSTANT R46, desc[UR8][R8.64+0x4c] ;  /* 0x00004c08082e7981 */ /* 0x000f64000c1e9900 */
[C---:B------:R-:W-:Y:S01]  /*e5a0*/  FADD R48, R51.reuse, R50 ;  /* 0x0000003233307221 */ /* 0x040fe20000000000 */
[----:B------:R-:W-:Y:S02]  /*e5b0*/  FADD R38, R38, -R43 ;  /* 0x8000002b26267221 */ /* 0x000fe40000000000 */
[----:B------:R-:W5:Y:S01]  /*e5c0*/  LDG.E.CONSTANT R43, desc[UR8][R10.64+0x50] ;  /* 0x000050080a2b7981 */ /* 0x000f62000c1e9900 */
[----:B------:R-:W-:-:S03]  /*e5d0*/  FADD R51, R51, -R48 ;  /* 0x8000003033337221 */ /* 0x000fc60000000000 */
[----:B------:R-:W5:Y:S01]  /*e5e0*/  LDG.E.CONSTANT R12, desc[UR8][R8.64+0x50] ;  /* 0x00005008080c7981 */ /* 0x000f62000c1e9900 */
[----:B------:R-:W-:Y:S01]  /*e5f0*/  FADD R51, R50, R51 ;  /* 0x0000003332337221 */ /* 0x000fe20000000000 */
[----:B------:R-:W-:Y:S02]  /*e600*/  FADD R36, R41, -R36 ;  /* 0x8000002429247221 */ /* 0x000fe40000000000 */
[----:B------:R-:W5:Y:S01]  /*e610*/  LDG.E.CONSTANT R41, desc[UR8][R10.64+0x54] ;  /* 0x000054080a297981 */ /* 0x000f62000c1e9900 */
[----:B------:R-:W-:Y:S01]  /*e620*/  FFMA R53, R38, R38, R51 ;  /* 0x0000002626357223 */ /* 0x000fe20000000033 */
[----:B------:R-:W-:Y:S02]  /*e630*/  FADD R34, R39, -R34 ;  /* 0x8000002227227221 */ /* 0x000fe40000000000 */
[----:B------:R-:W5:Y:S01]  /*e640*/  LDG.E.CONSTANT R39, desc[UR8][R10.64+0x58] ;  /* 0x000058080a277981 */ /* 0x000f62000c1e9900 */
[----:B------:R-:W-:Y:S01]  /*e650*/  FADD R51, R48, R53 ;  /* 0x0000003530337221 */ /* 0x000fe20000000000 */
[----:B------:R-:W-:-:S02]  /*e660*/  FADD R32, R37, -R32 ;  /* 0x8000002025207221 */ /* 0x000fc40000000000 */
[----:B------:R-:W5:Y:S01]  /*e670*/  LDG.E.CONSTANT R37, desc[UR8][R10.64+0x5c] ;  /* 0x00005c080a257981 */ /* 0x000f62000c1e9900 */
[----:B------:R-:W-:Y:S01]  /*e680*/  FADD R48, R48, -R51 ;  /* 0x8000003330307221 */ /* 0x000fe20000000000 */
[----:B------:R-:W-:Y:S02]  /*e690*/  FADD R30, R35, -R30 ;  /* 0x8000001e231e7221 */ /* 0x000fe40000000000 */
[----:B------:R-:W5:Y:S01]  /*e6a0*/  LDG.E.CONSTANT R35, desc[UR8][R10.64+0x60] ;  /* 0x000060080a237981 */ /* 0x000f62000c1e9900 */
[----:B------:R-:W-:Y:S01]  /*e6b0*/  FADD R53, R53, R48 ;  /* 0x0000003035357221 */ /* 0x000fe20000000000 */
[----:B------:R-:W-:Y:S02]  /*e6c0*/  FADD R28, R33, -R28 ;  /* 0x8000001c211c7221 */ /* 0x000fe40000000000 */
[----:B------:R-:W5:Y:S01]  /*e6d0*/  LDG.E.CONSTANT R33, desc[UR8][R10.64+0x64] ;  /* 0x000064080a217981 */ /* 0x000f62000c1e9900 */
[----:B------:R-:W-:-:S03]  /*e6e0*/  FFMA R48, R36, R36, R53 ;  /* 0x0000002424307223 */ /* 0x000fc60000000035 */
[----:B------:R-:W5:Y:S01]  /*e6f0*/  LDG.E.CONSTANT R36, desc[UR8][R8.64+0x54] ;  /* 0x0000540808247981 */ /* 0x000f62000c1e9900 */
[----:B------:R-:W-:Y:S01]  /*e700*/  FADD R38, R51, R48 ;  /* 0x0000003033267221 */ /* 0x000fe20000000000 */
[----:B------:R-:W-:Y:S02]  /*e710*/  FADD R26, R31, -R26 ;  /* 0x8000001a1f1a7221 */ /* 0x000fe40000000000 */
[----:B------:R-:W5:Y:S01]  /*e720*/  LDG.E.CONSTANT R31, desc[UR8][R10.64+0x68] ;  /* 0x000068080a1f7981 */ /* 0x000f62000c1e9900 */
[----:B------:R-:W-:Y:S01]  /*e730*/  FADD R51, R51, -R38 ;  /* 0x8000002633337221 */ /* 0x000fe20000000000 */
[----:B------:R-:W-:Y:S02]  /*e740*/  FADD R24, R29, -R24 ;  /* 0x800000181d187221 */ /* 0x000fe40000000000 */
[----:B------:R-:W5:Y:S01]  /*e750*/  LDG.E.CONSTANT R29, desc[UR8][R10.64+0x6c] ;  /* 0x00006c080a1d7981 */ /* 0x000f62000c1e9900 */
[----:B------:R-:W-:-:S03]  /*e760*/  FADD R51, R48, R51 ;  /* 0x0000003330337221 */ /* 0x000fc60000000000 */
[----:B------:R-:W5:Y:S01]  /*e770*/  LDG.E.CONSTANT R50, desc[UR8][R10.64+0x7c] ;  /* 0x00007c080a327981 */ /* 0x000f62000c1e9900 */
[----:B------:R-:W-:-:S03]  /*e780*/  FFMA R53, R34, R34, R51 ;  /* 0x0000002222357223 */ /* 0x000fc60000000033 */
[----:B------:R-:W5:Y:S01]  /*e790*/  LDG.E.CONSTANT R34, desc[UR8][R8.64+0x58] ;  /* 0x0000580808227981 */ /* 0x000f62000c1e9900 */
[----:B------:R-:W-:-:S04]  /*e7a0*/  FADD R51, R38, R53 ;  /* 0x0000003526337221 */ /* 0x000fc80000000000 */
[----:B------:R-:W-:-:S04]  /*e7b0*/  FADD R38, R38, -R51 ;  /* 0x8000003326267221 */ /* 0x000fc80000000000 */
[----:B------:R-:W-:-:S04]  /*e7c0*/  FADD R53, R53, R38 ;  /* 0x0000002635357221 */ /* 0x000fc80000000000 */
[----:B------:R-:W-:Y:S02]  /*e7d0*/  FFMA R48, R32, R32, R53 ;  /* 0x0000002020307223 */ /* 0x000fe40000000035 */
[----:B------:R-:W5:Y:S02]  /*e7e0*/  LDG.E.CONSTANT R32, desc[UR8][R8.64+0x5c] ;  /* 0x00005c0808207981 */ /* 0x000f64000c1e9900 */
        /* <DEDUP_REMOVED lines=22> */
[----:B------:R-:W-:Y:S01]  /*e950*/  FADD R51, R48, R51 ;  /* 0x0000003330337221 */ /* 0x000fe20000000000 */
[----:B--2---:R-:W-:Y:S02]  /*e960*/  FADD R22, R27, -R22 ;  /* 0x800000161b167221 */ /* 0x004fe40000000000 */
[----:B------:R-:W2:Y:S02]  /*e970*/  LDG.E.CONSTANT R27, desc[UR8][R10.64+0x70] ;  /* 0x000070080a1b7981 */ /* 0x000ea4000c1e9900 */
[----:B------:R-:W-:Y:S02]  /*e980*/  FFMA R53, R22, R22, R51 ;  /* 0x0000001616357223 */ /* 0x000fe40000000033 */
[----:B------:R-:W2:Y:S02]  /*e990*/  LDG.E.CONSTANT R22, desc[UR8][R8.64+0x70] ;  /* 0x0000700808167981 */ /* 0x000ea4000c1e9900 */
[----:B------:R-:W-:Y:S01]  /*e9a0*/  FADD R51, R38, R53 ;  /* 0x0000003526337221 */ /* 0x000fe20000000000 */
[----:B------:R-:W-:-:S02]  /*e9b0*/  FADD R20, R25, -R20 ;  /* 0x8000001419147221 */ /* 0x000fc40000000000 */
[----:B------:R-:W2:Y:S01]  /*e9c0*/  LDG.E.CONSTANT R25, desc[UR8][R8.64+0x74] ;  /* 0x0000740808197981 */ /* 0x000ea2000c1e9900 */
[----:B------:R-:W-:-:S04]  /*e9d0*/  FADD R38, R38, -R51 ;  /* 0x8000003326267221 */ /* 0x000fc80000000000 */
[----:B------:R-:W-:-:S04]  /*e9e0*/  FADD R53, R53, R38 ;  /* 0x0000002635357221 */ /* 0x000fc80000000000 */
[----:B------:R-:W-:Y:S02]  /*e9f0*/  FFMA R48, R20, R20, R53 ;  /* 0x0000001414307223 */ /* 0x000fe40000000035 */
[----:B------:R-:W2:Y:S01]  /*ea00*/  LDG.E.CONSTANT R20, desc[UR8][R10.64+0x74] ;  /* 0x000074080a147981 */ /* 0x000ea2000c1e9900 */
[----:B---3--:R-:W-:-:S03]  /*ea10*/  FADD R53, R45, -R40 ;  /* 0x800000282d357221 */ /* 0x008fc60000000000 */
[----:B------:R-:W3:Y:S04]  /*ea20*/  LDG.E.CONSTANT R45, desc[UR8][R10.64+0x78] ;  /* 0x000078080a2d7981 */ /* 0x000ee8000c1e9900 */
[----:B------:R-:W3:Y:S01]  /*ea30*/  LDG.E.CONSTANT R40, desc[UR8][R8.64+0x78] ;  /* 0x0000780808287981 */ /* 0x000ee2000c1e9900 */
[----:B------:R-:W-:-:S04]  /*ea40*/  FADD R38, R51, R48 ;  /* 0x0000003033267221 */ /* 0x000fc80000000000 */
[----:B------:R-:W-:-:S04]  /*ea50*/  FADD R51, R51, -R38 ;  /* 0x8000002633337221 */ /* 0x000fc80000000000 */
[----:B------:R-:W-:Y:S02]  /*ea60*/  FADD R48, R48, R51 ;  /* 0x0000003330307221 */ /* 0x000fe40000000000 */
[----:B------:R0:W3:Y:S02]  /*ea70*/  LDG.E.CONSTANT R51, desc[UR8][R8.64+0x7c] ;  /* 0x00007c0808337981 */ /* 0x0000e4000c1e9900 */
        /* <DEDUP_REMOVED lines=62> */
[----:B------:R-:W-:-:S04]  /*ee60*/  FADD R9, R9, -R8 ;  /* 0x8000000809097221 */ /* 0x000fc80000000000 */
[----:B------:R-:W-:Y:S01]  /*ee70*/  FADD R9, R22, R9 ;  /* 0x0000000916097221 */ /* 0x000fe20000000000 */
[----:B------:R-:W-:-:S04]  /*ee80*/  FADD R20, R20, -R25 ;  /* 0x8000001914147221 */ /* 0x000fc80000000000 */
[----:B------:R-:W-:-:S04]  /*ee90*/  FFMA R9, R20, R20, R9 ;  /* 0x0000001414097223 */ /* 0x000fc80000000009 */
[----:B------:R-:W-:-:S04]  /*eea0*/  FADD R11, R8, R9 ;  /* 0x00000009080b7221 */ /* 0x000fc80000000000 */
[----:B------:R-:W-:Y:S01]  /*eeb0*/  FADD R8, R8, -R11 ;  /* 0x8000000b08087221 */ /* 0x000fe20000000000 */
[----:B---3--:R-:W-:-:S03]  /*eec0*/  FADD R40, R45, -R40 ;  /* 0x800000282d287221 */ /* 0x008fc60000000000 */
[----:B------:R-:W-:-:S04]  /*eed0*/  FADD R9, R9, R8 ;  /* 0x0000000809097221 */ /* 0x000fc80000000000 */
[----:B------:R-:W-:Y:S01]  /*eee0*/  FFMA R40, R40, R40, R9 ;  /* 0x0000002828287223 */ /* 0x000fe20000000009 */
[----:B------:R-:W-:-:S03]  /*eef0*/  FADD R9, R4, 1 ;  /* 0x3f80000004097421 */ /* 0x000fc60000000000 */
[----:B------:R-:W-:Y:S01]  /*ef00*/  FADD R8, R11, R40 ;  /* 0x000000280b087221 */ /* 0x000fe20000000000 */
[----:B------:R-:W-:-:S03]  /*ef10*/  FMUL R9, R9, 9.9999997473787516356e-05 ;  /* 0x38d1b71709097820 */ /* 0x000fc60000400000 */
[----:B------:R-:W-:Y:S01]  /*ef20*/  FADD R11, R11, -R8 ;  /* 0x800000080b0b7221 */ /* 0x000fe20000000000 */
[----:B------:R-:W-:-:S03]  /*ef30*/  FADD R50, R50, -R51 ;  /* 0x8000003332327221 */ /* 0x000fc60000000000 */
[----:B------:R-:W-:Y:S01]  /*ef40*/  FADD R11, R40, R11 ;  /* 0x0000000b280b7221 */ /* 0x000fe20000000000 */
[----:B------:R-:W-:-:S03]  /*ef50*/  FMNMX R9, R9, 9.9999999747524270788e-07, !PT ;  /* 0x358637bd09097809 */ /* 0x000fc60007800000 */
[----:B------:R-:W-:Y:S02]  /*ef60*/  FFMA R11, R50, R50, R11 ;  /* 0x00000032320b7223 */ /* 0x000fe4000000000b */
[----:B------:R-:W-:Y:S02]  /*ef70*/  FADD R10, R9, R4 ;  /* 0x00000004090a7221 */ /* 0x000fe40000000000 */
        /* <DEDUP_REMOVED lines=8> */
.L_x_115:
        /* <DEDUP_REMOVED lines=8> */
.L_x_119:
        /* <DEDUP_REMOVED lines=37> */
[----:B-----5:R-:W-:-:S03]  /*f2d0*/  FADD R47, R50, -R47 ;  /* 0x8000002f322f7221 */ /* 0x020fc60000000000 */
        /* <DEDUP_REMOVED lines=28> */
[----:B-1----:R-:W-:-:S04]  /*f4a0*/  FADD R11, R8, R9 ;  /* 0x00000009080b7221 */ /* 0x002fc80000000000 */
        /* <DEDUP_REMOVED lines=52> */
.L_x_118:
[----:B------:R-:W-:-:S04]  /*f7f0*/  IADD3 R22, PT, PT, R12, -0x7, RZ ;  /* 0xfffffff90c167810 */ /* 0x000fc80007ffe0ff */
[----:B------:R-:W-:-:S13]  /*f800*/  ISETP.GE.AND P2, PT, R23, R22, PT ;  /* 0x000000161700720c */ /* 0x000fda0003f46270 */
[----:B------:R-:W-:Y:S05]  /*f810*/  @P2 BRA `(.L_x_120) ;  /* 0x0000000400002947 */ /* 0x000fea0003800000 */
[----:B------:R-:W-:-:S07]  /*f820*/  FADD R24, R25, R4 ;  /* 0x0000000419187221 */ /* 0x000fce0000000000 */
.L_x_121:
        /* <DEDUP_REMOVED lines=63> */
.L_x_120:
[----:B------:R-:W-:-:S04]  /*fc20*/  IADD3 R30, PT, PT, R12, -0x3, RZ ;  /* 0xfffffffd0c1e7810 */ /* 0x000fc80007ffe0ff */
[----:B------:R-:W-:-:S13]  /*fc30*/  ISETP.GE.AND P2, PT, R23, R30, PT ;  /* 0x0000001e1700720c */ /* 0x000fda0003f46270 */
[----:B------:R-:W-:Y:S05]  /*fc40*/  @P2 BRA `(.L_x_122) ;  /* 0x0000000000902947 */ /* 0x000fea0003800000 */
[----:B------:R-:W-:-:S07]  /*fc50*/  FADD R28, R25, R4 ;  /* 0x00000004191c7221 */ /* 0x000fce0000000000 */
.L_x_123:
        /* <DEDUP_REMOVED lines=35> */
.L_x_122:
[----:B------:R-:W0:Y:S02]  /*fe90*/  LDC R22, c[0x0][0x3c8] ;  /* 0x0000f200ff167b82 */ /* 0x000e240000000800 */
[----:B0-----:R-:W-:-:S13]  /*fea0*/  ISETP.GE.AND P2, PT, R23, R22, PT ;  /* 0x000000161700720c */ /* 0x001fda0003f46270 */
[----:B------:R-:W-:Y:S05]  /*feb0*/  @P2 BRA `(.L_x_116) ;  /* 0x0000000000442947 */ /* 0x000fea0003800000 */
[----:B------:R-:W-:Y:S01]  /*fec0*/  FADD R24, R25, R4 ;  /* 0x0000000419187221 */ /* 0x000fe20000000000 */
[----:B------:R-:W-:-:S07]  /*fed0*/  MOV R12, R13 ;  /* 0x0000000d000c7202 */ /* 0x000fce0000000f00 */
.L_x_124:
        /* <DEDUP_REMOVED lines=15> */
.L_x_116:
[----:B------:R-:W-:Y:S05]  /*ffd0*/  BSYNC.RECONVERGENT B1 ;  /* 0x0000000000017941 */ /* 0x000fea0003800200 */
.L_x_114:
[----:B------:R-:W-:-:S04]  /*ffe0*/  FSETP.GEU.AND P2, PT, R13, R4, PT ;  /* 0x000000040d00720b */ /* 0x000fc80003f4e000 */
[----:B------:R-:W-:Y:S02]  /*fff0*/  FSEL R4, R13, R4, !P2 ;  /* 0x000000040d047208 */ /* 0x000fe40005000000 */
[----:B------:R-:W-:Y:S01]  /*10000*/  SEL R14, R21, R14, !P2 ;  /* 0x0000000e150e7207 */ /* 0x000fe20005000000 */
[----:B------:R-:W-:Y:S06]  /*10010*/  @P0 BRA `(.L_x_125) ;  /* 0xffffffdc00a80947 */ /* 0x000fec000383ffff */
.L_x_113:
[----:B------:R-:W-:Y:S01]  /*10020*/  HFMA2 R19, -RZ, RZ, 0, 5.9604644775390625e-08 ;  /* 0x00000001ff137431 */ /* 0x000fe200000001ff */
[----:B------:R-:W-:Y:S01]  /*10030*/  PLOP3.LUT P0, PT, PT, PT, PT, 0x8, 0x80 ;  /* 0x000000000080781c */ /* 0x000fe20003f0e170 */
[----:B------:R-:W-:-:S12]  /*10040*/  @P1 BRA `(.L_x_126) ;  /* 0xffffffdc00841947 */ /* 0x000fd8000383ffff */
[----:B------:R-:W-:Y:S02]  /*10050*/  ISETP.NE.AND P0, PT, R14, -0x1, PT ;  /* 0xffffffff0e00780c */ /* 0x000fe40003f05270 */
[----:B------:R-:W-:-:S11]  /*10060*/  MOV R16, 0xffffffff ;  /* 0xffffffff00107802 */ /* 0x000fd60000000f00 */
[----:B------:R-:W-:Y:S05]  /*10070*/  @!P0 BRA `(.L_x_110) ;  /* 0x0000002000388947 */ /* 0x000fea0003800000 */
[----:B------:R-:W0:Y:S01]  /*10080*/  LDC R6, c[0x0][0x3c8] ;  /* 0x0000f200ff067b82 */ /* 0x000e220000000800 */
[----:B------:R-:W1:Y:S01]  /*10090*/  LDCU UR4, c[0x0][0x3c4] ;  /* 0x00007880ff0477ac */ /* 0x000e620008000800 */
[----:B------:R-:W-:Y:S02]  /*100a0*/  MOV R16, R14 ;  /* 0x0000000e00107202 */ /* 0x000fe40000000f00 */
[----:B0-----:R-:W-:-:S13]  /*100b0*/  ISETP.GE.AND P0, PT, R6, 0x2d0, PT ;  /* 0x000002d00600780c */ /* 0x001fda0003f06270 */
[----:B------:R-:W-:Y:S02]  /*100c0*/  @P0 SHF.L.U32 R6, R15, 0x1, RZ ;  /* 0x000000010f060819 */ /* 0x000fe400000006ff */
[----:B------:R-:W-:-:S03]  /*100d0*/  @!P0 SHF.R.U32.HI R15, RZ, 0x1, R15 ;  /* 0x00000001ff0f8819 */ /* 0x000fc6000001160f */
[----:B------:R-:W-:-:S05]  /*100e0*/  @P0 IMAD.HI.U32 R6, R6, 0x55555556, RZ ;  /* 0x5555555606060827 */ /* 0x000fca00078e00ff */
[----:B------:R-:W-:Y:S02]  /*100f0*/  @P0 VIMNMX.U32 R7, PT, PT, R6, 0x20, PT ;  /* 0x0000002006070848 */ /* 0x000fe40003fe0000 */
[----:B------:R-:W-:-:S04]  /*10100*/  @!P0 VIMNMX.U32 R7, PT, PT, R15, 0x12, PT ;  /* 0x000000120f078848 */ /* 0x000fc80003fe0000 */
[C---:B------:R-:W-:Y:S02]  /*10110*/  IADD3 R12, PT, PT, R14.reuse, 0x1, R7 ;  /* 0x000000010e0c7810 */ /* 0x040fe40007ffe007 */
[----:B------:R-:W-:Y:S02]  /*10120*/  VIADDMNMX R13, R14, -R7, RZ, !PT ;  /* 0x800000070e0d7246 */ /* 0x000fe400078001ff */
[----:B-1----:R-:W-:-:S04]  /*10130*/  VIMNMX R12, PT, PT, R12, UR4, PT ;  /* 0x000000040c0c7c48 */ /* 0x002fc8000bfe0100 */
[----:B------:R-:W-:-:S13]  /*10140*/  ISETP.GE.AND P0, PT, R13, R12, PT ;  /* 0x0000000c0d00720c */ /* 0x000fda0003f06270 */
[----:B------:R-:W-:Y:S05]  /*10150*/  @P0 BRA `(.L_x_110) ;  /* 0x0000002000000947 */ /* 0x000fea0003800000 */
.L_x_140:
[----:B------:R-:W-:Y:S01]  /*10160*/  ISETP.NE.AND P0, PT, R13, R14, PT ;  /* 0x0000000e0d00720c */ /* 0x000fe20003f05270 */
[----:B------:R-:W-:Y:S01]  /*10170*/  BSSY.RECONVERGENT B1, `(.L_x_127) ;  /* 0x00001fa000017945 */ /* 0x000fe20003800200 */
[----:B------:R-:W-:-:S11]  /*10180*/  MOV R16, R13 ;  /* 0x0000000d00107202 */ /* 0x000fd60000000f00 */
[----:B------:R-:W-:Y:S05]  /*10190*/  @!P0 BRA `(.L_x_128) ;  /* 0x0000001c00dc8947 */ /* 0x000fea0003800000 */
[----:B------:R-:W0:Y:S01]  /*101a0*/  LDCU UR4, c[0x0][0x3c8] ;  /* 0x00007900ff0477ac */ /* 0x000e220008000800 */
[----:B------:R-:W1:Y:S01]  /*101b0*/  LDC.64 R6, c[0x0][0x388] ;  /* 0x0000e200ff067b82 */ /* 0x000e620000000a00 */
[----:B------:R-:W-:Y:S01]  /*101c0*/  FADD R8, R4, 1 ;  /* 0x3f80000004087421 */ /* 0x000fe20000000000 */
[----:B------:R-:W-:Y:S01]  /*101d0*/  HFMA2 R15, -RZ, RZ, 0, 0 ;  /* 0x00000000ff0f7431 */ /* 0x000fe200000001ff */
[----:B------:R-:W-:Y:S01]  /*101e0*/  BSSY.RECONVERGENT B2, `(.L_x_129) ;  /* 0x00001ef000027945 */ /* 0x000fe20003800200 */
[----:B------:R-:W-:Y:S02]  /*101f0*/  HFMA2 R49, -RZ, RZ, 0, 0 ;  /* 0x00000000ff317431 */ /* 0x000fe400000001ff */
[----:B------:R-:W-:Y:S01]  /*10200*/  FMUL R8, R8, 9.9999997473787516356e-05 ;  /* 0x38d1b71708087820 */ /* 0x000fe20000400000 */
[----:B------:R-:W-:-:S04]  /*10210*/  MOV R39, RZ ;  /* 0x000000ff00277202 */ /* 0x000fc80000000f00 */
[----:B------:R-:W-:Y:S01]  /*10220*/  FMNMX R17, R8, 9.9999999747524270788e-07, !PT ;  /* 0x358637bd08117809 */ /* 0x000fe20007800000 */
[----:B0-----:R-:W-:Y:S02]  /*10230*/  UISETP.GE.AND UP0, UPT, UR4, 0x20, UPT ;  /* 0x000000200400788c */ /* 0x001fe4000bf06270 */
[----:B------:R-:W-:-:S04]  /*10240*/  IMAD R9, R13, UR4, RZ ;  /* 0x000000040d097c24 */ /* 0x000fc8000f8e02ff */
[----:B-1----:R-:W-:-:S03]  /*10250*/  IMAD.WIDE R6, R9, 0x4, R6 ;  /* 0x0000000409067825 */ /* 0x002fc600078e0206 */
[----:B------:R-:W-:Y:S05]  /*10260*/  BRA.U !UP0, `(.L_x_130) ;  /* 0x0000000d08b47547 */ /* 0x000fea000b800000 */
[----:B------:R-:W-:Y:S01]  /*10270*/  FADD R16, R4, R17 ;  /* 0x0000001104107221 */ /* 0x000fe20000000000 */
[----:B------:R-:W-:Y:S02]  /*10280*/  MOV R49, RZ ;  /* 0x000000ff00317202 */ /* 0x000fe40000000f00 */
[----:B------:R-:W-:Y:S02]  /*10290*/  MOV R15, RZ ;  /* 0x000000ff000f7202 */ /* 0x000fe40000000f00 */
[----:B------:R-:W-:-:S07]  /*102a0*/  MOV R39, RZ ;  /* 0x000000ff00277202 */ /* 0x000fce0000000f00 */
.L_x_132:
        /* <DEDUP_REMOVED lines=37> */
[----:B------:R-:W-:Y:S01]  /*10500*/  FFMA R49, R30, R30, -R49 ;  /* 0x0000001e1e317223 */ /* 0x000fe20000000831 */
[----:B---3--:R-:W-:Y:S02]  /*10510*/  FADD R48, R48, -R31 ;  /* 0x8000001f30307221 */ /* 0x008fe40000000000 */
[----:B------:R-:W3:Y:S01]  /*10520*/  LDG.E.CONSTANT R31, desc[UR8][R10.64+0x48] ;  /* 0x000048080a1f7981 */ /* 0x000ee2000c1e9900 */
[----:B------:R-:W-:-:S03]  /*10530*/  FADD R52, R49, R39 ;  /* 0x0000002731347221 */ /* 0x000fc60000000000 */
[----:B------:R-:W3:Y:S01]  /*10540*/  LDG.E.CONSTANT R30, desc[UR8][R10.64+0x4c] ;  /* 0x00004c080a1e7981 */ /* 0x000ee2000c1e9900 */
[----:B----4-:R-:W-:-:S03]  /*10550*/  FADD R47, R47, -R28 ;  /* 0x8000001c2f2f7221 */ /* 0x010fc60000000000 */
[----:B------:R-:W4:Y:S01]  /*10560*/  LDG.E.CONSTANT R28, desc[UR8][R10.64+0x54] ;  /* 0x000054080a1c7981 */ /* 0x000f22000c1e9900 */
[----:B-----5:R-:W-:-:S03]  /*10570*/  FADD R46, R46, -R29 ;  /* 0x8000001d2e2e7221 */ /* 0x020fc60000000000 */
[----:B------:R-:W5:Y:S01]  /*10580*/  LDG.E.CONSTANT R29, desc[UR8][R10.64+0x50] ;  /* 0x000050080a1d7981 */ /* 0x000f62000c1e9900 */
[----:B------:R-:W-:-:S03]  /*10590*/  FADD R45, R26, -R45 ;  /* 0x8000002d1a2d7221 */ /* 0x000fc60000000000 */
[----:B------:R-:W3:Y:S01]  /*105a0*/  LDG.E.CONSTANT R26, desc[UR8][R10.64+0x44] ;  /* 0x000044080a1a7981 */ /* 0x000ee2000c1e9900 */
[----:B------:R-:W-:-:S03]  /*105b0*/  FADD R44, R44, -R19 ;  /* 0x800000132c2c7221 */ /* 0x000fc60000000000 */
[----:B------:R0:W4:Y:S02]  /*105c0*/  LDG.E.CONSTANT R19, desc[UR8][R10.64+0x40] ;  /* 0x000040080a137981 */ /* 0x000124000c1e9900 */
[----:B0-----:R-:W-:Y:S01]  /*105d0*/  FADD R10, -R52, R39 ;  /* 0x00000027340a7221 */ /* 0x001fe20000000100 */
[----:B------:R-:W-:Y:S01]  /*105e0*/  FADD R35, R35, -R36 ;  /* 0x8000002423237221 */ /* 0x000fe20000000000 */
[----:B------:R-:W5:Y:S02]  /*105f0*/  LDG.E.CONSTANT R39, desc[UR8][R8.64+0x4c] ;  /* 0x00004c0808277981 */ /* 0x000f64000c1e9900 */
[----:B------:R-:W-:Y:S02]  /*10600*/  FADD R49, R49, R10 ;  /* 0x0000000a31317221 */ /* 0x000fe40000000000 */
[----:B------:R-:W4:Y:S02]  /*10610*/  LDG.E.CONSTANT R36, desc[UR8][R8.64+0x40] ;  /* 0x0000400808247981 */ /* 0x000f24000c1e9900 */
[----:B------:R-:W-:-:S04]  /*10620*/  FFMA R49, R48, R48, R49 ;  /* 0x0000003030317223 */ /* 0x000fc80000000031 */
[----:B------:R-:W-:-:S04]  /*10630*/  FADD R11, R52, R49 ;  /* 0x00000031340b7221 */ /* 0x000fc80000000000 */
[----:B------:R-:W-:-:S04]  /*10640*/  FADD R52, R52, -R11 ;  /* 0x8000000b34347221 */ /* 0x000fc80000000000 */
[----:B------:R-:W-:Y:S01]  /*10650*/  FADD R52, R49, R52 ;  /* 0x0000003431347221 */ /* 0x000fe20000000000 */
[----:B------:R-:W-:Y:S02]  /*10660*/  FADD R32, R32, -R37 ;  /* 0x8000002520207221 */ /* 0x000fe40000000000 */
[----:B------:R-:W3:Y:S01]  /*10670*/  LDG.E.CONSTANT R37, desc[UR8][R8.64+0x44] ;  /* 0x0000440808257981 */ /* 0x000ee2000c1e9900 */
[----:B------:R-:W-:-:S04]  /*10680*/  FFMA R52, R47, R47, R52 ;  /* 0x0000002f2f347223 */ /* 0x000fc80000000034 */
[----:B------:R-:W-:-:S04]  /*10690*/  FADD R10, R11, R52 ;  /* 0x000000340b0a7221 */ /* 0x000fc80000000000 */
[----:B------:R-:W-:-:S04]  /*106a0*/  FADD R11, R11, -R10 ;  /* 0x8000000a0b0b7221 */ /* 0x000fc80000000000 */
[----:B------:R-:W-:Y:S01]  /*106b0*/  FADD R11, R52, R11 ;  /* 0x0000000b340b7221 */ /* 0x000fe20000000000 */
[----:B------:R-:W-:Y:S01]  /*106c0*/  FADD R33, R33, -R38 ;  /* 0x8000002621217221 */ /* 0x000fe20000000000 */
[----:B------:R-:W-:Y:S01]  /*106d0*/  FADD R50, R50, -R43 ;  /* 0x8000002b32327221 */ /* 0x000fe20000000000 */
[----:B------:R-:W-:Y:S01]  /*106e0*/  FADD R51, R51, -R40 ;  /* 0x8000002833337221 */ /* 0x000fe20000000000 */
[----:B------:R-:W-:Y:S01]  /*106f0*/  FFMA R11, R46, R46, R11 ;  /* 0x0000002e2e0b7223 */ /* 0x000fe2000000000b */
[----:B------:R-:W-:Y:S01]  /*10700*/  FADD R42, R42, -R41 ;  /* 0x800000292a2a7221 */ /* 0x000fe20000000000 */
[----:B------:R-:W5:Y:S04]  /*10710*/  LDG.E.CONSTANT R38, desc[UR8][R8.64+0x48] ;  /* 0x0000480808267981 */ /* 0x000f68000c1e9900 */
[----:B------:R-:W5:Y:S04]  /*10720*/  LDG.E.CONSTANT R40, desc[UR8][R8.64+0x50] ;  /* 0x0000500808287981 */ /* 0x000f68000c1e9900 */
[----:B------:R-:W5:Y:S04]  /*10730*/  LDG.E.CONSTANT R41, desc[UR8][R8.64+0x54] ;  /* 0x0000540808297981 */ /* 0x000f68000c1e9900 */
[----:B------:R0:W5:Y:S02]  /*10740*/  LDG.E.CONSTANT R43, desc[UR8][R8.64+0x58] ;  /* 0x00005808082b7981 */ /* 0x000164000c1e9900 */
        /* <DEDUP_REMOVED lines=19> */
[----:B------:R-:W-:-:S04]  /*10880*/  IMAD.WIDE.U32 R8, R15, 0x4, R6 ;  /* 0x000000040f087825 */ /* 0x000fc800078e0006 */
[----:B------:R-:W-:Y:S02]  /*10890*/  FFMA R10, R42, R42, R51 ;  /* 0x0000002a2a0a7223 */ /* 0x000fe40000000033 */
[----:B------:R-:W5:Y:S02]  /*108a0*/  LDG.E.CONSTANT R42, desc[UR8][R8.64+0x5c] ;  /* 0x00005c08082a7981 */ /* 0x000f64000c1e9900 */
[----:B------:R-:W-:-:S04]  /*108b0*/  FADD R44, R11, R10 ;  /* 0x0000000a0b2c7221 */ /* 0x000fc80000000000 */
[----:B------:R-:W-:-:S04]  /*108c0*/  FADD R11, R11, -R44 ;  /* 0x8000002c0b0b7221 */ /* 0x000fc80000000000 */
[----:B------:R-:W-:Y:S01]  /*108d0*/  FADD R45, R10, R11 ;  /* 0x0000000b0a2d7221 */ /* 0x000fe20000000000 */
[----:B------:R-:W-:-:S04]  /*108e0*/  IMAD.WIDE.U32 R10, R15, 0x4, R2 ;  /* 0x000000040f0a7825 */ /* 0x000fc800078e0002 */
[----:B------:R-:W-:Y:S02]  /*108f0*/  FFMA R47, R32, R32, R45 ;  /* 0x00000020202f7223 */ /* 0x000fe4000000002d */
[----:B------:R-:W5:Y:S02]  /*10900*/  LDG.E.CONSTANT R45, desc[UR8][R10.64+0x60] ;  /* 0x000060080a2d7981 */ /* 0x000f64000c1e9900 */
[C---:B------:R-:W-:Y:S02]  /*10910*/  FADD R46, R44.reuse, R47 ;  /* 0x0000002f2c2e7221 */ /* 0x040fe40000000000 */
[----:B------:R-:W5:Y:S02]  /*10920*/  LDG.E.CONSTANT R32, desc[UR8][R8.64+0x60] ;  /* 0x0000600808207981 */ /* 0x000f64000c1e9900 */
[----:B------:R-:W-:-:S04]  /*10930*/  FADD R44, R44, -R46 ;  /* 0x8000002e2c2c7221 */ /* 0x000fc80000000000 */
[----:B------:R-:W-:-:S04]  /*10940*/  FADD R44, R47, R44 ;  /* 0x0000002c2f2c7221 */ /* 0x000fc80000000000 */
[----:B------:R-:W-:Y:S02]  /*10950*/  FFMA R49, R33, R33, R44 ;  /* 0x0000002121317223 */ /* 0x000fe4000000002c */
[----:B------:R-:W5:Y:S02]  /*10960*/  LDG.E.CONSTANT R44, desc[UR8][R10.64+0x64] ;  /* 0x000064080a2c7981 */ /* 0x000f64000c1e9900 */
[C---:B------:R-:W-:Y:S02]  /*10970*/  FADD R47, R46.reuse, R49 ;  /* 0x000000312e2f7221 */ /* 0x040fe40000000000 */
[----:B------:R-:W5:Y:S02]  /*10980*/  LDG.E.CONSTANT R33, desc[UR8][R8.64+0x64] ;  /* 0x0000640808217981 */ /* 0x000f64000c1e9900 */
[----:B------:R-:W-:-:S04]  /*10990*/  FADD R46, R46, -R47 ;  /* 0x8000002f2e2e7221 */ /* 0x000fc80000000000 */
[----:B------:R-:W-:-:S04]  /*109a0*/  FADD R46, R49, R46 ;  /* 0x0000002e312e7221 */ /* 0x000fc80000000000 */
[----:B------:R-:W-:Y:S02]  /*109b0*/  FFMA R50, R35, R35, R46 ;  /* 0x0000002323327223 */ /* 0x000fe4000000002e */
[----:B------:R-:W5:Y:S04]  /*109c0*/  LDG.E.CONSTANT R46, desc[UR8][R10.64+0x68] ;  /* 0x000068080a2e7981 */ /* 0x000f68000c1e9900 */
[----:B------:R-:W5:Y:S01]  /*109d0*/  LDG.E.CONSTANT R35, desc[UR8][R8.64+0x68] ;  /* 0x0000680808237981 */ /* 0x000f62000c1e9900 */
        /* <DEDUP_REMOVED lines=18> */
[----:B------:R-:W-:Y:S02]  /*10b00*/  FADD R47, R50, R47 ;  /* 0x0000002f322f7221 */ /* 0x000fe40000000000 */
[----:B------:R-:W5:Y:S02]  /*10b10*/  LDG.E.CONSTANT R50, desc[UR8][R8.64+0x7c] ;  /* 0x00007c0808327981 */ /* 0x000f64000c1e9900 */
[----:B------:R-:W-:Y:S02]  /*10b20*/  FFMA R49, R20, R20, R47 ;  /* 0x0000001414317223 */ /* 0x000fe4000000002f */
[----:B------:R-:W5:Y:S02]  /*10b30*/  LDG.E.CONSTANT R20, desc[UR8][R10.64+0x74] ;  /* 0x000074080a147981 */ /* 0x000f64000c1e9900 */
[C---:B------:R-:W-:Y:S01]  /*10b40*/  FADD R47, R48.reuse, R49 ;  /* 0x00000031302f7221 */ /* 0x040fe20000000000 */
[----:B--2---:R-:W-:Y:S02]  /*10b50*/  FADD R51, R21, -R18 ;  /* 0x8000001215337221 */ /* 0x004fe40000000000 */
[----:B------:R-:W2:Y:S04]  /*10b60*/  LDG.E.CONSTANT R21, desc[UR8][R10.64+0x78] ;  /* 0x000078080a157981 */ /* 0x000ea8000c1e9900 */
[----:B------:R0:W2:Y:S01]  /*10b70*/  LDG.E.CONSTANT R18, desc[UR8][R8.64+0x78] ;  /* 0x0000780808127981 */ /* 0x0000a2000c1e9900 */
[----:B------:R-:W-:-:S04]  /*10b80*/  FADD R48, R48, -R47 ;  /* 0x8000002f30307221 */ /* 0x000fc80000000000 */
[----:B------:R-:W-:Y:S02]  /*10b90*/  FADD R48, R49, R48 ;  /* 0x0000003031307221 */ /* 0x000fe40000000000 */
[----:B------:R1:W2:Y:S02]  /*10ba0*/  LDG.E.CONSTANT R49, desc[UR8][R10.64+0x7c] ;  /* 0x00007c080a317981 */ /* 0x0002a4000c1e9900 */
        /* <DEDUP_REMOVED lines=9> */
[----:B---3--:R-:W-:-:S04]  /*10c40*/  FADD R26, R37, -R26 ;  /* 0x8000001a251a7221 */ /* 0x008fc80000000000 */
[----:B------:R-:W-:-:S04]  /*10c50*/  FFMA R26, R26, R26, R19 ;  /* 0x0000001a1a1a7223 */ /* 0x000fc80000000013 */
[----:B0-----:R-:W-:-:S04]  /*10c60*/  FADD R8, R47, R26 ;  /* 0x0000001a2f087221 */ /* 0x001fc80000000000 */
[----:B------:R-:W-:-:S04]  /*10c70*/  FADD R47, R47, -R8 ;  /* 0x800000082f2f7221 */ /* 0x000fc80000000000 */
[----:B------:R-:W-:Y:S01]  /*10c80*/  FADD R26, R26, R47 ;  /* 0x0000002f1a1a7221 */ /* 0x000fe20000000000 */
[----:B-----5:R-:W-:-:S04]  /*10c90*/  FADD R31, R38, -R31 ;  /* 0x8000001f261f7221 */ /* 0x020fc80000000000 */
        /* <DEDUP_REMOVED lines=22> */
[----:B------:R-:W-:-:S04]  /*10e00*/  FADD R8, R8, -R11 ;  /* 0x8000000b08087221 */ /* 0x000fc80000000000 */
[----:B------:R-:W-:Y:S01]  /*10e10*/  FADD R9, R9, R8 ;  /* 0x0000000809097221 */ /* 0x000fe20000000000 */
[----:B------:R-:W-:-:S04]  /*10e20*/  FADD R42, R53, -R42 ;  /* 0x8000002a352a7221 */ /* 0x000fc80000000000 */
[----:B------:R-:W-:-:S04]  /*10e30*/  FFMA R42, R42, R42, R9 ;  /* 0x0000002a2a2a7223 */ /* 0x000fc80000000009 */
[----:B------:R-:W-:-:S04]  /*10e40*/  FADD R8, R11, R42 ;  /* 0x0000002a0b087221 */ /* 0x000fc80000000000 */
        /* <DEDUP_REMOVED lines=47> */
.L_x_130:
[----:B------:R-:W0:Y:S02]  /*11140*/  LDC R16, c[0x0][0x3c8] ;  /* 0x0000f200ff107b82 */ /* 0x000e240000000800 */
[----:B0-----:R-:W-:-:S04]  /*11150*/  IADD3 R18, PT, PT, R16, -0xf, RZ ;  /* 0xfffffff110127810 */ /* 0x001fc80007ffe0ff */
[----:B------:R-:W-:-:S13]  /*11160*/  ISETP.GE.AND P0, PT, R15, R18, PT ;  /* 0x000000120f00720c */ /* 0x000fda0003f06270 */
[----:B------:R-:W-:Y:S05]  /*11170*/  @P0 BRA `(.L_x_133) ;  /* 0x0000000400e00947 */ /* 0x000fea0003800000 */
[----:B------:R-:W-:-:S07]  /*11180*/  FADD R20, R4, R17 ;  /* 0x0000001104147221 */ /* 0x000fce0000000000 */
.L_x_134:
        /* <DEDUP_REMOVED lines=119> */
.L_x_133:
[----:B------:R-:W-:-:S04]  /*11900*/  IADD3 R18, PT, PT, R16, -0x7, RZ ;  /* 0xfffffff910127810 */ /* 0x000fc80007ffe0ff */
[----:B------:R-:W-:-:S13]  /*11910*/  ISETP.GE.AND P0, PT, R15, R18, PT ;  /* 0x000000120f00720c */ /* 0x000fda0003f06270 */
[----:B------:R-:W-:Y:S05]  /*11920*/  @P0 BRA `(.L_x_135) ;  /* 0x0000000400000947 */ /* 0x000fea0003800000 */
[----:B------:R-:W-:-:S07]  /*11930*/  FADD R20, R4, R17 ;  /* 0x0000001104147221 */ /* 0x000fce0000000000 */
.L_x_136:
        /* <DEDUP_REMOVED lines=63> */
.L_x_135:
[----:B------:R-:W-:-:S04]  /*11d30*/  IADD3 R28, PT, PT, R16, -0x3, RZ ;  /* 0xfffffffd101c7810 */ /* 0x000fc80007ffe0ff */
[----:B------:R-:W-:-:S13]  /*11d40*/  ISETP.GE.AND P0, PT, R15, R28, PT ;  /* 0x0000001c0f00720c */ /* 0x000fda0003f06270 */
[----:B------:R-:W-:Y:S05]  /*11d50*/  @P0 BRA `(.L_x_137) ;  /* 0x0000000000900947 */ /* 0x000fea0003800000 */
[----:B------:R-:W-:-:S07]  /*11d60*/  FADD R26, R4, R17 ;  /* 0x00000011041a7221 */ /* 0x000fce0000000000 */
.L_x_138:
        /* <DEDUP_REMOVED lines=35> */
.L_x_137:
[----:B------:R-:W0:Y:S02]  /*11fa0*/  LDC R20, c[0x0][0x3c8] ;  /* 0x0000f200ff147b82 */ /* 0x000e240000000800 */
[----:B0-----:R-:W-:-:S13]  /*11fb0*/  ISETP.GE.AND P0, PT, R15, R20, PT ;  /* 0x000000140f00720c */ /* 0x001fda0003f06270 */
[----:B------:R-:W-:Y:S05]  /*11fc0*/  @P0 BRA `(.L_x_131) ;  /* 0x0000000000400947 */ /* 0x000fea0003800000 */
[----:B------:R-:W-:Y:S01]  /*11fd0*/  FADD R22, R4, R17 ;  /* 0x0000001104167221 */ /* 0x000fe20000000000 */
[----:B------:R-:W-:-:S07]  /*11fe0*/  MOV R16, R39 ;  /* 0x0000002700107202 */ /* 0x000fce0000000f00 */
.L_x_139:
        /* <DEDUP_REMOVED lines=14> */
.L_x_131:
[----:B------:R-:W-:Y:S05]  /*120d0*/  BSYNC.RECONVERGENT B2 ;  /* 0x0000000000027941 */ /* 0x000fea0003800200 */
.L_x_129:
[----:B------:R-:W-:-:S04]  /*120e0*/  FSETP.GEU.AND P0, PT, R39, R4, PT ;  /* 0x000000042700720b */ /* 0x000fc80003f0e000 */
[----:B------:R-:W-:Y:S02]  /*120f0*/  FSEL R4, R39, R4, !P0 ;  /* 0x0000000427047208 */ /* 0x000fe40004000000 */
[----:B------:R-:W-:-:S07]  /*12100*/  SEL R16, R13, R14, !P0 ;  /* 0x0000000e0d107207 */ /* 0x000fce0004000000 */
.L_x_128:
[----:B------:R-:W-:Y:S05]  /*12110*/  BSYNC.RECONVERGENT B1 ;  /* 0x0000000000017941 */ /* 0x000fea0003800200 */
.L_x_127:
[----:B------:R-:W-:Y:S02]  /*12120*/  IADD3 R13, PT, PT, R13, 0x1, RZ ;  /* 0x000000010d0d7810 */ /* 0x000fe40007ffe0ff */
[----:B------:R-:W-:Y:S02]  /*12130*/  MOV R14, R16 ;  /* 0x00000010000e7202 */ /* 0x000fe40000000f00 */
[----:B------:R-:W-:-:S13]  /*12140*/  ISETP.NE.AND P0, PT, R13, R12, PT ;  /* 0x0000000c0d00720c */ /* 0x000fda0003f05270 */
[----:B------:R-:W-:Y:S05]  /*12150*/  @P0 BRA `(.L_x_140) ;  /* 0xffffffe000000947 */ /* 0x000fea000383ffff */
.L_x_110:
[----:B------:R-:W-:Y:S05]  /*12160*/  BSYNC.RECONVERGENT B0 ;  /* 0x0000000000007941 */ /* 0x000fea0003800200 */
.L_x_109:
[----:B------:R-:W0:Y:S01]  /*12170*/  LDC.64 R2, c[0x0][0x3b8] ;  /* 0x0000ee00ff027b82 */ /* 0x000e220000000a00 */
[----:B------:R-:W-:-:S04]  /*12180*/  FSETP.NEU.AND P0, PT, R4, 3.40282346638528859812e+38, PT ;  /* 0x7f7fffff0400780b */ /* 0x000fc80003f0d000 */
[----:B------:R-:W-:Y:S01]  /*12190*/  SEL R5, R16, RZ, P0 ;  /* 0x000000ff10057207 */ /* 0x000fe20000000000 */
[----:B0-----:R-:W-:-:S05]  /*121a0*/  IMAD.WIDE R2, R0, 0x4, R2 ;  /* 0x0000000400027825 */ /* 0x001fca00078e0202 */
[----:B------:R-:W-:Y:S01]  /*121b0*/  STG.E desc[UR8][R2.64], R5 ;  /* 0x0000000502007986 */ /* 0x000fe2000c101908 */
[----:B------:R-:W-:Y:S05]  /*121c0*/  EXIT ;  /* 0x000000000000794d */ /* 0x000fea0003800000 */
.L_x_141:
[----:B------:R-:W-:-:S00]  /*121d0*/  BRA `(.L_x_141) ;  /* 0xfffffffc00fc7947 */ /* 0x000fc0000383ffff */
[----:B------:R-:W-:-:S00]  /*121e0*/  NOP ;  /* 0x0000000000007918 */ /* 0x000fc00000000000 */
        /* <DEDUP_REMOVED lines=9> */
.L_x_298:


//--------------------- .text.parallel_build_cluster_index --------------------------
	.section	.text.parallel_build_cluster_index,"ax",@progbits
	.align	128
        .global         parallel_build_cluster_index
        .type           parallel_build_cluster_index,@function
        .size           parallel_build_cluster_index,(.L_x_299 - parallel_build_cluster_index)
        .other          parallel_build_cluster_index,@"STO_CUDA_ENTRY STV_DEFAULT"
parallel_build_cluster_index:
.text.parallel_build_cluster_index:
[----:B------:R-:W-:Y:S01]  /*0000*/  LDC R1, c[0x0][0x37c] ;  /* 0x0000df00ff017b82 */ /* 0x000fe20000000800 */
[----:B------:R-:W0:Y:S07]  /*0010*/  S2R R0, SR_TID.X ;  /* 0x0000000000007919 */ /* 0x000e2e0000002100 */
[----:B------:R-:W1:Y:S01]  /*0020*/  S2UR UR9, SR_CTAID.X ;  /* 0x00000000000979c3 */ /* 0x000e620000002500 */
[----:B------:R-:W-:Y:S01]  /*0030*/  UMOV UR12, 0x400 ;  /* 0x00000400000c7882 */ /* 0x000fe20000000000 */
[----:B------:R-:W-:Y:S06]  /*0040*/  BSSY.RECONVERGENT B0, `(.L_x_142) ;  /* 0x000000f000007945 */ /* 0x000fec0003800200 */
[----:B------:R-:W1:Y:S08]  /*0050*/  LDC R3, c[0x0][0x360] ;  /* 0x0000d800ff037b82 */ /* 0x000e700000000800 */
[----:B------:R-:W2:Y:S01]  /*0060*/  S2UR UR13, SR_CgaCtaId ;  /* 0x00000000000d79c3 */ /* 0x000ea20000008800 */
[----:B0-----:R-:W-:Y:S01]  /*0070*/  ISETP.NE.AND P0, PT, R0, RZ, PT ;  /* 0x000000ff0000720c */ /* 0x001fe20003f05270 */
[----:B-1----:R-:W-:-:S12]  /*0080*/  IMAD R5, R3, UR9, RZ ;  /* 0x0000000903057c24 */ /* 0x002fd8000f8e02ff */
[----:B--2---:R-:W-:Y:S05]  /*0090*/  @P0 BRA `(.L_x_143) ;  /* 0x0000000000240947 */ /* 0x004fea0003800000 */
[----:B------:R-:W0:Y:S01]  /*00a0*/  LDC R2, c[0x0][0x398] ;  /* 0x0000e600ff027b82 */ /* 0x000e220000000800 */
[----:B------:R-:W-:-:S07]  /*00b0*/  UMOV UR4, 0x400 ;  /* 0x0000040000047882 */ /* 0x000fce0000000000 */
[----:B------:R-:W1:Y:S01]  /*00c0*/  S2UR UR5, SR_CgaCtaId ;  /* 0x00000000000579c3 */ /* 0x000e620000008800 */
[----:B0-----:R-:W-:-:S05]  /*00d0*/  IMAD.IADD R2, R2, 0x1, -R5 ;  /* 0x0000000102027824 */ /* 0x001fca00078e0a05 */
[----:B------:R-:W-:Y:S02]  /*00e0*/  ISETP.GT.U32.AND P0, PT, R2, R3, PT ;  /* 0x000000030200720c */ /* 0x000fe40003f04070 */
[----:B------:R-:W-:Y:S01]  /*00f0*/  VIMNMX R2, PT, PT, RZ, R2, !PT ;  /* 0x00000002ff027248 */ /* 0x000fe20007fe0100 */
[----:B-1----:R-:W-:-:S03]  /*0100*/  ULEA UR4, UR5, UR4, 0x18 ;  /* 0x0000000405047291 */ /* 0x002fc6000f8ec0ff */
[----:B------:R-:W-:-:S06]  /*0110*/  SEL R2, R3, R2, P0 ;  /* 0x0000000203027207 */ /* 0x000fcc0000000000 */
[----:B------:R0:W-:Y:S03]  /*0120*/  STS [UR4], R2 ;  /* 0x00000002ff007988 */ /* 0x0001e60008000804 */
.L_x_143:
[----:B------:R-:W-:Y:S05]  /*0130*/  BSYNC.RECONVERGENT B0 ;  /* 0x0000000000007941 */ /* 0x000fea0003800200 */
.L_x_142:
[----:B------:R-:W-:Y:S01]  /*0140*/  BAR.SYNC.DEFER_BLOCKING 0x0 ;  /* 0x0000000000007b1d */ /* 0x000fe20000010000 */
[----:B------:R-:W-:-:S09]  /*0150*/  ULEA UR4, UR13, UR12, 0x18 ;  /* 0x0000000c0d047291 */ /* 0x000fd2000f8ec0ff */
[----:B------:R-:W1:Y:S02]  /*0160*/  LDS R9, [UR4] ;  /* 0x00000004ff097984 */ /* 0x000e640008000800 */
[----:B-1----:R-:W-:-:S13]  /*0170*/  ISETP.NE.AND P0, PT, R9, RZ, PT ;  /* 0x000000ff0900720c */ /* 0x002fda0003f05270 */
[----:B------:R-:W-:Y:S05]  /*0180*/  @!P0 EXIT ;  /* 0x000000000000894d */ /* 0x000fea0003800000 */
[----:B------:R-:W-:Y:S01]  /*0190*/  ISETP.GE.AND P0, PT, R0, R9, PT ;  /* 0x000000090000720c */ /* 0x000fe20003f06270 */
[----:B------:R-:W1:Y:S01]  /*01a0*/  LDCU.64 UR10, c[0x0][0x358] ;  /* 0x00006b00ff0a77ac */ /* 0x000e620008000a00 */
[----:B------:R-:W-:Y:S01]  /*01b0*/  BSSY.RECONVERGENT B0, `(.L_x_144) ;  /* 0x0000007000007945 */ /* 0x000fe20003800200 */
[----:B0-----:R-:W-:Y:S02]  /*01c0*/  IMAD.IADD R2, R5, 0x1, R0 ;  /* 0x0000000105027824 */ /* 0x001fe400078e0200 */
[----:B------:R-:W-:-:S08]  /*01d0*/  IMAD.MOV.U32 R6, RZ, RZ, -0x1 ;  /* 0xffffffffff067424 */ /* 0x000fd000078e00ff */
[----:B------:R-:W-:Y:S05]  /*01e0*/  @P0 BRA `(.L_x_145) ;  /* 0x00000000000c0947 */ /* 0x000fea0003800000 */
[----:B------:R-:W0:Y:S02]  /*01f0*/  LDC.64 R6, c[0x0][0x380] ;  /* 0x0000e000ff067b82 */ /* 0x000e240000000a00 */
[----:B0-----:R-:W-:-:S06]  /*0200*/  IMAD.WIDE R6, R2, 0x4, R6 ;  /* 0x0000000402067825 */ /* 0x001fcc00078e0206 */
[----:B-1----:R0:W5:Y:S02]  /*0210*/  LDG.E R6, desc[UR10][R6.64] ;  /* 0x0000000a06067981 */ /* 0x002164000c1e1900 */
.L_x_145:
[----:B-1----:R-:W-:Y:S05]  /*0220*/  BSYNC.RECONVERGENT B0 ;  /* 0x0000000000007941 */ /* 0x002fea0003800200 */
.L_x_144:
[----:B------:R-:W1:Y:S02]  /*0230*/  LDCU UR6, c[0x0][0x39c] ;  /* 0x00007380ff0677ac */ /* 0x000e640008000800 */
[----:B-1----:R-:W-:-:S09]  /*0240*/  UISETP.GE.AND UP0, UPT, UR6, 0x1, UPT ;  /* 0x000000010600788c */ /* 0x002fd2000bf06270 */
[----:B------:R-:W-:Y:S05]  /*0250*/  BRA.U !UP0, `(.L_x_146) ;  /* 0x0000000508587547 */ /* 0x000fea000b800000 */
[----:B------:R-:W-:Y:S02]  /*0260*/  UISETP.GE.U32.AND UP0, UPT, UR6, 0x4, UPT ;  /* 0x000000040600788c */ /* 0x000fe4000bf06070 */
[----:B------:R-:W-:Y:S01]  /*0270*/  ULOP3.LUT UR7, UR6, 0x3, URZ, 0xc0, !UPT ;  /* 0x0000000306077892 */ /* 0x000fe2000f8ec0ff */
[----:B------:R-:W-:-:S06]  /*0280*/  UMOV UR4, URZ ;  /* 0x000000ff00047c82 */ /* 0x000fcc0008000000 */
[----:B------:R-:W-:Y:S05]  /*0290*/  BRA.U !UP0, `(.L_x_147) ;  /* 0x0000000108e07547 */ /* 0x000fea000b800000 */
[----:B------:R-:W-:Y:S01]  /*02a0*/  UIADD3 UR5, UPT, UPT, UR12, 0x10, URZ ;  /* 0x000000100c057890 */ /* 0x000fe2000fffe0ff */
[----:B0----5:R-:W-:Y:S01]  /*02b0*/  VIADD R7, R6, 0xffffffff ;  /* 0xffffffff06077836 */ /* 0x021fe20000000000 */
[----:B------:R-:W-:Y:S02]  /*02c0*/  ULOP3.LUT UR4, UR6, 0x7ffffffc, URZ, 0xc0, !UPT ;  /* 0x7ffffffc06047892 */ /* 0x000fe4000f8ec0ff */
[----:B------:R-:W-:Y:S02]  /*02d0*/  ULEA UR5, UR13, UR5, 0x18 ;  /* 0x000000050d057291 */ /* 0x000fe4000f8ec0ff */
[----:B------:R-:W-:-:S04]  /*02e0*/  UIADD3 UR6, UPT, UPT, -UR4, URZ, URZ ;  /* 0x000000ff04067290 */ /* 0x000fc8000fffe1ff */
[----:B------:R-:W-:-:S08]  /*02f0*/  LEA R4, R0, UR5, 0x2 ;  /* 0x0000000500047c11 */ /* 0x000fd0000f8e10ff */
.L_x_159:
[----:B------:R-:W-:Y:S01]  /*0300*/  @!P0 ISETP.NE.AND P1, PT, R7, -0x1, PT ;  /* 0xffffffff0700880c */ /* 0x000fe20003f25270 */
[----:B------:R-:W-:Y:S01]  /*0310*/  UIADD3 UR6, UPT, UPT, UR6, 0x4, URZ ;  /* 0x0000000406067890 */ /* 0x000fe2000fffe0ff */
[----:B------:R-:W-:Y:S02]  /*0320*/  BSSY.RECONVERGENT B0, `(.L_x_148) ;  /* 0x0000008000007945 */ /* 0x000fe40003800200 */
[----:B--234-:R-:W-:Y:S01]  /*0330*/  @!P0 SEL R5, RZ, 0x1, P1 ;  /* 0x00000001ff058807 */ /* 0x01cfe20000800000 */
[----:B------:R-:W-:Y:S01]  /*0340*/  UISETP.NE.AND UP0, UPT, UR6, URZ, UPT ;  /* 0x000000ff0600728c */ /* 0x000fe2000bf05270 */
[----:B------:R-:W-:-:S03]  /*0350*/  ISETP.GE.AND P1, PT, R0, R9, PT ;  /* 0x000000090000720c */ /* 0x000fc60003f26270 */
[----:B------:R0:W-:Y:S01]  /*0360*/  @!P0 STS [R4], R5 ;  /* 0x0000000504008388 */ /* 0x0001e20000000800 */
[----:B------:R-:W-:Y:S09]  /*0370*/  @!P0 BRA `(.L_x_149) ;  /* 0x0000000000088947 */ /* 0x000ff20003800000 */
[----:B------:R-:W-:-:S13]  /*0380*/  ISETP.GE.U32.AND P2, PT, R0, R3, PT ;  /* 0x000000030000720c */ /* 0x000fda0003f46070 */
[----:B------:R1:W-:Y:S02]  /*0390*/  @!P2 STS [R4], RZ ;  /* 0x000000ff0400a388 */ /* 0x0003e40000000800 */
.L_x_149:
[----:B------:R-:W-:Y:S05]  /*03a0*/  BSYNC.RECONVERGENT B0 ;  /* 0x0000000000007941 */ /* 0x000fea0003800200 */
.L_x_148:
[----:B------:R-:W-:Y:S04]  /*03b0*/  BSSY.RECONVERGENT B0, `(.L_x_150) ;  /* 0x000000b000007945 */ /* 0x000fe80003800200 */
[----:B------:R-:W-:Y:S05]  /*03c0*/  @!P1 BRA `(.L_x_151) ;  /* 0x0000000000149947 */ /* 0x000fea0003800000 */
[----:B------:R-:W-:-:S13]  /*03d0*/  ISETP.GE.U32.AND P2, PT, R0, R3, PT ;  /* 0x000000030000720c */ /* 0x000fda0003f46070 */
[----:B------:R-:W-:Y:S05]  /*03e0*/  @P2 BRA `(.L_x_152) ;  /* 0x00000000001c2947 */ /* 0x000fea0003800000 */
[----:B0-----:R-:W-:-:S05]  /*03f0*/  IMAD R5, R3, 0x4, R4 ;  /* 0x0000000403057824 */ /* 0x001fca00078e0204 */
[----:B------:R2:W-:Y:S01]  /*0400*/  STS [R5], RZ ;  /* 0x000000ff05007388 */ /* 0x0005e20000000800 */
[----:B------:R-:W-:Y:S05]  /*0410*/  BRA `(.L_x_152) ;  /* 0x0000000000107947 */ /* 0x000fea0003800000 */
.L_x_151:
[----:B------:R-:W-:Y:S01]  /*0420*/  ISETP.NE.AND P2, PT, R7, RZ, PT ;  /* 0x000000ff0700720c */ /* 0x000fe20003f45270 */
[----:B------:R-:W-:-:S03]  /*0430*/  IMAD R8, R3, 0x4, R4 ;  /* 0x0000000403087824 */ /* 0x000fc600078e0204 */
[----:B0-----:R-:W-:-:S05]  /*0440*/  SEL R5, RZ, 0x1, P2 ;  /* 0x00000001ff057807 */ /* 0x001fca0001000000 */
[----:B------:R0:W-:Y:S04]  /*0450*/  STS [R8], R5 ;  /* 0x0000000508007388 */ /* 0x0001e80000000800 */
.L_x_152:
[----:B------:R-:W-:Y:S05]  /*0460*/  BSYNC.RECONVERGENT B0 ;  /* 0x0000000000007941 */ /* 0x000fea0003800200 */
.L_x_150:
[----:B------:R-:W-:Y:S04]  /*0470*/  BSSY.RECONVERGENT B0, `(.L_x_153) ;  /* 0x000000b000007945 */ /* 0x000fe80003800200 */
[----:B------:R-:W-:Y:S05]  /*0480*/  @!P1 BRA `(.L_x_154) ;  /* 0x0000000000149947 */ /* 0x000fea0003800000 */
[----:B------:R-:W-:-:S13]  /*0490*/  ISETP.GE.U32.AND P2, PT, R0, R3, PT ;  /* 0x000000030000720c */ /* 0x000fda0003f46070 */
[----:B------:R-:W-:Y:S05]  /*04a0*/  @P2 BRA `(.L_x_155) ;  /* 0x00000000001c2947 */ /* 0x000fea0003800000 */
[----:B0-2---:R-:W-:-:S05]  /*04b0*/  IMAD R5, R3, 0x8, R4 ;  /* 0x0000000803057824 */ /* 0x005fca00078e0204 */
[----:B------:R3:W-:Y:S01]  /*04c0*/  STS [R5], RZ ;  /* 0x000000ff05007388 */ /* 0x0007e20000000800 */
[----:B------:R-:W-:Y:S05]  /*04d0*/  BRA `(.L_x_155) ;  /* 0x0000000000107947 */ /* 0x000fea0003800000 */
.L_x_154:
[----:B------:R-:W-:Y:S01]  /*04e0*/  ISETP.NE.AND P2, PT, R7, 0x1, PT ;  /* 0x000000010700780c */ /* 0x000fe20003f45270 */
[----:B0-----:R-:W-:-:S03]  /*04f0*/  IMAD R8, R3, 0x8, R4 ;  /* 0x0000000803087824 */ /* 0x001fc600078e0204 */
[----:B--2---:R-:W-:-:S05]  /*0500*/  SEL R5, RZ, 0x1, P2 ;  /* 0x00000001ff057807 */ /* 0x004fca0001000000 */
[----:B------:R4:W-:Y:S04]  /*0510*/  STS [R8], R5 ;  /* 0x0000000508007388 */ /* 0x0009e80000000800 */
.L_x_155:
[----:B------:R-:W-:Y:S05]  /*0520*/  BSYNC.RECONVERGENT B0 ;  /* 0x0000000000007941 */ /* 0x000fea0003800200 */
.L_x_153:
[----:B------:R-:W-:Y:S04]  /*0530*/  BSSY.RECONVERGENT B0, `(.L_x_156) ;  /* 0x000000b000007945 */ /* 0x000fe80003800200 */
[----:B------:R-:W-:Y:S05]  /*0540*/  @!P1 BRA `(.L_x_157) ;  /* 0x0000000000149947 */ /* 0x000fea0003800000 */
[----:B------:R-:W-:-:S13]  /*0550*/  ISETP.GE.U32.AND P1, PT, R0, R3, PT ;  /* 0x000000030000720c */ /* 0x000fda0003f26070 */
[----:B------:R-:W-:Y:S05]  /*0560*/  @P1 BRA `(.L_x_158) ;  /* 0x00000000001c1947 */ /* 0x000fea0003800000 */
[----:B0-234-:R-:W-:-:S05]  /*0570*/  IMAD R5, R3, 0xc, R4 ;  /* 0x0000000c03057824 */ /* 0x01dfca00078e0204 */
[----:B------:R0:W-:Y:S01]  /*0580*/  STS [R5], RZ ;  /* 0x000000ff05007388 */ /* 0x0001e20000000800 */
[----:B------:R-:W-:Y:S05]  /*0590*/  BRA `(.L_x_158) ;  /* 0x0000000000107947 */ /* 0x000fea0003800000 */
.L_x_157:
[----:B------:R-:W-:Y:S01]  /*05a0*/  ISETP.NE.AND P1, PT, R7, 0x2, PT ;  /* 0x000000020700780c */ /* 0x000fe20003f25270 */
[----:B0---4-:R-:W-:-:S03]  /*05b0*/  IMAD R8, R3, 0xc, R4 ;  /* 0x0000000c03087824 */ /* 0x011fc600078e0204 */
[----:B--23--:R-:W-:-:S05]  /*05c0*/  SEL R5, RZ, 0x1, P1 ;  /* 0x00000001ff057807 */ /* 0x00cfca0000800000 */
[----:B------:R0:W-:Y:S04]  /*05d0*/  STS [R8], R5 ;  /* 0x0000000508007388 */ /* 0x0001e80000000800 */
.L_x_158:
[----:B------:R-:W-:Y:S05]  /*05e0*/  BSYNC.RECONVERGENT B0 ;  /* 0x0000000000007941 */ /* 0x000fea0003800200 */
.L_x_156:
[----:B------:R-:W-:Y:S02]  /*05f0*/  VIADD R7, R7, 0xfffffffc ;  /* 0xfffffffc07077836 */ /* 0x000fe40000000000 */
[----:B01----:R-:W-:Y:S01]  /*0600*/  IMAD R4, R3, 0x10, R4 ;  /* 0x0000001003047824 */ /* 0x003fe200078e0204 */
[----:B------:R-:W-:Y:S06]  /*0610*/  BRA.U UP0, `(.L_x_159) ;  /* 0xfffffffd00387547 */ /* 0x000fec000b83ffff */
.L_x_147:
[----:B------:R-:W-:-:S09]  /*0620*/  UISETP.NE.AND UP0, UPT, UR7, URZ, UPT ;  /* 0x000000ff0700728c */ /* 0x000fd2000bf05270 */
[----:B------:R-:W-:Y:S05]  /*0630*/  BRA.U !UP0, `(.L_x_146) ;  /* 0x0000000108607547 */ /* 0x000fea000b800000 */
[----:B------:R-:W1:Y:S01]  /*0640*/  S2UR UR6, SR_CgaCtaId ;  /* 0x00000000000679c3 */ /* 0x000e620000008800 */
[----:B------:R-:W-:Y:S01]  /*0650*/  UMOV UR5, 0x400 ;  /* 0x0000040000057882 */ /* 0x000fe20000000000 */
[----:B------:R-:W-:Y:S01]  /*0660*/  IMAD R4, R3, UR4, R0 ;  /* 0x0000000403047c24 */ /* 0x000fe2000f8e0200 */
[----:B------:R-:W-:Y:S01]  /*0670*/  UIADD3 UR5, UPT, UPT, UR5, 0x10, URZ ;  /* 0x0000001005057890 */ /* 0x000fe2000fffe0ff */
[----:B------:R-:W-:Y:S01]  /*0680*/  ISETP.GE.AND P1, PT, R0, R9, PT ;  /* 0x000000090000720c */ /* 0x000fe20003f26270 */
[----:B------:R-:W-:Y:S01]  /*0690*/  UIADD3 UR8, UPT, UPT, -UR7, URZ, URZ ;  /* 0x000000ff07087290 */ /* 0x000fe2000fffe1ff */
[----:B0----5:R-:W-:Y:S01]  /*06a0*/  IADD3 R7, PT, PT, -R6, UR4, RZ ;  /* 0x0000000406077c10 */ /* 0x021fe2000fffe1ff */
[----:B-1----:R-:W-:-:S06]  /*06b0*/  ULEA UR5, UR6, UR5, 0x18 ;  /* 0x0000000506057291 */ /* 0x002fcc000f8ec0ff */
[----:B------:R-:W-:-:S07]  /*06c0*/  LEA R4, R4, UR5, 0x2 ;  /* 0x0000000504047c11 */ /* 0x000fce000f8e10ff */
.L_x_163:
[----:B------:R-:W-:Y:S01]  /*06d0*/  UIADD3 UR8, UPT, UPT, UR8, 0x1, URZ ;  /* 0x0000000108087890 */ /* 0x000fe2000fffe0ff */
[----:B------:R-:W-:Y:S03]  /*06e0*/  BSSY.RECONVERGENT B0, `(.L_x_160) ;  /* 0x000000a000007945 */ /* 0x000fe60003800200 */
[----:B------:R-:W-:Y:S01]  /*06f0*/  UISETP.NE.AND UP0, UPT, UR8, URZ, UPT ;  /* 0x000000ff0800728c */ /* 0x000fe2000bf05270 */
[----:B------:R-:W-:Y:S10]  /*0700*/  @!P1 BRA `(.L_x_161) ;  /* 0x0000000000109947 */ /* 0x000ff40003800000 */
[----:B------:R-:W-:-:S13]  /*0710*/  ISETP.GE.U32.AND P0, PT, R0, R3, PT ;  /* 0x000000030000720c */ /* 0x000fda0003f06070 */
[----:B------:R-:W-:Y:S05]  /*0720*/  @P0 BRA `(.L_x_162) ;  /* 0x0000000000140947 */ /* 0x000fea0003800000 */
[----:B------:R1:W-:Y:S01]  /*0730*/  STS [R4], RZ ;  /* 0x000000ff04007388 */ /* 0x0003e20000000800 */
[----:B------:R-:W-:Y:S05]  /*0740*/  BRA `(.L_x_162) ;  /* 0x00000000000c7947 */ /* 0x000fea0003800000 */
.L_x_161:
[----:B------:R-:W-:-:S04]  /*0750*/  ISETP.NE.AND P0, PT, R7, RZ, PT ;  /* 0x000000ff0700720c */ /* 0x000fc80003f05270 */
[----:B--234-:R-:W-:-:S05]  /*0760*/  SEL R5, RZ, 0x1, P0 ;  /* 0x00000001ff057807 */ /* 0x01cfca0000000000 */
[----:B------:R0:W-:Y:S04]  /*0770*/  STS [R4], R5 ;  /* 0x0000000504007388 */ /* 0x0001e80000000800 */
.L_x_162:
[----:B------:R-:W-:Y:S05]  /*0780*/  BSYNC.RECONVERGENT B0 ;  /* 0x0000000000007941 */ /* 0x000fea0003800200 */
.L_x_160:
[----:B------:R-:W-:Y:S02]  /*0790*/  VIADD R7, R7, 0x1 ;  /* 0x0000000107077836 */ /* 0x000fe40000000000 */
[----:B01----:R-:W-:Y:S01]  /*07a0*/  IMAD R4, R3, 0x4, R4 ;  /* 0x0000000403047824 */ /* 0x003fe200078e0204 */
[----:B------:R-:W-:Y:S06]  /*07b0*/  BRA.U UP0, `(.L_x_163) ;  /* 0xfffffffd00c47547 */ /* 0x000fec000b83ffff */
.L_x_146:
[----:B0-----:R-:W0:Y:S08]  /*07c0*/  LDC R7, c[0x0][0x39c] ;  /* 0x0000e700ff077b82 */ /* 0x001e300000000800 */
[----:B------:R-:W-:Y:S01]  /*07d0*/  BAR.SYNC.DEFER_BLOCKING 0x0 ;  /* 0x0000000000007b1d */ /* 0x000fe20000010000 */
[----:B0-----:R-:W-:-:S13]  /*07e0*/  ISETP.GE.AND P0, PT, R7, 0x1, PT ;  /* 0x000000010700780c */ /* 0x001fda0003f06270 */
[----:B------:R-:W-:Y:S05]  /*07f0*/  @!P0 EXIT ;  /* 0x000000000000894d */ /* 0x000fea0003800000 */
[----:B--234-:R-:W0:Y:S01]  /*0800*/  LDC.64 R4, c[0x0][0x388] ;  /* 0x0000e200ff047b82 */ /* 0x01ce220000000a00 */
[----:B------:R-:W-:Y:S01]  /*0810*/  UMOV UR4, 0x400 ;  /* 0x0000040000047882 */ /* 0x000fe20000000000 */
[----:B-----5:R-:W-:Y:S01]  /*0820*/  IMAD R7, R7, UR9, R6 ;  /* 0x0000000907077c24 */ /* 0x020fe2000f8e0206 */
[----:B------:R-:W-:-:S05]  /*0830*/  UIADD3 UR4, UPT, UPT, UR4, 0x10, URZ ;  /* 0x0000001004047890 */ /* 0x000fca000fffe0ff */
[----:B------:R-:W1:Y:S01]  /*0840*/  S2UR UR5, SR_CgaCtaId ;  /* 0x00000000000579c3 */ /* 0x000e620000008800 */
[----:B0-----:R-:W-:Y:S01]  /*0850*/  IMAD.WIDE R4, R7, 0x4, R4 ;  /* 0x0000000407047825 */ /* 0x001fe200078e0204 */
[----:B-1----:R-:W-:-:S03]  /*0860*/  ULEA UR5, UR5, UR4, 0x18 ;  /* 0x0000000405057291 */ /* 0x002fc6000f8ec0ff */
[----:B------:R-:W-:-:S09]  /*0870*/  UMOV UR4, URZ ;  /* 0x000000ff00047c82 */ /* 0x000fd20008000000 */
.L_x_168:
[----:B0-----:R-:W0:Y:S01]  /*0880*/  S2UR UR7, SR_CgaCtaId ;  /* 0x00000000000779c3 */ /* 0x001e220000008800 */
[----:B------:R-:W-:Y:S01]  /*0890*/  UMOV UR6, 0x400 ;  /* 0x0000040000067882 */ /* 0x000fe20000000000 */
[----:B------:R-:W-:Y:S01]  /*08a0*/  IMAD R7, R3, UR4, RZ ;  /* 0x0000000403077c24 */ /* 0x000fe2000f8e02ff */
[----:B------:R-:W-:-:S04]  /*08b0*/  ISETP.NE.AND P0, PT, R6, UR4, PT ;  /* 0x0000000406007c0c */ /* 0x000fc8000bf05270 */
[----:B------:R-:W-:-:S05]  /*08c0*/  LEA R11, R7, UR5, 0x2 ;  /* 0x00000005070b7c11 */ /* 0x000fca000f8e10ff */
[----:B------:R-:W-:Y:S01]  /*08d0*/  IMAD R12, R0, 0x4, R11 ;  /* 0x00000004000c7824 */ /* 0x000fe200078e020b */
[----:B0-----:R-:W-:-:S09]  /*08e0*/  ULEA UR6, UR7, UR6, 0x18 ;  /* 0x0000000607067291 */ /* 0x001fd2000f8ec0ff */
[----:B------:R-:W0:Y:S02]  /*08f0*/  LDS R9, [UR6] ;  /* 0x00000006ff097984 */ /* 0x000e240008000800 */
[----:B0-----:R-:W-:-:S13]  /*0900*/  ISETP.GE.AND P1, PT, R9, 0x2, PT ;  /* 0x000000020900780c */ /* 0x001fda0003f26270 */
[----:B------:R-:W-:Y:S05]  /*0910*/  @!P1 BRA `(.L_x_164) ;  /* 0x0000000000549947 */ /* 0x000fea0003800000 */
[----:B------:R-:W0:Y:S01]  /*0920*/  S2UR UR7, SR_CgaCtaId ;  /* 0x00000000000779c3 */ /* 0x000e220000008800 */
[----:B------:R-:W-:Y:S02]  /*0930*/  UMOV UR6, 0x400 ;  /* 0x0000040000067882 */ /* 0x000fe40000000000 */
[----:B0-----:R-:W-:-:S03]  /*0940*/  ULEA UR6, UR7, UR6, 0x18 ;  /* 0x0000000607067291 */ /* 0x001fc6000f8ec0ff */
[----:B------:R-:W-:-:S09]  /*0950*/  UMOV UR7, 0x1 ;  /* 0x0000000100077882 */ /* 0x000fd20000000000 */
.L_x_165:
[----:B------:R-:W-:Y:S01]  /*0960*/  ISETP.GE.AND P1, PT, R0, R9, PT ;  /* 0x000000090000720c */ /* 0x000fe20003f26270 */
[----:B------:R-:W-:-:S03]  /*0970*/  IMAD.MOV.U32 R7, RZ, RZ, RZ ;  /* 0x000000ffff077224 */ /* 0x000fc600078e00ff */
[----:B------:R-:W-:-:S13]  /*0980*/  ISETP.LT.OR P1, PT, R0, UR7, P1 ;  /* 0x0000000700007c0c */ /* 0x000fda0008f21670 */
[----:B------:R-:W-:Y:S01]  /*0990*/  @!P1 VIADD R8, R0, -UR7 ;  /* 0x8000000700089c36 */ /* 0x000fe20008000000 */
[----:B------:R-:W-:-:S03]  /*09a0*/  USHF.L.U32 UR7, UR7, 0x1, URZ ;  /* 0x0000000107077899 */ /* 0x000fc600080006ff */
[----:B------:R-:W-:-:S05]  /*09b0*/  @!P1 IMAD R8, R8, 0x4, R11 ;  /* 0x0000000408089824 */ /* 0x000fca00078e020b */
[----:B------:R-:W-:Y:S01]  /*09c0*/  @!P1 LDS R7, [R8] ;  /* 0x0000000008079984 */ /* 0x000fe20000000800 */
[----:B------:R-:W-:Y:S06]  /*09d0*/  BAR.SYNC.DEFER_BLOCKING 0x0 ;  /* 0x0000000000007b1d */ /* 0x000fec0000010000 */
[----:B------:R-:W0:Y:S02]  /*09e0*/  LDS R9, [UR6] ;  /* 0x00000006ff097984 */ /* 0x000e240008000800 */
[----:B0-----:R-:W-:-:S13]  /*09f0*/  ISETP.GE.AND P1, PT, R0, R9, PT ;  /* 0x000000090000720c */ /* 0x001fda0003f26270 */
[----:B------:R-:W0:Y:S02]  /*0a00*/  @!P1 LDS R10, [R12] ;  /* 0x000000000c0a9984 */ /* 0x000e240000000800 */
[----:B0-----:R-:W-:-:S05]  /*0a10*/  @!P1 IMAD.IADD R7, R10, 0x1, R7 ;  /* 0x000000010a079824 */ /* 0x001fca00078e0207 */
[----:B------:R-:W-:Y:S01]  /*0a20*/  @!P1 STS [R12], R7 ;  /* 0x000000070c009388 */ /* 0x000fe20000000800 */
[----:B------:R-:W-:Y:S06]  /*0a30*/  BAR.SYNC.DEFER_BLOCKING 0x0 ;  /* 0x0000000000007b1d */ /* 0x000fec0000010000 */
[----:B------:R-:W0:Y:S02]  /*0a40*/  LDS R9, [UR6] ;  /* 0x00000006ff097984 */ /* 0x000e240008000800 */
[----:B0-----:R-:W-:-:S13]  /*0a50*/  ISETP.LE.AND P1, PT, R9, UR7, PT ;  /* 0x0000000709007c0c */ /* 0x001fda000bf23270 */
[----:B------:R-:W-:Y:S05]  /*0a60*/  @!P1 BRA `(.L_x_165) ;  /* 0xfffffffc00bc9947 */ /* 0x000fea000383ffff */
.L_x_164:
[----:B------:R-:W-:Y:S01]  /*0a70*/  ISETP.GE.OR P0, PT, R0, R9, P0 ;  /* 0x000000090000720c */ /* 0x000fe20000706670 */
[----:B------:R-:W-:-:S12]  /*0a80*/  BSSY.RECONVERGENT B0, `(.L_x_166) ;  /* 0x000000b000007945 */ /* 0x000fd80003800200 */
[----:B------:R-:W-:Y:S05]  /*0a90*/  @P0 BRA `(.L_x_167) ;  /* 0x0000000000240947 */ /* 0x000fea0003800000 */
[----:B------:R-:W2:Y:S01]  /*0aa0*/  LDG.E R8, desc[UR10][R4.64] ;  /* 0x0000000a04087981 */ /* 0x000ea2000c1e1900 */
[----:B------:R-:W0:Y:S03]  /*0ab0*/  LDCU.64 UR6, c[0x0][0x390] ;  /* 0x00007200ff0677ac */ /* 0x000e260008000a00 */
[----:B------:R-:W1:Y:S01]  /*0ac0*/  LDS R7, [R12] ;  /* 0x000000000c077984 */ /* 0x000e620000000800 */
[----:B--2---:R-:W-:Y:S02]  /*0ad0*/  SHF.R.S32.HI R10, RZ, 0x1f, R8 ;  /* 0x0000001fff0a7819 */ /* 0x004fe40000011408 */
[----:B-1----:R-:W-:-:S04]  /*0ae0*/  IADD3 R9, P0, PT, R7, R8, RZ ;  /* 0x0000000807097210 */ /* 0x002fc80007f1e0ff */
[----:B------:R-:W-:Y:S02]  /*0af0*/  LEA.HI.X.SX32 R10, R7, R10, 0x1, P0 ;  /* 0x0000000a070a7211 */ /* 0x000fe400000f0eff */
[----:B0-----:R-:W-:-:S04]  /*0b00*/  LEA R8, P0, R9, UR6, 0x2 ;  /* 0x0000000609087c11 */ /* 0x001fc8000f8010ff */
[----:B------:R-:W-:-:S05]  /*0b10*/  LEA.HI.X R9, R9, UR7, R10, 0x2, P0 ;  /* 0x0000000709097c11 */ /* 0x000fca00080f140a */
[----:B------:R0:W-:Y:S04]  /*0b20*/  STG.E desc[UR10][R8.64+-0x4], R2 ;  /* 0xfffffc0208007986 */ /* 0x0001e8000c10190a */
.L_x_167:
[----:B------:R-:W-:Y:S05]  /*0b30*/  BSYNC.RECONVERGENT B0 ;  /* 0x0000000000007941 */ /* 0x000fea0003800200 */
.L_x_166:
[----:B------:R-:W1:Y:S01]  /*0b40*/  LDCU UR6, c[0x0][0x39c] ;  /* 0x00007380ff0677ac */ /* 0x000e620008000800 */
[----:B------:R-:W-:-:S04]  /*0b50*/  UIADD3 UR4, UPT, UPT, UR4, 0x1, URZ ;  /* 0x0000000104047890 */ /* 0x000fc8000fffe0ff */
[----:B-1----:R-:W-:Y:S01]  /*0b60*/  UISETP.NE.AND UP0, UPT, UR4, UR6, UPT ;  /* 0x000000060400728c */ /* 0x002fe2000bf05270 */
[----:B------:R-:W-:Y:S08]  /*0b70*/  BAR.SYNC.DEFER_BLOCKING 0x0 ;  /* 0x0000000000007b1d */ /* 0x000ff00000010000 */
[----:B------:R-:W-:Y:S05]  /*0b80*/  BRA.U UP0, `(.L_x_168) ;  /* 0xfffffffd003c7547 */ /* 0x000fea000b83ffff */
[----:B------:R-:W-:Y:S05]  /*0b90*/  EXIT ;  /* 0x000000000000794d */ /* 0x000fea0003800000 */
.L_x_169:
        /* <DEDUP_REMOVED lines=14> */
.L_x_299:


//--------------------- .text.reduce_block_counts --------------------------
	.section	.text.reduce_block_counts,"ax",@progbits
	.align	128
        .global         reduce_block_counts
        .type           reduce_block_counts,@function
        .size           reduce_block_counts,(.L_x_300 - reduce_block_counts)
        .other          reduce_block_counts,@"STO_CUDA_ENTRY STV_DEFAULT"
reduce_block_counts:
.text.reduce_block_counts:
[----:B------:R-:W-:Y:S01]  /*0000*/  LDC R1, c[0x0][0x37c] ;  /* 0x0000df00ff017b82 */ /* 0x000fe20000000800 */
[----:B------:R-:W0:Y:S07]  /*0010*/  S2R R0, SR_TID.X ;  /* 0x0000000000007919 */ /* 0x000e2e0000002100 */
[----:B------:R-:W0:Y:S01]  /*0020*/  S2UR UR4, SR_CTAID.X ;  /* 0x00000000000479c3 */ /* 0x000e220000002500 */
[----:B------:R-:W1:Y:S01]  /*0030*/  LDCU UR8, c[0x0][0x394] ;  /* 0x00007280ff0877ac */ /* 0x000e620008000800 */
[----:B0-----:R-:W-:Y:S01]  /*0040*/  LOP3.LUT P0, RZ, R0, UR4, RZ, 0xfc, !PT ;  /* 0x0000000400ff7c12 */ /* 0x001fe2000f80fcff */
[----:B-1----:R-:W-:-:S05]  /*0050*/  IMAD.U32 R0, RZ, RZ, UR8 ;  /* 0x00000008ff007e24 */ /* 0x002fca000f8e00ff */
[----:B------:R-:W-:-:S13]  /*0060*/  ISETP.LT.OR P0, PT, R0, 0x1, P0 ;  /* 0x000000010000780c */ /* 0x000fda0000701670 */
[----:B------:R-:W-:Y:S05]  /*0070*/  @P0 EXIT ;  /* 0x000000000000094d */ /* 0x000fea0003800000 */
[----:B------:R-:W0:Y:S01]  /*0080*/  LDCU UR7, c[0x0][0x390] ;  /* 0x00007200ff0777ac */ /* 0x000e220008000800 */
[----:B------:R-:W1:Y:S01]  /*0090*/  LDCU.64 UR20, c[0x0][0x358] ;  /* 0x00006b00ff1477ac */ /* 0x000e620008000a00 */
[----:B0-----:R-:W-:-:S09]  /*00a0*/  UISETP.GE.AND UP0, UPT, UR7, 0x1, UPT ;  /* 0x000000010700788c */ /* 0x001fd2000bf06270 */
[----:B-1----:R-:W-:Y:S05]  /*00b0*/  BRA.U !UP0, `(.L_x_170) ;  /* 0x0000000d08c47547 */ /* 0x002fea000b800000 */
[----:B------:R-:W-:Y:S02]  /*00c0*/  ULOP3.LUT UR24, UR7, 0xf, URZ, 0xc0, !UPT ;  /* 0x0000000f07187892 */ /* 0x000fe4000f8ec0ff */
[----:B------:R-:W-:Y:S02]  /*00d0*/  ULOP3.LUT UR23, UR7, 0x7, URZ, 0xc0, !UPT ;  /* 0x0000000707177892 */ /* 0x000fe4000f8ec0ff */
[----:B------:R-:W-:Y:S02]  /*00e0*/  ULOP3.LUT UR6, UR7, 0x7ffffff0, URZ, 0xc0, !UPT ;  /* 0x7ffffff007067892 */ /* 0x000fe4000f8ec0ff */
[----:B------:R-:W-:Y:S02]  /*00f0*/  ULOP3.LUT UR7, UR7, 0x3, URZ, 0xc0, !UPT ;  /* 0x0000000307077892 */ /* 0x000fe4000f8ec0ff */
[----:B------:R-:W-:Y:S01]  /*0100*/  USHF.L.U32 UR8, UR8, 0x4, URZ ;  /* 0x0000000408087899 */ /* 0x000fe200080006ff */
[----:B------:R-:W-:-:S11]  /*0110*/  UMOV UR4, URZ ;  /* 0x000000ff00047c82 */ /* 0x000fd60008000000 */
.L_x_176:
[----:B------:R-:W0:Y:S01]  /*0120*/  LDCU UR5, c[0x0][0x390] ;  /* 0x00007200ff0577ac */ /* 0x000e220008000800 */
[----:B------:R-:W-:Y:S01]  /*0130*/  IMAD.MOV.U32 R0, RZ, RZ, RZ ;  /* 0x000000ffff007224 */ /* 0x000fe200078e00ff */
[----:B0-----:R-:W-:-:S03]  /*0140*/  UISETP.GE.U32.AND UP0, UPT, UR5, 0x10, UPT ;  /* 0x000000100500788c */ /* 0x001fc6000bf06070 */
[----:B------:R-:W-:-:S06]  /*0150*/  UMOV UR5, URZ ;  /* 0x000000ff00057c82 */ /* 0x000fcc0008000000 */
[----:B------:R-:W-:Y:S05]  /*0160*/  BRA.U !UP0, `(.L_x_171) ;  /* 0x0000000508bc7547 */ /* 0x000fea000b800000 */
[----:B------:R-:W0:Y:S01]  /*0170*/  LDCU UR5, c[0x0][0x394] ;  /* 0x00007280ff0577ac */ /* 0x000e220008000800 */
[----:B------:R-:W-:Y:S01]  /*0180*/  HFMA2 R0, -RZ, RZ, 0, 0 ;  /* 0x00000000ff007431 */ /* 0x000fe200000001ff */
[----:B------:R-:W1:Y:S01]  /*0190*/  LDCU.64 UR10, c[0x0][0x380] ;  /* 0x00007000ff0a77ac */ /* 0x000e620008000a00 */
[----:B------:R-:W-:Y:S02]  /*01a0*/  UIADD3 UR31, UPT, UPT, -UR6, URZ, URZ ;  /* 0x000000ff061f7290 */ /* 0x000fe4000fffe1ff */
[----:B0-----:R-:W-:Y:S02]  /*01b0*/  UIADD3 UR9, UPT, UPT, UR4, UR5, URZ ;  /* 0x0000000504097290 */ /* 0x001fe4000fffe0ff */
[----:B------:R-:W-:Y:S02]  /*01c0*/  ULEA UR14, UR5, UR4, 0x1 ;  /* 0x00000004050e7291 */ /* 0x000fe4000f8e08ff */
[----:B------:R-:W-:Y:S02]  /*01d0*/  UIMAD UR15, UR5, 0x3, UR4 ;  /* 0x00000003050f78a4 */ /* 0x000fe4000f8e0204 */
[----:B------:R-:W-:-:S02]  /*01e0*/  ULEA UR16, UR5, UR4, 0x2 ;  /* 0x0000000405107291 */ /* 0x000fc4000f8e10ff */
[----:B------:R-:W-:Y:S02]  /*01f0*/  UIMAD UR17, UR5, 0x5, UR4 ;  /* 0x00000005051178a4 */ /* 0x000fe4000f8e0204 */
[----:B------:R-:W-:Y:S02]  /*0200*/  UIMAD UR18, UR5, 0x6, UR4 ;  /* 0x00000006051278a4 */ /* 0x000fe4000f8e0204 */
[----:B------:R-:W-:Y:S02]  /*0210*/  UIMAD UR19, UR5, 0x7, UR4 ;  /* 0x00000007051378a4 */ /* 0x000fe4000f8e0204 */
[----:B------:R-:W-:Y:S02]  /*0220*/  ULEA UR22, UR5, UR4, 0x3 ;  /* 0x0000000405167291 */ /* 0x000fe4000f8e18ff */
[----:B------:R-:W-:Y:S02]  /*0230*/  UIMAD UR25, UR5, 0x9, UR4 ;  /* 0x00000009051978a4 */ /* 0x000fe4000f8e0204 */
[----:B------:R-:W-:-:S02]  /*0240*/  UIMAD UR26, UR5, 0xa, UR4 ;  /* 0x0000000a051a78a4 */ /* 0x000fc4000f8e0204 */
[----:B------:R-:W-:Y:S02]  /*0250*/  UIMAD UR27, UR5, 0xb, UR4 ;  /* 0x0000000b051b78a4 */ /* 0x000fe4000f8e0204 */
[----:B------:R-:W-:Y:S02]  /*0260*/  UIMAD UR28, UR5, 0xc, UR4 ;  /* 0x0000000c051c78a4 */ /* 0x000fe4000f8e0204 */
[----:B------:R-:W-:Y:S02]  /*0270*/  UIMAD UR29, UR5, 0xd, UR4 ;  /* 0x0000000d051d78a4 */ /* 0x000fe4000f8e0204 */
[----:B------:R-:W-:Y:S02]  /*0280*/  UIMAD UR30, UR5, 0xe, UR4 ;  /* 0x0000000e051e78a4 */ /* 0x000fe4000f8e0204 */
[----:B------:R-:W-:Y:S02]  /*0290*/  UIMAD UR5, UR5, 0xf, UR4 ;  /* 0x0000000f050578a4 */ /* 0x000fe4000f8e0204 */
[----:B-1----:R-:W-:-:S12]  /*02a0*/  UIMAD.WIDE.U32 UR12, UR4, 0x4, UR10 ;  /* 0x00000004040c78a5 */ /* 0x002fd8000f8e000a */
.L_x_172:
[----:B------:R-:W-:Y:S01]  /*02b0*/  UIMAD.WIDE.U32 UR32, UR9, 0x4, UR10 ;  /* 0x00000004092078a5 */ /* 0x000fe2000f8e000a */
[----:B------:R-:W-:Y:S01]  /*02c0*/  IMAD.U32 R2, RZ, RZ, UR12 ;  /* 0x0000000cff027e24 */ /* 0x000fe2000f8e00ff */
[----:B------:R-:W-:Y:S01]  /*02d0*/  UIMAD.WIDE.U32 UR34, UR14, 0x4, UR10 ;  /* 0x000000040e2278a5 */ /* 0x000fe2000f8e000a */
[----:B------:R-:W-:Y:S01]  /*02e0*/  IMAD.U32 R3, RZ, RZ, UR13 ;  /* 0x0000000dff037e24 */ /* 0x000fe2000f8e00ff */
[----:B------:R-:W-:Y:S02]  /*02f0*/  UIMAD.WIDE.U32 UR36, UR15, 0x4, UR10 ;  /* 0x000000040f2478a5 */ /* 0x000fe4000f8e000a */
[----:B------:R-:W-:Y:S01]  /*0300*/  MOV R4, UR32 ;  /* 0x0000002000047c02 */ /* 0x000fe20008000f00 */
[----:B------:R-:W-:Y:S01]  /*0310*/  IMAD.U32 R5, RZ, RZ, UR33 ;  /* 0x00000021ff057e24 */ /* 0x000fe2000f8e00ff */
[----:B------:R-:W-:Y:S01]  /*0320*/  MOV R7, UR35 ;  /* 0x0000002300077c02 */ /* 0x000fe20008000f00 */
[----:B------:R-:W-:Y:S01]  /*0330*/  IMAD.U32 R6, RZ, RZ, UR34 ;  /* 0x00000022ff067e24 */ /* 0x000fe2000f8e00ff */
[----:B------:R-:W-:Y:S01]  /*0340*/  UIMAD.WIDE.U32 UR32, UR16, 0x4, UR10 ;  /* 0x00000004102078a5 */ /* 0x000fe2000f8e000a */
[----:B------:R0:W2:Y:S01]  /*0350*/  LDG.E R15, desc[UR20][R2.64] ;  /* 0x00000014020f7981 */ /* 0x0000a2000c1e1900 */
[----:B------:R-:W-:Y:S01]  /*0360*/  UIMAD.WIDE.U32 UR34, UR17, 0x4, UR10 ;  /* 0x00000004112278a5 */ /* 0x000fe2000f8e000a */
[----:B------:R-:W-:-:S02]  /*0370*/  IMAD.U32 R8, RZ, RZ, UR36 ;  /* 0x00000024ff087e24 */ /* 0x000fc4000f8e00ff */
[----:B------:R-:W-:Y:S01]  /*0380*/  IMAD.U32 R9, RZ, RZ, UR37 ;  /* 0x00000025ff097e24 */ /* 0x000fe2000f8e00ff */
[----:B------:R-:W-:Y:S01]  /*0390*/  UIMAD.WIDE.U32 UR36, UR18, 0x4, UR10 ;  /* 0x00000004122478a5 */ /* 0x000fe2000f8e000a */
[----:B------:R1:W2:Y:S01]  /*03a0*/  LDG.E R14, desc[UR20][R4.64] ;  /* 0x00000014040e7981 */ /* 0x0002a2000c1e1900 */
[----:B------:R-:W-:Y:S01]  /*03b0*/  MOV R10, UR32 ;  /* 0x00000020000a7c02 */ /* 0x000fe20008000f00 */
[----:B------:R-:W-:Y:S01]  /*03c0*/  IMAD.U32 R11, RZ, RZ, UR33 ;  /* 0x00000021ff0b7e24 */ /* 0x000fe2000f8e00ff */
[----:B------:R-:W-:Y:S01]  /*03d0*/  UIMAD.WIDE.U32 UR32, UR19, 0x4, UR10 ;  /* 0x00000004132078a5 */ /* 0x000fe2000f8e000a */
[----:B0-----:R-:W-:Y:S01]  /*03e0*/  IMAD.U32 R2, RZ, RZ, UR34 ;  /* 0x00000022ff027e24 */ /* 0x001fe2000f8e00ff */
[----:B------:R-:W-:Y:S01]  /*03f0*/  MOV R3, UR35 ;  /* 0x0000002300037c02 */ /* 0x000fe20008000f00 */
[----:B------:R-:W-:Y:S01]  /*0400*/  UIMAD.WIDE.U32 UR34, UR22, 0x4, UR10 ;  /* 0x00000004162278a5 */ /* 0x000fe2000f8e000a */
[----:B------:R-:W3:Y:S01]  /*0410*/  LDG.E R16, desc[UR20][R6.64] ;  /* 0x0000001406107981 */ /* 0x000ee2000c1e1900 */
[----:B------:R-:W-:-:S02]  /*0420*/  IMAD.U32 R12, RZ, RZ, UR36 ;  /* 0x00000024ff0c7e24 */ /* 0x000fc4000f8e00ff */
[----:B------:R-:W-:Y:S01]  /*0430*/  IMAD.U32 R13, RZ, RZ, UR37 ;  /* 0x00000025ff0d7e24 */ /* 0x000fe2000f8e00ff */
[----:B------:R-:W3:Y:S01]  /*0440*/  LDG.E R17, desc[UR20][R8.64] ;  /* 0x0000001408117981 */ /* 0x000ee2000c1e1900 */
[----:B------:R-:W-:Y:S01]  /*0450*/  UIMAD.WIDE.U32 UR36, UR25, 0x4, UR10 ;  /* 0x00000004192478a5 */ /* 0x000fe2000f8e000a */
[----:B------:R-:W-:Y:S01]  /*0460*/  MOV R24, UR32 ;  /* 0x0000002000187c02 */ /* 0x000fe20008000f00 */
[----:B------:R-:W-:Y:S01]  /*0470*/  IMAD.U32 R25, RZ, RZ, UR33 ;  /* 0x00000021ff197e24 */ /* 0x000fe2000f8e00ff */
[----:B------:R-:W-:Y:S01]  /*0480*/  MOV R27, UR35 ;  /* 0x00000023001b7c02 */ /* 0x000fe20008000f00 */
[----:B------:R-:W-:Y:S01]  /*0490*/  IMAD.U32 R26, RZ, RZ, UR34 ;  /* 0x00000022ff1a7e24 */ /* 0x000fe2000f8e00ff */
[----:B------:R-:W4:Y:S01]  /*04a0*/  LDG.E R18, desc[UR20][R10.64] ;  /* 0x000000140a127981 */ /* 0x000f22000c1e1900 */
[----:B------:R-:W-:Y:S02]  /*04b0*/  UIMAD.WIDE.U32 UR32, UR26, 0x4, UR10 ;  /* 0x000000041a2078a5 */ /* 0x000fe4000f8e000a */
[----:B------:R-:W-:Y:S01]  /*04c0*/  UIMAD.WIDE.U32 UR34, UR27, 0x4, UR10 ;  /* 0x000000041b2278a5 */ /* 0x000fe2000f8e000a */
[----:B------:R0:W4:Y:S01]  /*04d0*/  LDG.E R19, desc[UR20][R2.64] ;  /* 0x0000001402137981 */ /* 0x000122000c1e1900 */
[----:B------:R-:W-:Y:S01]  /*04e0*/  IMAD.U32 R28, RZ, RZ, UR36 ;  /* 0x00000024ff1c7e24 */ /* 0x000fe2000f8e00ff */
[----:B------:R-:W-:Y:S01]  /*04f0*/  UIMAD.WIDE.U32 UR38, UR29, 0x4, UR10 ;  /* 0x000000041d2678a5 */ /* 0x000fe2000f8e000a */
[----:B------:R-:W-:Y:S01]  /*0500*/  IMAD.U32 R29, RZ, RZ, UR37 ;  /* 0x00000025ff1d7e24 */ /* 0x000fe2000f8e00ff */
[----:B------:R5:W4:Y:S01]  /*0510*/  LDG.E R20, desc[UR20][R12.64] ;  /* 0x000000140c147981 */ /* 0x000b22000c1e1900 */
[----:B------:R-:W-:Y:S01]  /*0520*/  UIMAD.WIDE.U32 UR36, UR28, 0x4, UR10 ;  /* 0x000000041c2478a5 */ /* 0x000fe2000f8e000a */
[----:B-1----:R-:W-:-:S02]  /*0530*/  MOV R5, UR35 ;  /* 0x0000002300057c02 */ /* 0x002fc40008000f00 */
[----:B------:R-:W4:Y:S01]  /*0540*/  LDG.E R21, desc[UR20][R24.64] ;  /* 0x0000001418157981 */ /* 0x000f22000c1e1900 */
[----:B------:R-:W-:Y:S01]  /*0550*/  IMAD.U32 R4, RZ, RZ, UR34 ;  /* 0x00000022ff047e24 */ /* 0x000fe2000f8e00ff */
[----:B0-----:R-:W-:Y:S01]  /*0560*/  MOV R2, UR32 ;  /* 0x0000002000027c02 */ /* 0x001fe20008000f00 */
[----:B------:R-:W-:Y:S01]  /*0570*/  IMAD.U32 R3, RZ, RZ, UR33 ;  /* 0x00000021ff037e24 */ /* 0x000fe2000f8e00ff */
[----:B------:R-:W4:Y:S01]  /*0580*/  LDG.E R22, desc[UR20][R26.64] ;  /* 0x000000141a167981 */ /* 0x000f22000c1e1900 */
[----:B------:R-:W-:Y:S02]  /*0590*/  UIMAD.WIDE.U32 UR40, UR30, 0x4, UR10 ;  /* 0x000000041e2878a5 */ /* 0x000fe4000f8e000a */
[----:B------:R-:W-:Y:S01]  /*05a0*/  UIMAD.WIDE.U32 UR32, UR5, 0x4, UR10 ;  /* 0x00000004052078a5 */ /* 0x000fe2000f8e000a */
[----:B------:R-:W4:Y:S01]  /*05b0*/  LDG.E R23, desc[UR20][R28.64] ;  /* 0x000000141c177981 */ /* 0x000f22000c1e1900 */
[----:B------:R-:W-:Y:S01]  /*05c0*/  IMAD.U32 R7, RZ, RZ, UR37 ;  /* 0x00000025ff077e24 */ /* 0x000fe2000f8e00ff */
[----:B------:R-:W-:Y:S01]  /*05d0*/  MOV R8, UR38 ;  /* 0x0000002600087c02 */ /* 0x000fe20008000f00 */
[----:B------:R-:W-:Y:S01]  /*05e0*/  IMAD.U32 R6, RZ, RZ, UR36 ;  /* 0x00000024ff067e24 */ /* 0x000fe2000f8e00ff */
[----:B------:R-:W4:Y:S01]  /*05f0*/  LDG.E R2, desc[UR20][R2.64] ;  /* 0x0000001402027981 */ /* 0x000f22000c1e1900 */
[----:B------:R-:W-:Y:S01]  /*0600*/  IMAD.U32 R9, RZ, RZ, UR39 ;  /* 0x00000027ff097e24 */ /* 0x000fe2000f8e00ff */
[----:B------:R-:W-:-:S02]  /*0610*/  MOV R11, UR41 ;  /* 0x00000029000b7c02 */ /* 0x000fc40008000f00 */
[----:B------:R-:W4:Y:S01]  /*0620*/  LDG.E R5, desc[UR20][R4.64] ;  /* 0x0000001404057981 */ /* 0x000f22000c1e1900 */
[----:B-----5:R-:W-:Y:S02]  /*0630*/  IMAD.U32 R12, RZ, RZ, UR32 ;  /* 0x00000020ff0c7e24 */ /* 0x020fe4000f8e00ff */
[----:B------:R-:W-:Y:S01]  /*0640*/  IMAD.U32 R10, RZ, RZ, UR40 ;  /* 0x00000028ff0a7e24 */ /* 0x000fe2000f8e00ff */
[----:B------:R-:W5:Y:S01]  /*0650*/  LDG.E R7, desc[UR20][R6.64] ;  /* 0x0000001406077981 */ /* 0x000f62000c1e1900 */
[----:B------:R-:W-:-:S03]  /*0660*/  IMAD.U32 R13, RZ, RZ, UR33 ;  /* 0x00000021ff0d7e24 */ /* 0x000fc6000f8e00ff */
[----:B------:R-:W5:Y:S04]  /*0670*/  LDG.E R8, desc[UR20][R8.64] ;  /* 0x0000001408087981 */ /* 0x000f68000c1e1900 */
[----:B------:R-:W5:Y:S04]  /*0680*/  LDG.E R11, desc[UR20][R10.64] ;  /* 0x000000140a0b7981 */ /* 0x000f68000c1e1900 */
[----:B------:R-:W5:Y:S01]  /*0690*/  LDG.E R12, desc[UR20][R12.64] ;  /* 0x000000140c0c7981 */ /* 0x000f62000c1e1900 */
[----:B------:R-:W-:-:S04]  /*06a0*/  UIADD3 UR31, UPT, UPT, UR31, 0x10, URZ ;  /* 0x000000101f1f7890 */ /* 0x000fc8000fffe0ff */
[----:B------:R-:W-:Y:S02]  /*06b0*/  UISETP.NE.AND UP0, UPT, UR31, URZ, UPT ;  /* 0x000000ff1f00728c */ /* 0x000fe4000bf05270 */
[----:B------:R-:W-:Y:S02]  /*06c0*/  UIADD3 UR9, UPT, UPT, UR8, UR9, URZ ;  /* 0x0000000908097290 */ /* 0x000fe4000fffe0ff */
[----:B------:R-:W-:Y:S02]  /*06d0*/  UIADD3 UR14, UPT, UPT, UR8, UR14, URZ ;  /* 0x0000000e080e7290 */ /* 0x000fe4000fffe0ff */
[----:B------:R-:W-:Y:S02]  /*06e0*/  UIADD3 UR15, UPT, UPT, UR8, UR15, URZ ;  /* 0x0000000f080f7290 */ /* 0x000fe4000fffe0ff */
[----:B------:R-:W-:Y:S02]  /*06f0*/  UIADD3 UR16, UPT, UPT, UR8, UR16, URZ ;  /* 0x0000001008107290 */ /* 0x000fe4000fffe0ff */
[----:B------:R-:W-:-:S02]  /*0700*/  UIADD3 UR17, UPT, UPT, UR8, UR17, URZ ;  /* 0x0000001108117290 */ /* 0x000fc4000fffe0ff */
[----:B------:R-:W-:Y:S02]  /*0710*/  UIADD3 UR18, UPT, UPT, UR8, UR18, URZ ;  /* 0x0000001208127290 */ /* 0x000fe4000fffe0ff */
        /* <DEDUP_REMOVED lines=9> */
[----:B------:R-:W-:Y:S01]  /*07b0*/  UIMAD.WIDE.U32 UR12, UR8, 0x4, UR12 ;  /* 0x00000004080c78a5 */ /* 0x000fe2000f8e000c */
[----:B--2---:R-:W-:-:S04]  /*07c0*/  IADD3 R14, PT, PT, R14, R15, R0 ;  /* 0x0000000f0e0e7210 */ /* 0x004fc80007ffe000 */
[----:B---3--:R-:W-:-:S04]  /*07d0*/  IADD3 R14, PT, PT, R17, R16, R14 ;  /* 0x00000010110e7210 */ /* 0x008fc80007ffe00e */
[----:B----4-:R-:W-:-:S04]  /*07e0*/  IADD3 R14, PT, PT, R19, R18, R14 ;  /* 0x00000012130e7210 */ /* 0x010fc80007ffe00e */
[----:B------:R-:W-:-:S04]  /*07f0*/  IADD3 R14, PT, PT, R21, R20, R14 ;  /* 0x00000014150e7210 */ /* 0x000fc80007ffe00e */
[----:B------:R-:W-:-:S04]  /*0800*/  IADD3 R14, PT, PT, R23, R22, R14 ;  /* 0x00000016170e7210 */ /* 0x000fc80007ffe00e */
[----:B------:R-:W-:-:S04]  /*0810*/  IADD3 R2, PT, PT, R5, R2, R14 ;  /* 0x0000000205027210 */ /* 0x000fc80007ffe00e */
[----:B-----5:R-:W-:-:S04]  /*0820*/  IADD3 R2, PT, PT, R8, R7, R2 ;  /* 0x0000000708027210 */ /* 0x020fc80007ffe002 */
[----:B------:R-:W-:Y:S01]  /*0830*/  IADD3 R0, PT, PT, R12, R11, R2 ;  /* 0x0000000b0c007210 */ /* 0x000fe20007ffe002 */
[----:B------:R-:W-:Y:S06]  /*0840*/  BRA.U UP0, `(.L_x_172) ;  /* 0xfffffff900987547 */ /* 0x000fec000b83ffff */
[----:B------:R-:W-:-:S05]  /*0850*/  UMOV UR5, UR6 ;  /* 0x0000000600057c82 */ /* 0x000fca0008000000 */
.L_x_171:
[----:B------:R-:W-:-:S09]  /*0860*/  UISETP.NE.AND UP0, UPT, UR24, URZ, UPT ;  /* 0x000000ff1800728c */ /* 0x000fd2000bf05270 */
[----:B------:R-:W-:Y:S05]  /*0870*/  BRA.U !UP0, `(.L_x_173) ;  /* 0x0000000508a87547 */ /* 0x000fea000b800000 */
[----:B------:R-:W-:Y:S02]  /*0880*/  UIADD3 UR9, UPT, UPT, UR24, -0x1, URZ ;  /* 0xffffffff18097890 */ /* 0x000fe4000fffe0ff */
[----:B------:R-:W-:Y:S02]  /*0890*/  UISETP.NE.AND UP1, UPT, UR23, URZ, UPT ;  /* 0x000000ff1700728c */ /* 0x000fe4000bf25270 */
[----:B------:R-:W-:-:S09]  /*08a0*/  UISETP.GE.U32.AND UP0, UPT, UR9, 0x7, UPT ;  /* 0x000000070900788c */ /* 0x000fd2000bf06070 */
[----:B------:R-:W-:Y:S05]  /*08b0*/  BRA.U !UP0, `(.L_x_174) ;  /* 0x0000000108bc7547 */ /* 0x000fea000b800000 */
[----:B------:R-:W0:Y:S01]  /*08c0*/  LDCU UR22, c[0x0][0x394] ;  /* 0x00007280ff1677ac */ /* 0x000e220008000800 */
[----:B------:R-:W1:Y:S01]  /*08d0*/  LDCU.64 UR18, c[0x0][0x380] ;  /* 0x00007000ff1277ac */ /* 0x000e620008000a00 */
[----:B0-----:R-:W-:-:S04]  /*08e0*/  UIMAD UR10, UR5, UR22, UR4 ;  /* 0x00000016050a72a4 */ /* 0x001fc8000f8e0204 */
[----:B------:R-:W-:Y:S02]  /*08f0*/  UIADD3 UR12, UPT, UPT, UR10, UR22, URZ ;  /* 0x000000160a0c7290 */ /* 0x000fe4000fffe0ff */
[----:B-1----:R-:W-:Y:S02]  /*0900*/  UIMAD.WIDE.U32 UR10, UR10, 0x4, UR18 ;  /* 0x000000040a0a78a5 */ /* 0x002fe4000f8e0012 */
[----:B------:R-:W-:Y:S02]  /*0910*/  UIADD3 UR14, UPT, UPT, UR12, UR22, URZ ;  /* 0x000000160c0e7290 */ /* 0x000fe4000fffe0ff */
[----:B------:R-:W-:Y:S02]  /*0920*/  UIMAD.WIDE.U32 UR12, UR12, 0x4, UR18 ;  /* 0x000000040c0c78a5 */ /* 0x000fe4000f8e0012 */
[----:B------:R-:W-:Y:S01]  /*0930*/  UIADD3 UR9, UPT, UPT, UR14, UR22, URZ ;  /* 0x000000160e097290 */ /* 0x000fe2000fffe0ff */
[----:B------:R-:W-:Y:S01]  /*0940*/  MOV R2, UR10 ;  /* 0x0000000a00027c02 */ /* 0x000fe20008000f00 */
[----:B------:R-:W-:Y:S01]  /*0950*/  UIMAD.WIDE.U32 UR14, UR14, 0x4, UR18 ;  /* 0x000000040e0e78a5 */ /* 0x000fe2000f8e0012 */
[----:B------:R-:W-:Y:S01]  /*0960*/  IMAD.U32 R3, RZ, RZ, UR11 ;  /* 0x0000000bff037e24 */ /* 0x000fe2000f8e00ff */
[----:B------:R-:W-:Y:S01]  /*0970*/  UIADD3 UR16, UPT, UPT, UR9, UR22, URZ ;  /* 0x0000001609107290 */ /* 0x000fe2000fffe0ff */
[----:B------:R-:W-:Y:S01]  /*0980*/  IMAD.U32 R4, RZ, RZ, UR12 ;  /* 0x0000000cff047e24 */ /* 0x000fe2000f8e00ff */
[----:B------:R-:W-:Y:S01]  /*0990*/  UIMAD.WIDE.U32 UR10, UR9, 0x4, UR18 ;  /* 0x00000004090a78a5 */ /* 0x000fe2000f8e0012 */
[----:B------:R-:W-:Y:S01]  /*09a0*/  MOV R5, UR13 ;  /* 0x0000000d00057c02 */ /* 0x000fe20008000f00 */
[----:B------:R-:W-:Y:S01]  /*09b0*/  UIADD3 UR17, UPT, UPT, UR16, UR22, URZ ;  /* 0x0000001610117290 */ /* 0x000fe2000fffe0ff */
[----:B------:R-:W-:Y:S01]  /*09c0*/  IMAD.U32 R6, RZ, RZ, UR14 ;  /* 0x0000000eff067e24 */ /* 0x000fe2000f8e00ff */
[----:B------:R-:W-:Y:S01]  /*09d0*/  UIMAD.WIDE.U32 UR12, UR16, 0x4, UR18 ;  /* 0x00000004100c78a5 */ /* 0x000fe2000f8e0012 */
[----:B------:R-:W-:Y:S01]  /*09e0*/  IMAD.U32 R7, RZ, RZ, UR15 ;  /* 0x0000000fff077e24 */ /* 0x000fe2000f8e00ff */
[----:B------:R-:W-:Y:S01]  /*09f0*/  UIADD3 UR9, UPT, UPT, UR17, UR22, URZ ;  /* 0x0000001611097290 */ /* 0x000fe2000fffe0ff */
[----:B------:R-:W-:Y:S01]  /*0a00*/  MOV R8, UR10 ;  /* 0x0000000a00087c02 */ /* 0x000fe20008000f00 */
[----:B------:R-:W-:Y:S01]  /*0a10*/  UIMAD.WIDE.U32 UR16, UR17, 0x4, UR18 ;  /* 0x00000004111078a5 */ /* 0x000fe2000f8e0012 */
[----:B------:R-:W-:Y:S01]  /*0a20*/  IMAD.U32 R9, RZ, RZ, UR11 ;  /* 0x0000000bff097e24 */ /* 0x000fe2000f8e00ff */
[----:B------:R-:W-:Y:S01]  /*0a30*/  UIADD3 UR14, UPT, UPT, UR9, UR22, URZ ;  /* 0x00000016090e7290 */ /* 0x000fe2000fffe0ff */
[----:B------:R-:W-:Y:S01]  /*0a40*/  IMAD.U32 R10, RZ, RZ, UR12 ;  /* 0x0000000cff0a7e24 */ /* 0x000fe2000f8e00ff */
[----:B------:R-:W-:Y:S01]  /*0a50*/  MOV R11, UR13 ;  /* 0x0000000d000b7c02 */ /* 0x000fe20008000f00 */
[----:B------:R0:W2:Y:S01]  /*0a60*/  LDG.E R15, desc[UR20][R2.64] ;  /* 0x00000014020f7981 */ /* 0x0000a2000c1e1900 */
[----:B------:R-:W-:-:S02]  /*0a70*/  UIMAD.WIDE.U32 UR10, UR9, 0x4, UR18 ;  /* 0x00000004090a78a5 */ /* 0x000fc4000f8e0012 */
[----:B------:R-:W-:Y:S01]  /*0a80*/  UIMAD.WIDE.U32 UR12, UR14, 0x4, UR18 ;  /* 0x000000040e0c78a5 */ /* 0x000fe2000f8e0012 */
[----:B------:R1:W2:Y:S04]  /*0a90*/  LDG.E R14, desc[UR20][R4.64] ;  /* 0x00000014040e7981 */ /* 0x0002a8000c1e1900 */
[----:B------:R-:W3:Y:S01]  /*0aa0*/  LDG.E R7, desc[UR20][R6.64] ;  /* 0x0000001406077981 */ /* 0x000ee2000c1e1900 */
[----:B0-----:R-:W-:Y:S02]  /*0ab0*/  IMAD.U32 R2, RZ, RZ, UR16 ;  /* 0x00000010ff027e24 */ /* 0x001fe4000f8e00ff */
[----:B------:R-:W-:Y:S01]  /*0ac0*/  IMAD.U32 R3, RZ, RZ, UR17 ;  /* 0x00000011ff037e24 */ /* 0x000fe2000f8e00ff */
[----:B------:R-:W3:Y:S01]  /*0ad0*/  LDG.E R8, desc[UR20][R8.64] ;  /* 0x0000001408087981 */ /* 0x000ee2000c1e1900 */
[----:B-1----:R-:W-:Y:S01]  /*0ae0*/  IMAD.U32 R5, RZ, RZ, UR11 ;  /* 0x0000000bff057e24 */ /* 0x002fe2000f8e00ff */
[----:B------:R-:W-:Y:S01]  /*0af0*/  MOV R12, UR12 ;  /* 0x0000000c000c7c02 */ /* 0x000fe20008000f00 */
[----:B------:R-:W-:Y:S01]  /*0b00*/  IMAD.U32 R13, RZ, RZ, UR13 ;  /* 0x0000000dff0d7e24 */ /* 0x000fe2000f8e00ff */
[----:B------:R-:W-:Y:S01]  /*0b10*/  MOV R4, UR10 ;  /* 0x0000000a00047c02 */ /* 0x000fe20008000f00 */
[----:B------:R-:W4:Y:S04]  /*0b20*/  LDG.E R11, desc[UR20][R10.64] ;  /* 0x000000140a0b7981 */ /* 0x000f28000c1e1900 */
[----:B------:R-:W4:Y:S04]  /*0b30*/  LDG.E R2, desc[UR20][R2.64] ;  /* 0x0000001402027981 */ /* 0x000f28000c1e1900 */
[----:B------:R-:W5:Y:S04]  /*0b40*/  LDG.E R5, desc[UR20][R4.64] ;  /* 0x0000001404057981 */ /* 0x000f68000c1e1900 */
[----:B------:R-:W5:Y:S01]  /*0b50*/  LDG.E R12, desc[UR20][R12.64] ;  /* 0x000000140c0c7981 */ /* 0x000f62000c1e1900 */
[----:B------:R-:W-:Y:S01]  /*0b60*/  UIADD3 UR5, UPT, UPT, UR5, 0x8, URZ ;  /* 0x0000000805057890 */ /* 0x000fe2000fffe0ff */
[----:B--2---:R-:W-:-:S04]  /*0b70*/  IADD3 R14, PT, PT, R14, R15, R0 ;  /* 0x0000000f0e0e7210 */ /* 0x004fc80007ffe000 */
[----:B---3--:R-:W-:-:S04]  /*0b80*/  IADD3 R14, PT, PT, R8, R7, R14 ;  /* 0x00000007080e7210 */ /* 0x008fc80007ffe00e */
[----:B----4-:R-:W-:-:S04]  /*0b90*/  IADD3 R14, PT, PT, R2, R11, R14 ;  /* 0x0000000b020e7210 */ /* 0x010fc80007ffe00e */
[----:B-----5:R-:W-:-:S07]  /*0ba0*/  IADD3 R0, PT, PT, R12, R5, R14 ;  /* 0x000000050c007210 */ /* 0x020fce0007ffe00e */
.L_x_174:
        /* <DEDUP_REMOVED lines=13> */
[----:B------:R-:W-:Y:S01]  /*0c80*/  IMAD.U32 R3, RZ, RZ, UR13 ;  /* 0x0000000dff037e24 */ /* 0x000fe2000f8e00ff */
[----:B------:R-:W-:Y:S01]  /*0c90*/  UIMAD.WIDE.U32 UR16, UR16, 0x4, UR10 ;  /* 0x00000004101078a5 */ /* 0x000fe2000f8e000a */
[----:B------:R-:W-:Y:S01]  /*0ca0*/  MOV R2, UR12 ;  /* 0x0000000c00027c02 */ /* 0x000fe20008000f00 */
[----:B------:R-:W-:Y:S01]  /*0cb0*/  UIMAD.WIDE.U32 UR10, UR9, 0x4, UR10 ;  /* 0x00000004090a78a5 */ /* 0x000fe2000f8e000a */
[----:B------:R-:W-:Y:S01]  /*0cc0*/  MOV R4, UR14 ;  /* 0x0000000e00047c02 */ /* 0x000fe20008000f00 */
[----:B------:R-:W-:-:S02]  /*0cd0*/  IMAD.U32 R5, RZ, RZ, UR15 ;  /* 0x0000000fff057e24 */ /* 0x000fc4000f8e00ff */
[----:B------:R-:W-:Y:S01]  /*0ce0*/  IMAD.U32 R7, RZ, RZ, UR17 ;  /* 0x00000011ff077e24 */ /* 0x000fe2000f8e00ff */
[----:B------:R-:W-:Y:S01]  /*0cf0*/  MOV R6, UR16 ;  /* 0x0000001000067c02 */ /* 0x000fe20008000f00 */
[----:B------:R-:W-:Y:S01]  /*0d00*/  IMAD.U32 R9, RZ, RZ, UR11 ;  /* 0x0000000bff097e24 */ /* 0x000fe2000f8e00ff */
[----:B------:R-:W-:Y:S01]  /*0d10*/  MOV R8, UR10 ;  /* 0x0000000a00087c02 */ /* 0x000fe20008000f00 */
[----:B------:R-:W2:Y:S04]  /*0d20*/  LDG.E R3, desc[UR20][R2.64] ;  /* 0x0000001402037981 */ /* 0x000ea8000c1e1900 */
[----:B------:R-:W2:Y:S04]  /*0d30*/  LDG.E R4, desc[UR20][R4.64] ;  /* 0x0000001404047981 */ /* 0x000ea8000c1e1900 */
[----:B------:R-:W3:Y:S04]  /*0d40*/  LDG.E R7, desc[UR20][R6.64] ;  /* 0x0000001406077981 */ /* 0x000ee8000c1e1900 */
[----:B------:R-:W3:Y:S01]  /*0d50*/  LDG.E R8, desc[UR20][R8.64] ;  /* 0x0000001408087981 */ /* 0x000ee2000c1e1900 */
[----:B------:R-:W-:Y:S01]  /*0d60*/  UIADD3 UR5, UPT, UPT, UR5, 0x4, URZ ;  /* 0x0000000405057890 */ /* 0x000fe2000fffe0ff */
[----:B--2---:R-:W-:-:S04]  /*0d70*/  IADD3 R0, PT, PT, R4, R3, R0 ;  /* 0x0000000304007210 */ /* 0x004fc80007ffe000 */
[----:B---3--:R-:W-:-:S07]  /*0d80*/  IADD3 R0, PT, PT, R8, R7, R0 ;  /* 0x0000000708007210 */ /* 0x008fce0007ffe000 */
.L_x_175:
[----:B------:R-:W-:Y:S05]  /*0d90*/  BRA.U !UP1, `(.L_x_173) ;  /* 0x0000000109607547 */ /* 0x000fea000b800000 */
[----:B------:R-:W0:Y:S01]  /*0da0*/  LDCU UR9, c[0x0][0x394] ;  /* 0x00007280ff0977ac */ /* 0x000e220008000800 */
[----:B------:R-:W1:Y:S01]  /*0db0*/  LDCU.64 UR10, c[0x0][0x380] ;  /* 0x00007000ff0a77ac */ /* 0x000e620008000a00 */
[----:B0-----:R-:W-:-:S04]  /*0dc0*/  UIMAD UR5, UR5, UR9, UR4 ;  /* 0x00000009050572a4 */ /* 0x001fc8000f8e0204 */
[----:B-1----:R-:W-:-:S06]  /*0dd0*/  UIMAD.WIDE.U32 UR12, UR5, 0x4, UR10 ;  /* 0x00000004050c78a5 */ /* 0x002fcc000f8e000a */
[----:B------:R-:W-:Y:S01]  /*0de0*/  IMAD.U32 R3, RZ, RZ, UR13 ;  /* 0x0000000dff037e24 */ /* 0x000fe2000f8e00ff */
[----:B------:R-:W-:-:S05]  /*0df0*/  MOV R2, UR12 ;  /* 0x0000000c00027c02 */ /* 0x000fca0008000f00 */
[----:B------:R-:W2:Y:S01]  /*0e00*/  LDG.E R3, desc[UR20][R2.64] ;  /* 0x0000001402037981 */ /* 0x000ea2000c1e1900 */
[----:B------:R-:W-:Y:S01]  /*0e10*/  UISETP.NE.AND UP0, UPT, UR7, 0x1, UPT ;  /* 0x000000010700788c */ /* 0x000fe2000bf05270 */
[----:B--2---:R-:W-:-:S08]  /*0e20*/  IADD3 R0, PT, PT, R0, R3, RZ ;  /* 0x0000000300007210 */ /* 0x004fd00007ffe0ff */
[----:B------:R-:W-:Y:S05]  /*0e30*/  BRA.U !UP0, `(.L_x_173) ;  /* 0x0000000108387547 */ /* 0x000fea000b800000 */
[----:B------:R-:W-:Y:S02]  /*0e40*/  UISETP.NE.AND UP0, UPT, UR7, 0x2, UPT ;  /* 0x000000020700788c */ /* 0x000fe4000bf05270 */
[----:B------:R-:W-:-:S04]  /*0e50*/  UIADD3 UR5, UPT, UPT, UR5, UR9, URZ ;  /* 0x0000000905057290 */ /* 0x000fc8000fffe0ff */
[----:B------:R-:W-:Y:S01]  /*0e60*/  UIMAD.WIDE.U32 UR12, UR5, 0x4, UR10 ;  /* 0x00000004050c78a5 */ /* 0x000fe2000f8e000a */
[----:B------:R-:W-:-:S04]  /*0e70*/  PLOP3.LUT P0, PT, PT, PT, UP0, 0x80, 0x8 ;  /* 0x000000000008781c */ /* 0x000fc80003f0f008 */
[----:B------:R-:W-:Y:S01]  /*0e80*/  @UP0 UIADD3 UR5, UPT, UPT, UR5, UR9, URZ ;  /* 0x0000000905050290 */ /* 0x000fe2000fffe0ff */
[----:B------:R-:W-:Y:S01]  /*0e90*/  MOV R3, UR13 ;  /* 0x0000000d00037c02 */ /* 0x000fe20008000f00 */
[----:B------:R-:W-:Y:S02]  /*0ea0*/  IMAD.U32 R2, RZ, RZ, UR12 ;  /* 0x0000000cff027e24 */ /* 0x000fe4000f8e00ff */
[----:B------:R-:W-:-:S03]  /*0eb0*/  @UP0 UIMAD.WIDE.U32 UR10, UR5, 0x4, UR10 ;  /* 0x00000004050a08a5 */ /* 0x000fc6000f8e000a */
[----:B------:R-:W2:Y:S03]  /*0ec0*/  LDG.E R3, desc[UR20][R2.64] ;  /* 0x0000001402037981 */ /* 0x000ea6000c1e1900 */
[----:B------:R-:W-:Y:S01]  /*0ed0*/  MOV R5, UR11 ;  /* 0x0000000b00057c02 */ /* 0x000fe20008000f00 */
[----:B------:R-:W-:-:S05]  /*0ee0*/  IMAD.U32 R4, RZ, RZ, UR10 ;  /* 0x0000000aff047e24 */ /* 0x000fca000f8e00ff */
[----:B------:R-:W3:Y:S01]  /*0ef0*/  @P0 LDG.E R5, desc[UR20][R4.64] ;  /* 0x0000001404050981 */ /* 0x000ee2000c1e1900 */
[----:B--2---:R-:W-:-:S05]  /*0f00*/  IMAD.IADD R0, R0, 0x1, R3 ;  /* 0x0000000100007824 */ /* 0x004fca00078e0203 */
[----:B---3--:R-:W-:-:S07]  /*0f10*/  @P0 IADD3 R0, PT, PT, R0, R5, RZ ;  /* 0x0000000500000210 */ /* 0x008fce0007ffe0ff */
.L_x_173:
[----:B------:R-:W0:Y:S01]  /*0f20*/  LDCU.64 UR10, c[0x0][0x388] ;  /* 0x00007100ff0a77ac */ /* 0x000e220008000a00 */
[----:B------:R-:W1:Y:S01]  /*0f30*/  LDCU UR5, c[0x0][0x394] ;  /* 0x00007280ff0577ac */ /* 0x000e620008000800 */
[----:B0-----:R-:W-:Y:S02]  /*0f40*/  UIMAD.WIDE.U32 UR10, UR4, 0x4, UR10 ;  /* 0x00000004040a78a5 */ /* 0x001fe4000f8e000a */
[----:B------:R-:W-:-:S04]  /*0f50*/  UIADD3 UR4, UPT, UPT, UR4, 0x1, URZ ;  /* 0x0000000104047890 */ /* 0x000fc8000fffe0ff */
[----:B-1----:R-:W-:Y:S01]  /*0f60*/  UISETP.NE.AND UP0, UPT, UR4, UR5, UPT ;  /* 0x000000050400728c */ /* 0x002fe2000bf05270 */
[----:B------:R-:W-:Y:S01]  /*0f70*/  IMAD.U32 R2, RZ, RZ, UR10 ;  /* 0x0000000aff027e24 */ /* 0x000fe2000f8e00ff */
[----:B------:R-:W-:-:S04]  /*0f80*/  MOV R3, UR11 ;  /* 0x0000000b00037c02 */ /* 0x000fc80008000f00 */
[----:B------:R-:W-:Y:S01]  /*0f90*/  PLOP3.LUT P0, PT, PT, PT, UP0, 0x80, 0x8 ;  /* 0x000000000008781c */ /* 0x000fe20003f0f008 */
[----:B------:R0:W-:-:S12]  /*0fa0*/  STG.E desc[UR20][R2.64], R0 ;  /* 0x0000000002007986 */ /* 0x0001d8000c101914 */
[----:B0-----:R-:W-:Y:S05]  /*0fb0*/  @!P0 EXIT ;  /* 0x000000000000894d */ /* 0x001fea0003800000 */
[----:B------:R-:W-:Y:S05]  /*0fc0*/  BRA `(.L_x_176) ;  /* 0xfffffff000547947 */ /* 0x000fea000383ffff */
.L_x_170:
[----:B------:R-:W-:Y:S01]  /*0fd0*/  UIADD3 UR4, UPT, UPT, UR8, -0x1, URZ ;  /* 0xffffffff08047890 */ /* 0x000fe2000fffe0ff */
[----:B------:R-:W-:-:S03]  /*0fe0*/  IMAD.MOV.U32 R7, RZ, RZ, RZ ;  /* 0x000000ffff077224 */ /* 0x000fc600078e00ff */
[----:B------:R-:W-:Y:S02]  /*0ff0*/  UISETP.GE.U32.AND UP0, UPT, UR4, 0x7, UPT ;  /* 0x000000070400788c */ /* 0x000fe4000bf06070 */
[----:B------:R-:W-:-:S07]  /*1000*/  ULOP3.LUT UR4, UR8, 0x7, URZ, 0xc0, !UPT ;  /* 0x0000000708047892 */ /* 0x000fce000f8ec0ff */
[----:B------:R-:W-:Y:S05]  /*1010*/  BRA.U !UP0, `(.L_x_177) ;  /* 0x0000000108407547 */ /* 0x000fea000b800000 */
[----:B------:R-:W0:Y:S01]  /*1020*/  LDC.64 R4, c[0x0][0x388] ;  /* 0x0000e200ff047b82 */ /* 0x000e220000000a00 */
[----:B------:R-:W-:Y:S01]  /*1030*/  ULOP3.LUT UR5, UR8, 0x7ffffff8, URZ, 0xc0, !UPT ;  /* 0x7ffffff808057892 */ /* 0x000fe2000f8ec0ff */
[----:B------:R-:W-:-:S05]  /*1040*/  HFMA2 R0, -RZ, RZ, 0, 0 ;  /* 0x00000000ff007431 */ /* 0x000fca00000001ff */
[----:B------:R-:W-:-:S07]  /*1050*/  IMAD.U32 R7, RZ, RZ, UR5 ;  /* 0x00000005ff077e24 */ /* 0x000fce000f8e00ff */
.L_x_178:
[C---:B01----:R-:W-:Y:S01]  /*1060*/  IMAD.WIDE.U32 R2, R0.reuse, 0x4, R4 ;  /* 0x0000000400027825 */ /* 0x043fe200078e0004 */
[----:B------:R-:W-:-:S04]  /*1070*/  IADD3 R0, PT, PT, R0, 0x8, RZ ;  /* 0x0000000800007810 */ /* 0x000fc80007ffe0ff */
[----:B------:R-:W-:Y:S01]  /*1080*/  ISETP.NE.AND P0, PT, R0, R7, PT ;  /* 0x000000070000720c */ /* 0x000fe20003f05270 */
[----:B------:R1:W-:Y:S04]  /*1090*/  STG.E desc[UR20][R2.64], RZ ;  /* 0x000000ff02007986 */ /* 0x0003e8000c101914 */
[----:B------:R1:W-:Y:S04]  /*10a0*/  STG.E desc[UR20][R2.64+0x4], RZ ;  /* 0x000004ff02007986 */ /* 0x0003e8000c101914 */
[----:B------:R1:W-:Y:S04]  /*10b0*/  STG.E desc[UR20][R2.64+0x8], RZ ;  /* 0x000008ff02007986 */ /* 0x0003e8000c101914 */
[----:B------:R1:W-:Y:S04]  /*10c0*/  STG.E desc[UR20][R2.64+0xc], RZ ;  /* 0x00000cff02007986 */ /* 0x0003e8000c101914 */
[----:B------:R1:W-:Y:S04]  /*10d0*/  STG.E desc[UR20][R2.64+0x10], RZ ;  /* 0x000010ff02007986 */ /* 0x0003e8000c101914 */
[----:B------:R1:W-:Y:S04]  /*10e0*/  STG.E desc[UR20][R2.64+0x14], RZ ;  /* 0x000014ff02007986 */ /* 0x0003e8000c101914 */
[----:B------:R1:W-:Y:S04]  /*10f0*/  STG.E desc[UR20][R2.64+0x18], RZ ;  /* 0x000018ff02007986 */ /* 0x0003e8000c101914 */
[----:B------:R1:W-:Y:S01]  /*1100*/  STG.E desc[UR20][R2.64+0x1c], RZ ;  /* 0x00001cff02007986 */ /* 0x0003e2000c101914 */
[----:B------:R-:W-:Y:S05]  /*1110*/  @P0 BRA `(.L_x_178) ;  /* 0xfffffffc00d00947 */ /* 0x000fea000383ffff */
.L_x_177:
[----:B------:R-:W-:-:S13]  /*1120*/  ISETP.NE.AND P0, PT, RZ, UR4, PT ;  /* 0x00000004ff007c0c */ /* 0x000fda000bf05270 */
[----:B------:R-:W-:Y:S05]  /*1130*/  @!P0 EXIT ;  /* 0x000000000000894d */ /* 0x000fea0003800000 */
[----:B------:R-:W-:Y:S02]  /*1140*/  UISETP.GE.U32.AND UP0, UPT, UR4, 0x4, UPT ;  /* 0x000000040400788c */ /* 0x000fe4000bf06070 */
[----:B------:R-:W-:-:S07]  /*1150*/  ULOP3.LUT UR4, UR8, 0x3, URZ, 0xc0, !UPT ;  /* 0x0000000308047892 */ /* 0x000fce000f8ec0ff */
[----:B------:R-:W-:Y:S05]  /*1160*/  BRA.U !UP0, `(.L_x_179) ;  /* 0x00000001081c7547 */ /* 0x000fea000b800000 */
[----:B-1----:R-:W0:Y:S02]  /*1170*/  LDC.64 R2, c[0x0][0x388] ;  /* 0x0000e200ff027b82 */ /* 0x002e240000000a00 */
[----:B0-----:R-:W-:-:S04]  /*1180*/  IMAD.WIDE.U32 R2, R7, 0x4, R2 ;  /* 0x0000000407027825 */ /* 0x001fc800078e0002 */
[----:B------:R-:W-:Y:S01]  /*1190*/  VIADD R7, R7, 0x4 ;  /* 0x0000000407077836 */ /* 0x000fe20000000000 */
[----:B------:R0:W-:Y:S04]  /*11a0*/  STG.E desc[UR20][R2.64], RZ ;  /* 0x000000ff02007986 */ /* 0x0001e8000c101914 */
[----:B------:R0:W-:Y:S04]  /*11b0*/  STG.E desc[UR20][R2.64+0x4], RZ ;  /* 0x000004ff02007986 */ /* 0x0001e8000c101914 */
[----:B------:R0:W-:Y:S04]  /*11c0*/  STG.E desc[UR20][R2.64+0x8], RZ ;  /* 0x000008ff02007986 */ /* 0x0001e8000c101914 */
[----:B------:R0:W-:Y:S02]  /*11d0*/  STG.E desc[UR20][R2.64+0xc], RZ ;  /* 0x00000cff02007986 */ /* 0x0001e4000c101914 */
.L_x_179:
[----:B------:R-:W-:-:S13]  /*11e0*/  ISETP.NE.AND P0, PT, RZ, UR4, PT ;  /* 0x00000004ff007c0c */ /* 0x000fda000bf05270 */
[----:B------:R-:W-:Y:S05]  /*11f0*/  @!P0 EXIT ;  /* 0x000000000000894d */ /* 0x000fea0003800000 */
[----:B------:R-:W-:Y:S02]  /*1200*/  UISETP.NE.AND UP0, UPT, UR4, 0x1, UPT ;  /* 0x000000010400788c */ /* 0x000fe4000bf05270 */
[----:B------:R-:W-:-:S04]  /*1210*/  ULOP3.LUT UR4, UR8, 0x1, URZ, 0xc0, !UPT ;  /* 0x0000000108047892 */ /* 0x000fc8000f8ec0ff */
[----:B------:R-:W-:Y:S01]  /*1220*/  PLOP3.LUT P0, PT, PT, PT, UP0, 0x80, 0x8 ;  /* 0x000000000008781c */ /* 0x000fe20003f0f008 */
[----:B------:R-:W-:-:S06]  /*1230*/  UISETP.NE.U32.AND UP0, UPT, UR4, 0x1, UPT ;  /* 0x000000010400788c */ /* 0x000fcc000bf05070 */
[----:B------:R-:W-:-:S06]  /*1240*/  PLOP3.LUT P1, PT, PT, PT, UP0, 0x80, 0x8 ;  /* 0x000000000008781c */ /* 0x000fcc0003f2f008 */
[----:B01----:R-:W0:Y:S02]  /*1250*/  @P0 LDC.64 R2, c[0x0][0x388] ;  /* 0x0000e200ff020b82 */ /* 0x003e240000000a00 */
[----:B0-----:R-:W-:-:S05]  /*1260*/  @P0 IMAD.WIDE.U32 R2, R7, 0x4, R2 ;  /* 0x0000000407020825 */ /* 0x001fca00078e0002 */
[----:B------:R0:W-:Y:S04]  /*1270*/  @P0 STG.E desc[UR20][R2.64], RZ ;  /* 0x000000ff02000986 */ /* 0x0001e8000c101914 */
[----:B------:R0:W-:Y:S01]  /*1280*/  @P0 STG.E desc[UR20][R2.64+0x4], RZ ;  /* 0x000004ff02000986 */ /* 0x0001e2000c101914 */
[----:B------:R-:W-:Y:S05]  /*1290*/  @P1 EXIT ;  /* 0x000000000000194d */ /* 0x000fea0003800000 */
[----:B0-----:R-:W0:Y:S01]  /*12a0*/  LDC.64 R2, c[0x0][0x388] ;  /* 0x0000e200ff027b82 */ /* 0x001e220000000a00 */
[----:B------:R-:W-:-:S05]  /*12b0*/  @P0 IADD3 R7, PT, PT, R7, 0x2, RZ ;  /* 0x0000000207070810 */ /* 0x000fca0007ffe0ff */
[----:B0-----:R-:W-:-:S05]  /*12c0*/  IMAD.WIDE.U32 R2, R7, 0x4, R2 ;  /* 0x0000000407027825 */ /* 0x001fca00078e0002 */
[----:B------:R-:W-:Y:S01]  /*12d0*/  STG.E desc[UR20][R2.64], RZ ;  /* 0x000000ff02007986 */ /* 0x000fe2000c101914 */
[----:B------:R-:W-:Y:S05]  /*12e0*/  EXIT ;  /* 0x000000000000794d */ /* 0x000fea0003800000 */
.L_x_180:
        /* <DEDUP_REMOVED lines=9> */
.L_x_300:


//--------------------- .text.exclusive_scan_block_counts --------------------------
	.section	.text.exclusive_scan_block_counts,"ax",@progbits
	.align	128
        .global         exclusive_scan_block_counts
        .type           exclusive_scan_block_counts,@function
        .size           exclusive_scan_block_counts,(.L_x_301 - exclusive_scan_block_counts)
        .other          exclusive_scan_block_counts,@"STO_CUDA_ENTRY STV_DEFAULT"
exclusive_scan_block_counts:
.text.exclusive_scan_block_counts:
[----:B------:R-:W-:Y:S01]  /*0000*/  LDC R1, c[0x0][0x37c] ;  /* 0x0000df00ff017b82 */ /* 0x000fe20000000800 */
[----:B------:R-:W0:Y:S01]  /*0010*/  S2R R0, SR_TID.X ;  /* 0x0000000000007919 */ /* 0x000e220000002100 */
[----:B------:R-:W1:Y:S06]  /*0020*/  LDCU.64 UR4, c[0x0][0x398] ;  /* 0x00007300ff0477ac */ /* 0x000e6c0008000a00 */
[----:B------:R-:W0:Y:S01]  /*0030*/  S2UR UR7, SR_CTAID.X ;  /* 0x00000000000779c3 */ /* 0x000e220000002500 */
[----:B-1----:R-:W-:-:S04]  /*0040*/  UISETP.LT.AND UP0, UPT, UR5, UR4, UPT ;  /* 0x000000040500728c */ /* 0x002fc8000bf01270 */
[----:B------:R-:W-:Y:S01]  /*0050*/  USEL UR6, UR5, UR4, UP0 ;  /* 0x0000000405067287 */ /* 0x000fe20008000000 */
[----:B0-----:R-:W-:-:S05]  /*0060*/  LOP3.LUT P0, RZ, R0, UR7, RZ, 0xfc, !PT ;  /* 0x0000000700ff7c12 */ /* 0x001fca000f80fcff */
[----:B------:R-:W-:-:S04]  /*0070*/  MOV R0, UR6 ;  /* 0x0000000600007c02 */ /* 0x000fc80008000f00 */
[----:B------:R-:W-:-:S13]  /*0080*/  ISETP.LT.OR P0, PT, R0, 0x1, P0 ;  /* 0x000000010000780c */ /* 0x000fda0000701670 */
[----:B------:R-:W-:Y:S05]  /*0090*/  @P0 EXIT ;  /* 0x000000000000094d */ /* 0x000fea0003800000 */
[----:B------:R-:W-:Y:S02]  /*00a0*/  ULOP3.LUT UR15, UR4, 0xf, URZ, 0xc0, !UPT ;  /* 0x0000000f040f7892 */ /* 0x000fe4000f8ec0ff */
[----:B------:R-:W-:Y:S02]  /*00b0*/  ULOP3.LUT UR18, UR4, 0x7, URZ, 0xc0, !UPT ;  /* 0x0000000704127892 */ /* 0x000fe4000f8ec0ff */
[----:B------:R-:W-:Y:S02]  /*00c0*/  ULOP3.LUT UR6, UR4, 0x7ffffff0, URZ, 0xc0, !UPT ;  /* 0x7ffffff004067892 */ /* 0x000fe4000f8ec0ff */
[----:B------:R-:W-:Y:S01]  /*00d0*/  ULOP3.LUT UR7, UR4, 0x3, URZ, 0xc0, !UPT ;  /* 0x0000000304077892 */ /* 0x000fe2000f8ec0ff */
[----:B------:R-:W0:Y:S01]  /*00e0*/  LDCU.64 UR16, c[0x0][0x358] ;  /* 0x00006b00ff1077ac */ /* 0x000e220008000a00 */
[----:B------:R-:W-:Y:S01]  /*00f0*/  USHF.L.U32 UR8, UR5, 0x4, URZ ;  /* 0x0000000405087899 */ /* 0x000fe200080006ff */
[----:B------:R-:W-:-:S11]  /*0100*/  UMOV UR4, URZ ;  /* 0x000000ff00047c82 */ /* 0x000fd60008000000 */
.L_x_186:
[----:B-1----:R-:W1:Y:S01]  /*0110*/  LDCU.64 UR10, c[0x0][0x380] ;  /* 0x00007000ff0a77ac */ /* 0x002e620008000a00 */
[----:B------:R-:W2:Y:S01]  /*0120*/  LDCU UR5, c[0x0][0x398] ;  /* 0x00007300ff0577ac */ /* 0x000ea20008000800 */
[----:B-1----:R-:W-:-:S06]  /*0130*/  UIMAD.WIDE.U32 UR10, UR4, 0x4, UR10 ;  /* 0x00000004040a78a5 */ /* 0x002fcc000f8e000a */
[----:B0----5:R-:W-:Y:S01]  /*0140*/  IMAD.U32 R22, RZ, RZ, UR10 ;  /* 0x0000000aff167e24 */ /* 0x021fe2000f8e00ff */
[----:B------:R-:W-:-:S05]  /*0150*/  MOV R23, UR11 ;  /* 0x0000000b00177c02 */ /* 0x000fca0008000f00 */
[----:B0-----:R0:W5:Y:S01]  /*0160*/  LDG.E R22, desc[UR16][R22.64] ;  /* 0x0000001016167981 */ /* 0x001162000c1e1900 */
[----:B--2---:R-:W-:-:S03]  /*0170*/  UISETP.GE.U32.AND UP0, UPT, UR5, 0x10, UPT ;  /* 0x000000100500788c */ /* 0x004fc6000bf06070 */
[----:B------:R-:W-:-:S06]  /*0180*/  UMOV UR5, URZ ;  /* 0x000000ff00057c82 */ /* 0x000fcc0008000000 */
[----:B0-----:R-:W-:Y:S05]  /*0190*/  BRA.U !UP0, `(.L_x_181) ;  /* 0x00000009083c7547 */ /* 0x001fea000b800000 */
[----:B------:R-:W0:Y:S01]  /*01a0*/  LDCU UR5, c[0x0][0x39c] ;  /* 0x00007380ff0577ac */ /* 0x000e220008000800 */
[----:B------:R-:W1:Y:S01]  /*01b0*/  LDC.64 R12, c[0x0][0x390] ;  /* 0x0000e400ff0c7b82 */ /* 0x000e620000000a00 */
[----:B------:R-:W-:Y:S02]  /*01c0*/  UIADD3 UR29, UPT, UPT, -UR6, URZ, URZ ;  /* 0x000000ff061d7290 */ /* 0x000fe4000fffe1ff */
[----:B------:R-:W-:Y:S01]  /*01d0*/  UIMAD.WIDE.U32 UR10, UR4, 0x4, URZ ;  /* 0x00000004040a78a5 */ /* 0x000fe2000f8e00ff */
[----:B------:R-:W2:Y:S04]  /*01e0*/  LDCU.64 UR30, c[0x0][0x390] ;  /* 0x00007200ff1e77ac */ /* 0x000ea80008000a00 */
[----:B------:R-:W3:Y:S01]  /*01f0*/  LDC.64 R14, c[0x0][0x388] ;  /* 0x0000e200ff0e7b82 */ /* 0x000ee20000000a00 */
[----:B------:R-:W4:Y:S01]  /*0200*/  LDCU.64 UR32, c[0x0][0x388] ;  /* 0x00007100ff2077ac */ /* 0x000f220008000a00 */
[----:B0-----:R-:W-:-:S02]  /*0210*/  UIADD3 UR9, UPT, UPT, UR4, UR5, URZ ;  /* 0x0000000504097290 */ /* 0x001fc4000fffe0ff */
[----:B------:R-:W-:Y:S02]  /*0220*/  ULEA UR12, UR5, UR4, 0x1 ;  /* 0x00000004050c7291 */ /* 0x000fe4000f8e08ff */
[----:B------:R-:W-:Y:S02]  /*0230*/  UIMAD UR13, UR5, 0x3, UR4 ;  /* 0x00000003050d78a4 */ /* 0x000fe4000f8e0204 */
[----:B------:R-:W-:Y:S01]  /*0240*/  ULEA UR14, UR5, UR4, 0x2 ;  /* 0x00000004050e7291 */ /* 0x000fe2000f8e10ff */
[----:B------:R-:W-:Y:S01]  /*0250*/  IMAD.U32 R0, RZ, RZ, UR9 ;  /* 0x00000009ff007e24 */ /* 0x000fe2000f8e00ff */
[----:B------:R-:W-:Y:S01]  /*0260*/  UIMAD UR19, UR5, 0x5, UR4 ;  /* 0x00000005051378a4 */ /* 0x000fe2000f8e0204 */
[----:B------:R-:W-:Y:S01]  /*0270*/  MOV R2, UR12 ;  /* 0x0000000c00027c02 */ /* 0x000fe20008000f00 */
[----:B------:R-:W-:Y:S01]  /*0280*/  UIMAD UR20, UR5, 0x6, UR4 ;  /* 0x00000006051478a4 */ /* 0x000fe2000f8e0204 */
[----:B------:R-:W-:Y:S01]  /*0290*/  IMAD.U32 R3, RZ, RZ, UR13 ;  /* 0x0000000dff037e24 */ /* 0x000fe2000f8e00ff */
[----:B------:R-:W-:Y:S01]  /*02a0*/  UIMAD UR21, UR5, 0x7, UR4 ;  /* 0x00000007051578a4 */ /* 0x000fe2000f8e0204 */
[----:B------:R-:W-:Y:S01]  /*02b0*/  MOV R4, UR14 ;  /* 0x0000000e00047c02 */ /* 0x000fe20008000f00 */
        /* <DEDUP_REMOVED lines=16> */
[----:B------:R-:W-:-:S02]  /*03c0*/  IMAD.U32 R25, RZ, RZ, UR27 ;  /* 0x0000001bff197e24 */ /* 0x000fc4000f8e00ff */
[----:B------:R-:W-:Y:S02]  /*03d0*/  MOV R27, UR28 ;  /* 0x0000001c001b7c02 */ /* 0x000fe40008000f00 */
[----:B-12-4-:R-:W-:-:S07]  /*03e0*/  IMAD.U32 R29, RZ, RZ, UR5 ;  /* 0x00000005ff1d7e24 */ /* 0x016fce000f8e00ff */
.L_x_182:
[----:B------:R-:W-:Y:S02]  /*03f0*/  UIADD3 UR12, UP0, UPT, UR10, UR30, URZ ;  /* 0x0000001e0a0c7290 */ /* 0x000fe4000ff1e0ff */
[----:B------:R-:W-:Y:S02]  /*0400*/  UIADD3 UR5, UP1, UPT, UR10, UR32, URZ ;  /* 0x000000200a057290 */ /* 0x000fe4000ff3e0ff */
[----:B------:R-:W-:Y:S02]  /*0410*/  UIADD3.X UR13, UPT, UPT, UR11, UR31, URZ, UP0, !UPT ;  /* 0x0000001f0b0d7290 */ /* 0x000fe400087fe4ff */
[----:B------:R-:W-:Y:S01]  /*0420*/  UIADD3.X UR9, UPT, UPT, UR11, UR33, URZ, UP1, !UPT ;  /* 0x000000210b097290 */ /* 0x000fe20008ffe4ff */
[----:B------:R-:W-:Y:S01]  /*0430*/  MOV R16, UR12 ;  /* 0x0000000c00107c02 */ /* 0x000fe20008000f00 */
[----:B------:R-:W-:Y:S02]  /*0440*/  IMAD.U32 R18, RZ, RZ, UR5 ;  /* 0x00000005ff127e24 */ /* 0x000fe4000f8e00ff */
[----:B------:R-:W-:-:S02]  /*0450*/  MOV R17, UR13 ;  /* 0x0000000d00117c02 */ /* 0x000fc40008000f00 */
[----:B------:R-:W-:-:S03]  /*0460*/  IMAD.U32 R19, RZ, RZ, UR9 ;  /* 0x00000009ff137e24 */ /* 0x000fc6000f8e00ff */
[----:B-----5:R0:W-:Y:S04]  /*0470*/  STG.E desc[UR16][R16.64], R22 ;  /* 0x0000001610007986 */ /* 0x0201e8000c101910 */
[----:B------:R1:W2:Y:S02]  /*0480*/  LDG.E R21, desc[UR16][R18.64] ;  /* 0x0000001012157981 */ /* 0x0002a4000c1e1900 */
[----:B-1----:R-:W-:Y:S01]  /*0490*/  IMAD.WIDE.U32 R18, R0, 0x4, R12 ;  /* 0x0000000400127825 */ /* 0x002fe200078e000c */
[----:B--2---:R-:W-:-:S03]  /*04a0*/  IADD3 R24, PT, PT, R21, R22, RZ ;  /* 0x0000001615187210 */ /* 0x004fc60007ffe0ff */
[----:B---3--:R-:W-:Y:S02]  /*04b0*/  IMAD.WIDE.U32 R20, R0, 0x4, R14 ;  /* 0x0000000400147825 */ /* 0x008fe400078e000e */
[----:B------:R1:W-:Y:S04]  /*04c0*/  STG.E desc[UR16][R18.64], R24 ;  /* 0x0000001812007986 */ /* 0x0003e8000c101910 */
[----:B------:R-:W2:Y:S01]  /*04d0*/  LDG.E R21, desc[UR16][R20.64] ;  /* 0x0000001014157981 */ /* 0x000ea2000c1e1900 */
[----:B0-----:R-:W-:-:S04]  /*04e0*/  IMAD.WIDE.U32 R16, R2, 0x4, R12 ;  /* 0x0000000402107825 */ /* 0x001fc800078e000c */
[----:B--2---:R-:W-:Y:S02]  /*04f0*/  IMAD.IADD R26, R24, 0x1, R21 ;  /* 0x00000001181a7824 */ /* 0x004fe400078e0215 */
[----:B------:R-:W-:-:S03]  /*0500*/  IMAD.WIDE.U32 R20, R2, 0x4, R14 ;  /* 0x0000000402147825 */ /* 0x000fc600078e000e */
[----:B------:R0:W-:Y:S04]  /*0510*/  STG.E desc[UR16][R16.64], R26 ;  /* 0x0000001a10007986 */ /* 0x0001e8000c101910 */
[----:B------:R-:W2:Y:S01]  /*0520*/  LDG.E R22, desc[UR16][R20.64] ;  /* 0x0000001014167981 */ /* 0x000ea2000c1e1900 */
[----:B-1----:R-:W-:-:S04]  /*0530*/  IMAD.WIDE.U32 R18, R3, 0x4, R12 ;  /* 0x0000000403127825 */ /* 0x002fc800078e000c */
[----:B0-----:R-:W-:Y:S01]  /*0540*/  IMAD.WIDE.U32 R16, R3, 0x4, R14 ;  /* 0x0000000403107825 */ /* 0x001fe200078e000e */
[----:B--2---:R-:W-:-:S05]  /*0550*/  IADD3 R22, PT, PT, R26, R22, RZ ;  /* 0x000000161a167210 */ /* 0x004fca0007ffe0ff */
[----:B------:R0:W-:Y:S04]  /*0560*/  STG.E desc[UR16][R18.64], R22 ;  /* 0x0000001612007986 */ /* 0x0001e8000c101910 */
[----:B------:R-:W2:Y:S01]  /*0570*/  LDG.E R24, desc[UR16][R16.64] ;  /* 0x0000001010187981 */ /* 0x000ea2000c1e1900 */
[----:B------:R-:W-:-:S04]  /*0580*/  IMAD.WIDE.U32 R20, R4, 0x4, R12 ;  /* 0x0000000404147825 */ /* 0x000fc800078e000c */
[----:B0-----:R-:W-:-:S04]  /*0590*/  IMAD.WIDE.U32 R18, R4, 0x4, R14 ;  /* 0x0000000404127825 */ /* 0x001fc800078e000e */
[----:B--2---:R-:W-:-:S05]  /*05a0*/  IMAD.IADD R24, R22, 0x1, R24 ;  /* 0x0000000116187824 */ /* 0x004fca00078e0218 */
[----:B------:R0:W-:Y:S04]  /*05b0*/  STG.E desc[UR16][R20.64], R24 ;  /* 0x0000001814007986 */ /* 0x0001e8000c101910 */
[----:B------:R-:W2:Y:S01]  /*05c0*/  LDG.E R26, desc[UR16][R18.64] ;  /* 0x00000010121a7981 */ /* 0x000ea2000c1e1900 */
[----:B------:R-:W-:-:S04]  /*05d0*/  IMAD.WIDE.U32 R16, R5, 0x4, R14 ;  /* 0x0000000405107825 */ /* 0x000fc800078e000e */
[----:B0-----:R-:W-:Y:S01]  /*05e0*/  IMAD.WIDE.U32 R20, R5, 0x4, R12 ;  /* 0x0000000405147825 */ /* 0x001fe200078e000c */
[----:B--2---:R-:W-:-:S05]  /*05f0*/  IADD3 R26, PT, PT, R24, R26, RZ ;  /* 0x0000001a181a7210 */ /* 0x004fca0007ffe0ff */
[----:B------:R0:W-:Y:S04]  /*0600*/  STG.E desc[UR16][R20.64], R26 ;  /* 0x0000001a14007986 */ /* 0x0001e8000c101910 */
[----:B------:R1:W2:Y:S01]  /*0610*/  LDG.E R22, desc[UR16][R16.64] ;  /* 0x0000001010167981 */ /* 0x0002a2000c1e1900 */
[----:B------:R-:W-:-:S04]  /*0620*/  IMAD.WIDE.U32 R18, R6, 0x4, R12 ;  /* 0x0000000406127825 */ /* 0x000fc800078e000c */
[----:B-1----:R-:W-:-:S04]  /*0630*/  IMAD.WIDE.U32 R16, R6, 0x4, R14 ;  /* 0x0000000406107825 */ /* 0x002fc800078e000e */
[----:B--2---:R-:W-:-:S05]  /*0640*/  IMAD.IADD R22, R26, 0x1, R22 ;  /* 0x000000011a167824 */ /* 0x004fca00078e0216 */
[----:B------:R1:W-:Y:S04]  /*0650*/  STG.E desc[UR16][R18.64], R22 ;  /* 0x0000001612007986 */ /* 0x0003e8000c101910 */
[----:B------:R-:W2:Y:S01]  /*0660*/  LDG.E R24, desc[UR16][R16.64] ;  /* 0x0000001010187981 */ /* 0x000ea2000c1e1900 */
[----:B0-----:R-:W-:-:S04]  /*0670*/  IMAD.WIDE.U32 R20, R7, 0x4, R12 ;  /* 0x0000000407147825 */ /* 0x001fc800078e000c */
[----:B-1----:R-:W-:Y:S01]  /*0680*/  IMAD.WIDE.U32 R18, R7, 0x4, R14 ;  /* 0x0000000407127825 */ /* 0x002fe200078e000e */
[----:B--2---:R-:W-:-:S05]  /*0690*/  IADD3 R24, PT, PT, R22, R24, RZ ;  /* 0x0000001816187210 */ /* 0x004fca0007ffe0ff */
[----:B------:R0:W-:Y:S04]  /*06a0*/  STG.E desc[UR16][R20.64], R24 ;  /* 0x0000001814007986 */ /* 0x0001e8000c101910 */
[----:B------:R-:W2:Y:S01]  /*06b0*/  LDG.E R26, desc[UR16][R18.64] ;  /* 0x00000010121a7981 */ /* 0x000ea2000c1e1900 */
[----:B------:R-:W-:-:S04]  /*06c0*/  IMAD.WIDE.U32 R16, R8, 0x4, R14 ;  /* 0x0000000408107825 */ /* 0x000fc800078e000e */
[----:B0-----:R-:W-:-:S04]  /*06d0*/  IMAD.WIDE.U32 R20, R8, 0x4, R12 ;  /* 0x0000000408147825 */ /* 0x001fc800078e000c */
[----:B--2---:R-:W-:-:S05]  /*06e0*/  IMAD.IADD R26, R24, 0x1, R26 ;  /* 0x00000001181a7824 */ /* 0x004fca00078e021a */
[----:B------:R0:W-:Y:S04]  /*06f0*/  STG.E desc[UR16][R20.64], R26 ;  /* 0x0000001a14007986 */ /* 0x0001e8000c101910 */
[----:B------:R1:W2:Y:S01]  /*0700*/  LDG.E R22, desc[UR16][R16.64] ;  /* 0x0000001010167981 */ /* 0x0002a2000c1e1900 */
[----:B------:R-:W-:-:S04]  /*0710*/  IMAD.WIDE.U32 R18, R9, 0x4, R12 ;  /* 0x0000000409127825 */ /* 0x000fc800078e000c */
[----:B-1----:R-:W-:Y:S01]  /*0720*/  IMAD.WIDE.U32 R16, R9, 0x4, R14 ;  /* 0x0000000409107825 */ /* 0x002fe200078e000e */
[----:B--2---:R-:W-:-:S05]  /*0730*/  IADD3 R22, PT, PT, R26, R22, RZ ;  /* 0x000000161a167210 */ /* 0x004fca0007ffe0ff */
[----:B------:R1:W-:Y:S04]  /*0740*/  STG.E desc[UR16][R18.64], R22 ;  /* 0x0000001612007986 */ /* 0x0003e8000c101910 */
[----:B------:R-:W2:Y:S01]  /*0750*/  LDG.E R24, desc[UR16][R16.64] ;  /* 0x0000001010187981 */ /* 0x000ea2000c1e1900 */
[----:B0-----:R-:W-:-:S04]  /*0760*/  IMAD.WIDE.U32 R20, R10, 0x4, R12 ;  /* 0x000000040a147825 */ /* 0x001fc800078e000c */
[----:B-1----:R-:W-:-:S04]  /*0770*/  IMAD.WIDE.U32 R18, R10, 0x4, R14 ;  /* 0x000000040a127825 */ /* 0x002fc800078e000e */
        /* <DEDUP_REMOVED lines=25> */
[----:B------:R-:W-:Y:S01]  /*0910*/  UIADD3 UR29, UPT, UPT, UR29, 0x10, URZ ;  /* 0x000000101d1d7890 */ /* 0x000fe2000fffe0ff */
[----:B--2---:R-:W-:-:S05]  /*0920*/  IADD3 R28, PT, PT, R26, R22, RZ ;  /* 0x000000161a1c7210 */ /* 0x004fca0007ffe0ff */
[----:B------:R0:W-:Y:S04]  /*0930*/  STG.E desc[UR16][R16.64], R28 ;  /* 0x0000001c10007986 */ /* 0x0001e8000c101910 */
[----:B------:R-:W2:Y:S01]  /*0940*/  LDG.E R22, desc[UR16][R18.64] ;  /* 0x0000001012167981 */ /* 0x000ea2000c1e1900 */
[----:B------:R-:W-:Y:S01]  /*0950*/  UISETP.NE.AND UP0, UPT, UR29, URZ, UPT ;  /* 0x000000ff1d00728c */ /* 0x000fe2000bf05270 */
[----:B------:R-:W-:Y:S01]  /*0960*/  IADD3 R0, PT, PT, R0, UR8, RZ ;  /* 0x0000000800007c10 */ /* 0x000fe2000fffe0ff */
[----:B------:R-:W-:Y:S01]  /*0970*/  VIADD R2, R2, UR8 ;  /* 0x0000000802027c36 */ /* 0x000fe20008000000 */
        /* <DEDUP_REMOVED lines=11> */
[----:B------:R-:W-:-:S02]  /*0a30*/  UIMAD.WIDE.U32 UR10, UR8, 0x4, UR10 ;  /* 0x00000004080a78a5 */ /* 0x000fc4000f8e000a */
[----:B------:R-:W-:Y:S02]  /*0a40*/  IADD3 R27, PT, PT, R27, UR8, RZ ;  /* 0x000000081b1b7c10 */ /* 0x000fe4000fffe0ff */
[----:B------:R-:W-:Y:S01]  /*0a50*/  IADD3 R29, PT, PT, R29, UR8, RZ ;  /* 0x000000081d1d7c10 */ /* 0x000fe2000fffe0ff */
[----:B--2---:R-:W-:Y:S01]  /*0a60*/  IMAD.IADD R22, R28, 0x1, R22 ;  /* 0x000000011c167824 */ /* 0x004fe200078e0216 */
[----:B0-----:R-:W-:Y:S06]  /*0a70*/  BRA.U UP0, `(.L_x_182) ;  /* 0xfffffff9005c7547 */ /* 0x001fec000b83ffff */
[----:B------:R-:W-:-:S05]  /*0a80*/  UMOV UR5, UR6 ;  /* 0x0000000600057c82 */ /* 0x000fca0008000000 */
.L_x_181:
        /* <DEDUP_REMOVED lines=8> */
[----:B------:R-:W2:Y:S01]  /*0b10*/  LDCU.64 UR12, c[0x0][0x388] ;  /* 0x00007100ff0c77ac */ /* 0x000ea20008000a00 */
[----:B0-----:R-:W-:-:S04]  /*0b20*/  UIMAD UR9, UR5, UR14, UR4 ;  /* 0x0000000e050972a4 */ /* 0x001fc8000f8e0204 */
[----:B-1----:R-:W-:Y:S02]  /*0b30*/  UIMAD.WIDE.U32 UR20, UR9, 0x4, UR10 ;  /* 0x00000004091478a5 */ /* 0x002fe4000f8e000a */
[----:B--2---:R-:W-:-:S04]  /*0b40*/  UIMAD.WIDE.U32 UR22, UR9, 0x4, UR12 ;  /* 0x00000004091678a5 */ /* 0x004fc8000f8e000c */
[----:B------:R-:W-:Y:S01]  /*0b50*/  IMAD.U32 R2, RZ, RZ, UR20 ;  /* 0x00000014ff027e24 */ /* 0x000fe2000f8e00ff */
[----:B------:R-:W-:Y:S01]  /*0b60*/  MOV R3, UR21 ;  /* 0x0000001500037c02 */ /* 0x000fe20008000f00 */
[----:B------:R-:W-:Y:S01]  /*0b70*/  IMAD.U32 R5, RZ, RZ, UR23 ;  /* 0x00000017ff057e24 */ /* 0x000fe2000f8e00ff */
[----:B------:R-:W-:-:S03]  /*0b80*/  MOV R4, UR22 ;  /* 0x0000001600047c02 */ /* 0x000fc60008000f00 */
[----:B-----5:R0:W-:Y:S04]  /*0b90*/  STG.E desc[UR16][R2.64], R22 ;  /* 0x0000001602007986 */ /* 0x0201e8000c101910 */
[----:B------:R-:W2:Y:S01]  /*0ba0*/  LDG.E R5, desc[UR16][R4.64] ;  /* 0x0000001004057981 */ /* 0x000ea2000c1e1900 */
[----:B------:R-:W-:-:S04]  /*0bb0*/  UIADD3 UR9, UPT, UPT, UR9, UR14, URZ ;  /* 0x0000000e09097290 */ /* 0x000fc8000fffe0ff */
[----:B------:R-:W-:Y:S02]  /*0bc0*/  UIMAD.WIDE.U32 UR20, UR9, 0x4, UR10 ;  /* 0x00000004091478a5 */ /* 0x000fe4000f8e000a */
[----:B------:R-:W-:-:S04]  /*0bd0*/  UIMAD.WIDE.U32 UR22, UR9, 0x4, UR12 ;  /* 0x00000004091678a5 */ /* 0x000fc8000f8e000c */
[----:B------:R-:W-:Y:S02]  /*0be0*/  MOV R6, UR20 ;  /* 0x0000001400067c02 */ /* 0x000fe40008000f00 */
[----:B------:R-:W-:Y:S02]  /*0bf0*/  MOV R7, UR21 ;  /* 0x0000001500077c02 */ /* 0x000fe40008000f00 */
[----:B------:R-:W-:Y:S02]  /*0c00*/  MOV R8, UR22 ;  /* 0x0000001600087c02 */ /* 0x000fe40008000f00 */
[----:B------:R-:W-:Y:S01]  /*0c10*/  MOV R9, UR23 ;  /* 0x0000001700097c02 */ /* 0x000fe20008000f00 */
[----:B--2---:R-:W-:-:S05]  /*0c20*/  IMAD.IADD R11, R22, 0x1, R5 ;  /* 0x00000001160b7824 */ /* 0x004fca00078e0205 */
[----:B------:R1:W-:Y:S04]  /*0c30*/  STG.E desc[UR16][R6.64], R11 ;  /* 0x0000000b06007986 */ /* 0x0003e8000c101910 */
[----:B------:R-:W2:Y:S01]  /*0c40*/  LDG.E R8, desc[UR16][R8.64] ;  /* 0x0000001008087981 */ /* 0x000ea2000c1e1900 */
[----:B------:R-:W-:-:S04]  /*0c50*/  UIADD3 UR9, UPT, UPT, UR9, UR14, URZ ;  /* 0x0000000e09097290 */ /* 0x000fc8000fffe0ff */
[----:B------:R-:W-:Y:S02]  /*0c60*/  UIMAD.WIDE.U32 UR20, UR9, 0x4, UR10 ;  /* 0x00000004091478a5 */ /* 0x000fe4000f8e000a */
[----:B------:R-:W-:-:S04]  /*0c70*/  UIMAD.WIDE.U32 UR22, UR9, 0x4, UR12 ;  /* 0x00000004091678a5 */ /* 0x000fc8000f8e000c */
[----:B0-----:R-:W-:Y:S01]  /*0c80*/  IMAD.U32 R2, RZ, RZ, UR20 ;  /* 0x00000014ff027e24 */ /* 0x001fe2000f8e00ff */
[----:B------:R-:W-:Y:S01]  /*0c90*/  MOV R3, UR21 ;  /* 0x0000001500037c02 */ /* 0x000fe20008000f00 */
[----:B------:R-:W-:Y:S01]  /*0ca0*/  IMAD.U32 R4, RZ, RZ, UR22 ;  /* 0x00000016ff047e24 */ /* 0x000fe2000f8e00ff */
[----:B------:R-:W-:Y:S02]  /*0cb0*/  MOV R5, UR23 ;  /* 0x0000001700057c02 */ /* 0x000fe40008000f00 */
[----:B--2---:R-:W-:-:S05]  /*0cc0*/  IADD3 R13, PT, PT, R11, R8, RZ ;  /* 0x000000080b0d7210 */ /* 0x004fca0007ffe0ff */
[----:B------:R0:W-:Y:S04]  /*0cd0*/  STG.E desc[UR16][R2.64], R13 ;  /* 0x0000000d02007986 */ /* 0x0001e8000c101910 */
[----:B------:R-:W2:Y:S01]  /*0ce0*/  LDG.E R4, desc[UR16][R4.64] ;  /* 0x0000001004047981 */ /* 0x000ea2000c1e1900 */
[----:B------:R-:W-:-:S04]  /*0cf0*/  UIADD3 UR9, UPT, UPT, UR9, UR14, URZ ;  /* 0x0000000e09097290 */ /* 0x000fc8000fffe0ff */
[----:B------:R-:W-:Y:S02]  /*0d00*/  UIMAD.WIDE.U32 UR20, UR9, 0x4, UR10 ;  /* 0x00000004091478a5 */ /* 0x000fe4000f8e000a */
[----:B------:R-:W-:-:S04]  /*0d10*/  UIMAD.WIDE.U32 UR22, UR9, 0x4, UR12 ;  /* 0x00000004091678a5 */ /* 0x000fc8000f8e000c */
[----:B-1----:R-:W-:Y:S01]  /*0d20*/  MOV R6, UR20 ;  /* 0x0000001400067c02 */ /* 0x002fe20008000f00 */
[----:B------:R-:W-:Y:S01]  /*0d30*/  IMAD.U32 R7, RZ, RZ, UR21 ;  /* 0x00000015ff077e24 */ /* 0x000fe2000f8e00ff */
[----:B------:R-:W-:Y:S01]  /*0d40*/  MOV R8, UR22 ;  /* 0x0000001600087c02 */ /* 0x000fe20008000f00 */
[----:B------:R-:W-:Y:S01]  /*0d50*/  IMAD.U32 R9, RZ, RZ, UR23 ;  /* 0x00000017ff097e24 */ /* 0x000fe2000f8e00ff */
[----:B--2---:R-:W-:-:S05]  /*0d60*/  IADD3 R11, PT, PT, R13, R4, RZ ;  /* 0x000000040d0b7210 */ /* 0x004fca0007ffe0ff */
[----:B------:R1:W-:Y:S04]  /*0d70*/  STG.E desc[UR16][R6.64], R11 ;  /* 0x0000000b06007986 */ /* 0x0003e8000c101910 */
[----:B------:R-:W2:Y:S01]  /*0d80*/  LDG.E R8, desc[UR16][R8.64] ;  /* 0x0000001008087981 */ /* 0x000ea2000c1e1900 */
[----:B------:R-:W-:-:S04]  /*0d90*/  UIADD3 UR9, UPT, UPT, UR9, UR14, URZ ;  /* 0x0000000e09097290 */ /* 0x000fc8000fffe0ff */
[----:B------:R-:W-:Y:S02]  /*0da0*/  UIMAD.WIDE.U32 UR20, UR9, 0x4, UR10 ;  /* 0x00000004091478a5 */ /* 0x000fe4000f8e000a */
[----:B------:R-:W-:-:S04]  /*0db0*/  UIMAD.WIDE.U32 UR22, UR9, 0x4, UR12 ;  /* 0x00000004091678a5 */ /* 0x000fc8000f8e000c */
[----:B0-----:R-:W-:Y:S02]  /*0dc0*/  MOV R2, UR20 ;  /* 0x0000001400027c02 */ /* 0x001fe40008000f00 */
        /* <DEDUP_REMOVED lines=9> */
[----:B-1----:R-:W-:Y:S01]  /*0e60*/  IMAD.U32 R6, RZ, RZ, UR20 ;  /* 0x00000014ff067e24 */ /* 0x002fe2000f8e00ff */
        /* <DEDUP_REMOVED lines=9> */
[----:B0-----:R-:W-:Y:S01]  /*0f00*/  MOV R2, UR20 ;  /* 0x0000001400027c02 */ /* 0x001fe20008000f00 */
        /* <DEDUP_REMOVED lines=9> */
[----:B-1----:R-:W-:Y:S02]  /*0fa0*/  MOV R6, UR10 ;  /* 0x0000000a00067c02 */ /* 0x002fe40008000f00 */
[----:B------:R-:W-:Y:S02]  /*0fb0*/  MOV R7, UR11 ;  /* 0x0000000b00077c02 */ /* 0x000fe40008000f00 */
[----:B------:R-:W-:Y:S02]  /*0fc0*/  MOV R8, UR12 ;  /* 0x0000000c00087c02 */ /* 0x000fe40008000f00 */
[----:B------:R-:W-:Y:S01]  /*0fd0*/  MOV R9, UR13 ;  /* 0x0000000d00097c02 */ /* 0x000fe20008000f00 */
[----:B--2---:R-:W-:-:S05]  /*0fe0*/  IMAD.IADD R11, R13, 0x1, R4 ;  /* 0x000000010d0b7824 */ /* 0x004fca00078e0204 */
[----:B------:R0:W-:Y:S04]  /*0ff0*/  STG.E desc[UR16][R6.64], R11 ;  /* 0x0000000b06007986 */ /* 0x0001e8000c101910 */
[----:B------:R-:W2:Y:S01]  /*1000*/  LDG.E R8, desc[UR16][R8.64] ;  /* 0x0000001008087981 */ /* 0x000ea2000c1e1900 */
[----:B------:R-:W-:Y:S01]  /*1010*/  UIADD3 UR5, UPT, UPT, UR5, 0x8, URZ ;  /* 0x0000000805057890 */ /* 0x000fe2000fffe0ff */
[----:B0-2---:R-:W-:-:S11]  /*1020*/  IMAD.IADD R22, R11, 0x1, R8 ;  /* 0x000000010b167824 */ /* 0x005fd600078e0208 */
.L_x_184:
        /* <DEDUP_REMOVED lines=11> */
[----:B------:R-:W-:Y:S02]  /*10e0*/  MOV R2, UR20 ;  /* 0x0000001400027c02 */ /* 0x000fe40008000f00 */
[----:B------:R-:W-:Y:S02]  /*10f0*/  MOV R3, UR21 ;  /* 0x0000001500037c02 */ /* 0x000fe40008000f00 */
[----:B------:R-:W-:Y:S01]  /*1100*/  MOV R5, UR23 ;  /* 0x0000001700057c02 */ /* 0x000fe20008000f00 */
[----:B------:R-:W-:Y:S02]  /*1110*/  IMAD.U32 R4, RZ, RZ, UR22 ;  /* 0x00000016ff047e24 */ /* 0x000fe4000f8e00ff */
[----:B-----5:R0:W-:Y:S04]  /*1120*/  STG.E desc[UR16][R2.64], R22 ;  /* 0x0000001602007986 */ /* 0x0201e8000c101910 */
[----:B------:R-:W2:Y:S01]  /*1130*/  LDG.E R5, desc[UR16][R4.64] ;  /* 0x0000001004057981 */ /* 0x000ea2000c1e1900 */
[----:B------:R-:W-:-:S04]  /*1140*/  UIADD3 UR14, UPT, UPT, UR14, UR9, URZ ;  /* 0x000000090e0e7290 */ /* 0x000fc8000fffe0ff */
[----:B------:R-:W-:Y:S02]  /*1150*/  UIMAD.WIDE.U32 UR20, UR14, 0x4, UR10 ;  /* 0x000000040e1478a5 */ /* 0x000fe4000f8e000a */
[----:B------:R-:W-:-:S04]  /*1160*/  UIMAD.WIDE.U32 UR22, UR14, 0x4, UR12 ;  /* 0x000000040e1678a5 */ /* 0x000fc8000f8e000c */
[----:B------:R-:W-:Y:S01]  /*1170*/  MOV R6, UR20 ;  /* 0x0000001400067c02 */ /* 0x000fe20008000f00 */
        /* <DEDUP_REMOVED lines=26> */
[----:B------:R-:W-:Y:S01]  /*1320*/  UIADD3 UR5, UPT, UPT, UR5, 0x4, URZ ;  /* 0x0000000405057890 */ /* 0x000fe2000fffe0ff */
[----:B0-2---:R-:W-:-:S11]  /*1330*/  IADD3 R22, PT, PT, R11, R8, RZ ;  /* 0x000000080b167210 */ /* 0x005fd60007ffe0ff */
.L_x_185:
[----:B------:R-:W-:Y:S05]  /*1340*/  BRA.U !UP1, `(.L_x_183) ;  /* 0x0000000109807547 */ /* 0x000fea000b800000 */
[----:B------:R-:W0:Y:S01]  /*1350*/  LDCU UR9, c[0x0][0x39c] ;  /* 0x00007380ff0977ac */ /* 0x000e220008000800 */
[----:B------:R-:W1:Y:S01]  /*1360*/  LDCU.64 UR12, c[0x0][0x390] ;  /* 0x00007200ff0c77ac */ /* 0x000e620008000a00 */
[----:B------:R-:W-:Y:S02]  /*1370*/  UISETP.NE.AND UP0, UPT, UR7, 0x1, UPT ;  /* 0x000000010700788c */ /* 0x000fe4000bf05270 */
[----:B0-----:R-:W-:-:S04]  /*1380*/  UIMAD UR5, UR5, UR9, UR4 ;  /* 0x00000009050572a4 */ /* 0x001fc8000f8e0204 */
[----:B-1----:R-:W-:-:S06]  /*1390*/  UIMAD.WIDE.U32 UR10, UR5, 0x4, UR12 ;  /* 0x00000004050a78a5 */ /* 0x002fcc000f8e000c */
[----:B------:R-:W-:Y:S01]  /*13a0*/  IMAD.U32 R2, RZ, RZ, UR10 ;  /* 0x0000000aff027e24 */ /* 0x000fe2000f8e00ff */
[----:B------:R-:W-:-:S05]  /*13b0*/  MOV R3, UR11 ;  /* 0x0000000b00037c02 */ /* 0x000fca0008000f00 */
[----:B-----5:R0:W-:Y:S01]  /*13c0*/  STG.E desc[UR16][R2.64], R22 ;  /* 0x0000001602007986 */ /* 0x0201e2000c101910 */
[----:B------:R-:W-:Y:S05]  /*13d0*/  BRA.U !UP0, `(.L_x_183) ;  /* 0x00000001085c7547 */ /* 0x000fea000b800000 */
[----:B------:R-:W1:Y:S02]  /*13e0*/  LDCU.64 UR10, c[0x0][0x388] ;  /* 0x00007100ff0a77ac */ /* 0x000e640008000a00 */
[----:B-1----:R-:W-:-:S06]  /*13f0*/  UIMAD.WIDE.U32 UR20, UR5, 0x4, UR10 ;  /* 0x00000004051478a5 */ /* 0x002fcc000f8e000a */
[----:B0-----:R-:W-:Y:S01]  /*1400*/  IMAD.U32 R3, RZ, RZ, UR21 ;  /* 0x00000015ff037e24 */ /* 0x001fe2000f8e00ff */
[----:B------:R-:W-:-:S05]  /*1410*/  MOV R2, UR20 ;  /* 0x0000001400027c02 */ /* 0x000fca0008000f00 */
        /* <DEDUP_REMOVED lines=11> */
[----:B------:R-:W-:-:S06]  /*14d0*/  UISETP.NE.AND UP0, UPT, UR7, 0x2, UPT ;  /* 0x000000020700788c */ /* 0x000fcc000bf05270 */
[----:B------:R-:W-:-:S05]  /*14e0*/  PLOP3.LUT P0, PT, PT, PT, UP0, 0x80, 0x8 ;  /* 0x000000000008781c */ /* 0x000fca0003f0f008 */
[----:B------:R-:W-:-:S04]  /*14f0*/  @UP0 UIADD3 UR10, UPT, UPT, UR5, UR9, URZ ;  /* 0x00000009050a0290 */ /* 0x000fc8000fffe0ff */
[----:B------:R-:W-:-:S06]  /*1500*/  @UP0 UIMAD.WIDE.U32 UR10, UR10, 0x4, UR12 ;  /* 0x000000040a0a08a5 */ /* 0x000fcc000f8e000c */
[----:B------:R-:W-:Y:S01]  /*1510*/  IMAD.U32 R2, RZ, RZ, UR10 ;  /* 0x0000000aff027e24 */ /* 0x000fe2000f8e00ff */
[----:B------:R-:W-:Y:S02]  /*1520*/  MOV R3, UR11 ;  /* 0x0000000b00037c02 */ /* 0x000fe40008000f00 */
[----:B--2---:R-:W-:-:S05]  /*1530*/  IADD3 R11, PT, PT, R9, R6, RZ ;  /* 0x00000006090b7210 */ /* 0x004fca0007ffe0ff */
[----:B------:R1:W-:Y:S02]  /*1540*/  @P0 STG.E desc[UR16][R2.64], R11 ;  /* 0x0000000b02000986 */ /* 0x0003e4000c101910 */
.L_x_183:
[----:B------:R-:W2:Y:S01]  /*1550*/  LDCU UR5, c[0x0][0x39c] ;  /* 0x00007380ff0577ac */ /* 0x000ea20008000800 */
[----:B------:R-:W-:-:S04]  /*1560*/  UIADD3 UR4, UPT, UPT, UR4, 0x1, URZ ;  /* 0x0000000104047890 */ /* 0x000fc8000fffe0ff */
[----:B--2---:R-:W-:-:S09]  /*1570*/  UISETP.NE.AND UP0, UPT, UR4, UR5, UPT ;  /* 0x000000050400728c */ /* 0x004fd2000bf05270 */
[----:B------:R-:W-:Y:S05]  /*1580*/  BRA.U UP0, `(.L_x_186) ;  /* 0xffffffe900e07547 */ /* 0x000fea000b83ffff */
[----:B------:R-:W-:Y:S05]  /*1590*/  EXIT ;  /* 0x000000000000794d */ /* 0x000fea0003800000 */
.L_x_187:
        /* <DEDUP_REMOVED lines=14> */
.L_x_301:


//--------------------- .text.count_block_cluster_sizes --------------------------
	.section	.text.count_block_cluster_sizes,"ax",@progbits
	.align	128
        .global         count_block_cluster_sizes
        .type           count_block_cluster_sizes,@function
        .size           count_block_cluster_sizes,(.L_x_302 - count_block_cluster_sizes)
        .other          count_block_cluster_sizes,@"STO_CUDA_ENTRY STV_DEFAULT"
count_block_cluster_sizes:
.text.count_block_cluster_sizes:
[----:B------:R-:W-:Y:S01]  /*0000*/  LDC R1, c[0x0][0x37c] ;  /* 0x0000df00ff017b82 */ /* 0x000fe20000000800 */
[----:B------:R-:W0:Y:S07]  /*0010*/  S2R R3, SR_TID.X ;  /* 0x0000000000037919 */ /* 0x000e2e0000002100 */
[----:B------:R-:W1:Y:S01]  /*0020*/  S2UR UR6, SR_CTAID.X ;  /* 0x00000000000679c3 */ /* 0x000e620000002500 */
[----:B------:R-:W-:Y:S01]  /*0030*/  MOV R8, 0x400 ;  /* 0x0000040000087802 */ /* 0x000fe20000000f00 */
[----:B------:R-:W-:Y:S01]  /*0040*/  BSSY.RECONVERGENT B0, `(.L_x_188) ;  /* 0x0000010000007945 */ /* 0x000fe20003800200 */
[----:B------:R-:W2:Y:S05]  /*0050*/  S2R R9, SR_CgaCtaId ;  /* 0x0000000000097919 */ /* 0x000eaa0000008800 */
[----:B------:R-:W1:Y:S01]  /*0060*/  LDC R0, c[0x0][0x360] ;  /* 0x0000d800ff007b82 */ /* 0x000e620000000800 */
[----:B0-----:R-:W-:Y:S01]  /*0070*/  ISETP.NE.AND P0, PT, R3, RZ, PT ;  /* 0x000000ff0300720c */ /* 0x001fe20003f05270 */
[----:B-1----:R-:W-:Y:S01]  /*0080*/  IMAD R6, R0, UR6, RZ ;  /* 0x0000000600067c24 */ /* 0x002fe2000f8e02ff */
[----:B--2---:R-:W-:-:S11]  /*0090*/  LEA R2, R9, R8, 0x18 ;  /* 0x0000000809027211 */ /* 0x004fd600078ec0ff */
[----:B------:R-:W-:Y:S05]  /*00a0*/  @P0 BRA `(.L_x_189) ;  /* 0x0000000000240947 */ /* 0x000fea0003800000 */
        /* <DEDUP_REMOVED lines=9> */
.L_x_189:
[----:B------:R-:W-:Y:S05]  /*0140*/  BSYNC.RECONVERGENT B0 ;  /* 0x0000000000007941 */ /* 0x000fea0003800200 */
.L_x_188:
[----:B------:R-:W-:Y:S06]  /*0150*/  BAR.SYNC.DEFER_BLOCKING 0x0 ;  /* 0x0000000000007b1d */ /* 0x000fec0000010000 */
[----:B------:R-:W1:Y:S01]  /*0160*/  LDCU.64 UR8, c[0x0][0x358] ;  /* 0x00006b00ff0877ac */ /* 0x000e620008000a00 */
[----:B------:R-:W2:Y:S02]  /*0170*/  LDS R2, [R2] ;  /* 0x0000000002027984 */ /* 0x000ea40000000800 */
[----:B--2---:R-:W-:-:S13]  /*0180*/  ISETP.NE.AND P0, PT, R2, RZ, PT ;  /* 0x000000ff0200720c */ /* 0x004fda0003f05270 */
[----:B-1----:R-:W-:Y:S05]  /*0190*/  @P0 BRA `(.L_x_190) ;  /* 0x00000004001c0947 */ /* 0x002fea0003800000 */
[----:B------:R-:W1:Y:S02]  /*01a0*/  LDC R9, c[0x0][0x394] ;  /* 0x0000e500ff097b82 */ /* 0x000e640000000800 */
[----:B-1----:R-:W-:-:S04]  /*01b0*/  ISETP.GE.AND P0, PT, R9, 0x1, PT ;  /* 0x000000010900780c */ /* 0x002fc80003f06270 */
[----:B------:R-:W-:-:S13]  /*01c0*/  ISETP.NE.OR P0, PT, R3, RZ, !P0 ;  /* 0x000000ff0300720c */ /* 0x000fda0004705670 */
[----:B------:R-:W-:Y:S05]  /*01d0*/  @P0 EXIT ;  /* 0x000000000000094d */ /* 0x000fea0003800000 */
[C---:B------:R-:W-:Y:S01]  /*01e0*/  ISETP.GE.U32.AND P1, PT, R9.reuse, 0x8, PT ;  /* 0x000000080900780c */ /* 0x040fe20003f26070 */
[C---:B------:R-:W-:Y:S01]  /*01f0*/  IMAD R0, R9.reuse, UR6, RZ ;  /* 0x0000000609007c24 */ /* 0x040fe2000f8e02ff */
[----:B------:R-:W-:Y:S01]  /*0200*/  LOP3.LUT R8, R9, 0x7, RZ, 0xc0, !PT ;  /* 0x0000000709087812 */ /* 0x000fe200078ec0ff */
[----:B------:R-:W-:-:S03]  /*0210*/  IMAD.MOV.U32 R3, RZ, RZ, RZ ;  /* 0x000000ffff037224 */ /* 0x000fc600078e00ff */
[----:B------:R-:W-:-:S07]  /*0220*/  ISETP.NE.AND P0, PT, R8, RZ, PT ;  /* 0x000000ff0800720c */ /* 0x000fce0003f05270 */
[----:B------:R-:W-:Y:S06]  /*0230*/  @!P1 BRA `(.L_x_191) ;  /* 0x0000000000549947 */ /* 0x000fec0003800000 */
[----:B0-----:R-:W0:Y:S01]  /*0240*/  LDC.64 R4, c[0x0][0x388] ;  /* 0x0000e200ff047b82 */ /* 0x001e220000000a00 */
[----:B------:R-:W-:-:S05]  /*0250*/  LOP3.LUT R3, R9, 0x7ffffff8, RZ, 0xc0, !PT ;  /* 0x7ffffff809037812 */ /* 0x000fca00078ec0ff */
[----:B------:R-:W-:Y:S02]  /*0260*/  IMAD.MOV R2, RZ, RZ, -R3 ;  /* 0x000000ffff027224 */ /* 0x000fe400078e0a03 */
[----:B0-----:R-:W-:-:S03]  /*0270*/  IMAD.WIDE.U32 R4, R0, 0x4, R4 ;  /* 0x0000000400047825 */ /* 0x001fc600078e0004 */
[----:B------:R-:W-:-:S05]  /*0280*/  IADD3 R6, P1, PT, R4, 0x10, RZ ;  /* 0x0000001004067810 */ /* 0x000fca0007f3e0ff */
[----:B------:R-:W-:-:S08]  /*0290*/  IMAD.X R7, RZ, RZ, R5, P1 ;  /* 0x000000ffff077224 */ /* 0x000fd000008e0605 */
.L_x_192:
[----:B-1----:R-:W-:Y:S01]  /*02a0*/  MOV R4, R6 ;  /* 0x0000000600047202 */ /* 0x002fe20000000f00 */
[----:B------:R-:W-:Y:S02]  /*02b0*/  IMAD.MOV.U32 R5, RZ, RZ, R7 ;  /* 0x000000ffff057224 */ /* 0x000fe400078e0007 */
[----:B------:R-:W-:Y:S01]  /*02c0*/  VIADD R2, R2, 0x8 ;  /* 0x0000000802027836 */ /* 0x000fe20000000000 */
[----:B------:R-:W-:Y:S02]  /*02d0*/  IADD3 R6, P2, PT, R4, 0x20, RZ ;  /* 0x0000002004067810 */ /* 0x000fe40007f5e0ff */
[----:B------:R1:W-:Y:S02]  /*02e0*/  STG.E desc[UR8][R4.64+-0x10], RZ ;  /* 0xfffff0ff04007986 */ /* 0x0003e4000c101908 */
[----:B------:R-:W-:Y:S01]  /*02f0*/  ISETP.NE.AND P1, PT, R2, RZ, PT ;  /* 0x000000ff0200720c */ /* 0x000fe20003f25270 */
[----:B------:R-:W-:Y:S01]  /*0300*/  IMAD.X R7, RZ, RZ, R5, P2 ;  /* 0x000000ffff077224 */ /* 0x000fe200010e0605 */
        /* <DEDUP_REMOVED lines=8> */
.L_x_191:
[----:B------:R-:W-:Y:S05]  /*0390*/  @!P0 EXIT ;  /* 0x000000000000894d */ /* 0x000fea0003800000 */
[----:B------:R-:W-:Y:S02]  /*03a0*/  ISETP.GE.U32.AND P1, PT, R8, 0x4, PT ;  /* 0x000000040800780c */ /* 0x000fe40003f26070 */
[----:B------:R-:W-:-:S04]  /*03b0*/  LOP3.LUT R12, R9, 0x3, RZ, 0xc0, !PT ;  /* 0x00000003090c7812 */ /* 0x000fc800078ec0ff */
[----:B------:R-:W-:-:S07]  /*03c0*/  ISETP.NE.AND P0, PT, R12, RZ, PT ;  /* 0x000000ff0c00720c */ /* 0x000fce0003f05270 */
[----:B------:R-:W-:Y:S06]  /*03d0*/  @!P1 BRA `(.L_x_193) ;  /* 0x0000000000349947 */ /* 0x000fec0003800000 */
[----:B------:R-:W2:Y:S01]  /*03e0*/  LDC.64 R10, c[0x0][0x388] ;  /* 0x0000e200ff0a7b82 */ /* 0x000ea20000000a00 */
[C---:B------:R-:W-:Y:S01]  /*03f0*/  IADD3 R2, P1, PT, R0.reuse, R3, RZ ;  /* 0x0000000300027210 */ /* 0x040fe20007f3e0ff */
[----:B------:R-:W-:Y:S02]  /*0400*/  IMAD.IADD R7, R0, 0x1, R3 ;  /* 0x0000000100077824 */ /* 0x000fe400078e0203 */
[----:B------:R-:W-:Y:S01]  /*0410*/  VIADD R3, R3, 0x4 ;  /* 0x0000000403037836 */ /* 0x000fe20000000000 */
[----:B------:R-:W-:-:S03]  /*0420*/  IADD3.X R8, PT, PT, RZ, RZ, RZ, P1, !PT ;  /* 0x000000ffff087210 */ /* 0x000fc60000ffe4ff */
[----:B01----:R-:W0:Y:S01]  /*0430*/  LDC.64 R4, c[0x0][0x388] ;  /* 0x0000e200ff047b82 */ /* 0x003e220000000a00 */
[----:B--2---:R-:W-:Y:S01]  /*0440*/  LEA R6, P1, R2, R10, 0x2 ;  /* 0x0000000a02067211 */ /* 0x004fe200078210ff */
[----:B0-----:R-:W-:-:S03]  /*0450*/  IMAD.WIDE.U32 R4, R7, 0x4, R4 ;  /* 0x0000000407047825 */ /* 0x001fc600078e0004 */
[----:B------:R-:W-:Y:S02]  /*0460*/  LEA.HI.X R7, R2, R11, R8, 0x2, P1 ;  /* 0x0000000b02077211 */ /* 0x000fe400008f1408 */
[----:B------:R2:W-:Y:S04]  /*0470*/  STG.E desc[UR8][R4.64], RZ ;  /* 0x000000ff04007986 */ /* 0x0005e8000c101908 */
[----:B------:R2:W-:Y:S04]  /*0480*/  STG.E desc[UR8][R6.64+0x4], RZ ;  /* 0x000004ff06007986 */ /* 0x0005e8000c101908 */
[----:B------:R2:W-:Y:S04]  /*0490*/  STG.E desc[UR8][R6.64+0x8], RZ ;  /* 0x000008ff06007986 */ /* 0x0005e8000c101908 */
[----:B------:R2:W-:Y:S02]  /*04a0*/  STG.E desc[UR8][R6.64+0xc], RZ ;  /* 0x00000cff06007986 */ /* 0x0005e4000c101908 */
.L_x_193:
[----:B------:R-:W-:Y:S05]  /*04b0*/  @!P0 EXIT ;  /* 0x000000000000894d */ /* 0x000fea0003800000 */
[----:B------:R-:W-:Y:S02]  /*04c0*/  ISETP.NE.AND P1, PT, R12, 0x1, PT ;  /* 0x000000010c00780c */ /* 0x000fe40003f25270 */
[----:B------:R-:W-:-:S04]  /*04d0*/  LOP3.LUT R2, R9, 0x1, RZ, 0xc0, !PT ;  /* 0x0000000109027812 */ /* 0x000fc800078ec0ff */
[----:B------:R-:W-:-:S07]  /*04e0*/  ISETP.NE.U32.AND P0, PT, R2, 0x1, PT ;  /* 0x000000010200780c */ /* 0x000fce0003f05070 */
[----:B------:R-:W-:Y:S06]  /*04f0*/  @!P1 BRA `(.L_x_194) ;  /* 0x00000000002c9947 */ /* 0x000fec0003800000 */
[----:B------:R-:W3:Y:S01]  /*0500*/  LDC.64 R10, c[0x0][0x388] ;  /* 0x0000e200ff0a7b82 */ /* 0x000ee20000000a00 */
[C---:B------:R-:W-:Y:S01]  /*0510*/  IADD3 R2, P1, PT, R0.reuse, R3, RZ ;  /* 0x0000000300027210 */ /* 0x040fe20007f3e0ff */
[----:B--2---:R-:W-:Y:S02]  /*0520*/  IMAD.IADD R7, R0, 0x1, R3 ;  /* 0x0000000100077824 */ /* 0x004fe400078e0203 */
[----:B------:R-:W-:Y:S02]  /*0530*/  VIADD R3, R3, 0x2 ;  /* 0x0000000203037836 */ /* 0x000fe40000000000 */
[----:B------:R-:W-:Y:S02]  /*0540*/  IMAD.X R8, RZ, RZ, RZ, P1 ;  /* 0x000000ffff087224 */ /* 0x000fe400008e06ff */
[----:B01----:R-:W0:Y:S01]  /*0550*/  LDC.64 R4, c[0x0][0x388] ;  /* 0x0000e200ff047b82 */ /* 0x003e220000000a00 */
[----:B---3--:R-:W-:Y:S01]  /*0560*/  LEA R6, P1, R2, R10, 0x2 ;  /* 0x0000000a02067211 */ /* 0x008fe200078210ff */
[----:B0-----:R-:W-:-:S03]  /*0570*/  IMAD.WIDE.U32 R4, R7, 0x4, R4 ;  /* 0x0000000407047825 */ /* 0x001fc600078e0004 */
[----:B------:R-:W-:Y:S02]  /*0580*/  LEA.HI.X R7, R2, R11, R8, 0x2, P1 ;  /* 0x0000000b02077211 */ /* 0x000fe400008f1408 */
[----:B------:R3:W-:Y:S04]  /*0590*/  STG.E desc[UR8][R4.64], RZ ;  /* 0x000000ff04007986 */ /* 0x0007e8000c101908 */
[----:B------:R3:W-:Y:S03]  /*05a0*/  STG.E desc[UR8][R6.64+0x4], RZ ;  /* 0x000004ff06007986 */ /* 0x0007e6000c101908 */
.L_x_194:
[----:B------:R-:W-:Y:S05]  /*05b0*/  @P0 EXIT ;  /* 0x000000000000094d */ /* 0x000fea0003800000 */
[----:B0123--:R-:W0:Y:S01]  /*05c0*/  LDC.64 R4, c[0x0][0x388] ;  /* 0x0000e200ff047b82 */ /* 0x00fe220000000a00 */
[----:B------:R-:W-:-:S05]  /*05d0*/  IADD3 R3, PT, PT, R0, R3, RZ ;  /* 0x0000000300037210 */ /* 0x000fca0007ffe0ff */
[----:B0-----:R-:W-:-:S05]  /*05e0*/  IMAD.WIDE.U32 R2, R3, 0x4, R4 ;  /* 0x0000000403027825 */ /* 0x001fca00078e0004 */
[----:B------:R-:W-:Y:S01]  /*05f0*/  STG.E desc[UR8][R2.64], RZ ;  /* 0x000000ff02007986 */ /* 0x000fe2000c101908 */
[----:B------:R-:W-:Y:S05]  /*0600*/  EXIT ;  /* 0x000000000000794d */ /* 0x000fea0003800000 */
.L_x_190:
[----:B------:R-:W-:Y:S01]  /*0610*/  ISETP.GE.AND P0, PT, R3, R2, PT ;  /* 0x000000020300720c */ /* 0x000fe20003f06270 */
[----:B------:R-:W-:Y:S01]  /*0620*/  BSSY.RECONVERGENT B0, `(.L_x_195) ;  /* 0x0000007000007945 */ /* 0x000fe20003800200 */
[----:B------:R-:W-:-:S11]  /*0630*/  IMAD.MOV.U32 R4, RZ, RZ, -0x1 ;  /* 0xffffffffff047424 */ /* 0x000fd600078e00ff */
[----:B------:R-:W-:Y:S05]  /*0640*/  @P0 BRA `(.L_x_196) ;  /* 0x0000000000100947 */ /* 0x000fea0003800000 */
[----:B0-----:R-:W0:Y:S01]  /*0650*/  LDC.64 R4, c[0x0][0x380] ;  /* 0x0000e000ff047b82 */ /* 0x001e220000000a00 */
[----:B------:R-:W-:-:S04]  /*0660*/  IMAD.IADD R7, R6, 0x1, R3 ;  /* 0x0000000106077824 */ /* 0x000fc800078e0203 */
[----:B0-----:R-:W-:-:S06]  /*0670*/  IMAD.WIDE R4, R7, 0x4, R4 ;  /* 0x0000000407047825 */ /* 0x001fcc00078e0204 */
[----:B------:R1:W5:Y:S02]  /*0680*/  LDG.E R4, desc[UR8][R4.64] ;  /* 0x0000000804047981 */ /* 0x000364000c1e1900 */
.L_x_196:
[----:B------:R-:W-:Y:S05]  /*0690*/  BSYNC.RECONVERGENT B0 ;  /* 0x0000000000007941 */ /* 0x000fea0003800200 */
.L_x_195:
[----:B------:R-:W2:Y:S02]  /*06a0*/  LDCU UR5, c[0x0][0x394] ;  /* 0x00007280ff0577ac */ /* 0x000ea40008000800 */
[----:B--2---:R-:W-:-:S09]  /*06b0*/  UISETP.GE.AND UP0, UPT, UR5, 0x1, UPT ;  /* 0x000000010500788c */ /* 0x004fd2000bf06270 */
[----:B------:R-:W-:Y:S05]  /*06c0*/  BRA.U !UP0, `(.L_x_197) ;  /* 0x0000000508707547 */ /* 0x000fea000b800000 */
[----:B------:R-:W-:Y:S02]  /*06d0*/  UISETP.GE.U32.AND UP0, UPT, UR5, 0x4, UPT ;  /* 0x000000040500788c */ /* 0x000fe4000bf06070 */
[----:B------:R-:W-:Y:S01]  /*06e0*/  ULOP3.LUT UR7, UR5, 0x3, URZ, 0xc0, !UPT ;  /* 0x0000000305077892 */ /* 0x000fe2000f8ec0ff */
[----:B------:R-:W-:-:S06]  /*06f0*/  UMOV UR4, URZ ;  /* 0x000000ff00047c82 */ /* 0x000fcc0008000000 */
[----:B------:R-:W-:Y:S05]  /*0700*/  BRA.U !UP0, `(.L_x_198) ;  /* 0x0000000108f87547 */ /* 0x000fea000b800000 */
[----:B01----:R-:W-:Y:S01]  /*0710*/  VIADD R5, R8, 0x10 ;  /* 0x0000001008057836 */ /* 0x003fe20000000000 */
[----:B------:R-:W-:Y:S01]  /*0720*/  ULOP3.LUT UR4, UR5, 0x7ffffffc, URZ, 0xc0, !UPT ;  /* 0x7ffffffc05047892 */ /* 0x000fe2000f8ec0ff */
[----:B------:R-:W-:-:S03]  /*0730*/  IMAD.MOV.U32 R6, RZ, RZ, RZ ;  /* 0x000000ffff067224 */ /* 0x000fc600078e00ff */
[----:B------:R-:W-:Y:S02]  /*0740*/  LEA R5, R9, R5, 0x18 ;  /* 0x0000000509057211 */ /* 0x000fe400078ec0ff */
[----:B------:R-:W-:-:S07]  /*0750*/  SHF.L.U32 R9, R0, 0x2, RZ ;  /* 0x0000000200097819 */ /* 0x000fce00000006ff */
.L_x_210:
[----:B-----5:R-:W-:Y:S01]  /*0760*/  @!P0 ISETP.NE.AND P1, PT, R4, R6, PT ;  /* 0x000000060400820c */ /* 0x020fe20003f25270 */
[----:B0-----:R-:W-:Y:S01]  /*0770*/  IMAD R10, R6, R9, R5 ;  /* 0x00000009060a7224 */ /* 0x001fe200078e0205 */
[----:B------:R-:W-:Y:S02]  /*0780*/  BSSY.RECONVERGENT B0, `(.L_x_199) ;  /* 0x0000009000007945 */ /* 0x000fe40003800200 */
[----:B-1234-:R-:W-:Y:S01]  /*0790*/  @!P0 SEL R7, RZ, 0x1, P1 ;  /* 0x00000001ff078807 */ /* 0x01efe20000800000 */
[C---:B------:R-:W-:Y:S01]  /*07a0*/  @!P0 IMAD R8, R3.reuse, 0x4, R10 ;  /* 0x0000000403088824 */ /* 0x040fe200078e020a */
[----:B------:R-:W-:-:S04]  /*07b0*/  ISETP.GE.AND P1, PT, R3, R2, PT ;  /* 0x000000020300720c */ /* 0x000fc80003f26270 */
[----:B------:R0:W-:Y:S01]  /*07c0*/  @!P0 STS [R8], R7 ;  /* 0x0000000708008388 */ /* 0x0001e20000000800 */
[----:B------:R-:W-:Y:S08]  /*07d0*/  @!P0 BRA `(.L_x_200) ;  /* 0x00000000000c8947 */ /* 0x000ff00003800000 */
[----:B------:R-:W-:-:S13]  /*07e0*/  ISETP.GE.U32.AND P2, PT, R3, R0, PT ;  /* 0x000000000300720c */ /* 0x000fda0003f46070 */
[----:B0-----:R-:W-:-:S05]  /*07f0*/  @!P2 IMAD R7, R3, 0x4, R10 ;  /* 0x000000040307a824 */ /* 0x001fca00078e020a */
[----:B------:R1:W-:Y:S02]  /*0800*/  @!P2 STS [R7], RZ ;  /* 0x000000ff0700a388 */ /* 0x0003e40000000800 */
.L_x_200:
[----:B------:R-:W-:Y:S05]  /*0810*/  BSYNC.RECONVERGENT B0 ;  /* 0x0000000000007941 */ /* 0x000fea0003800200 */
.L_x_199:
[----:B------:R-:W-:Y:S01]  /*0820*/  BSSY.RECONVERGENT B0, `(.L_x_201) ;  /* 0x000000d000007945 */ /* 0x000fe20003800200 */
[----:B------:R-:W-:-:S03]  /*0830*/  IMAD R10, R0, 0x4, R10 ;  /* 0x00000004000a7824 */ /* 0x000fc600078e020a */
[----:B------:R-:W-:Y:S05]  /*0840*/  @!P1 BRA `(.L_x_202) ;  /* 0x0000000000149947 */ /* 0x000fea0003800000 */
[----:B------:R-:W-:-:S13]  /*0850*/  ISETP.GE.U32.AND P2, PT, R3, R0, PT ;  /* 0x000000000300720c */ /* 0x000fda0003f46070 */
[----:B------:R-:W-:Y:S05]  /*0860*/  @P2 BRA `(.L_x_203) ;  /* 0x0000000000202947 */ /* 0x000fea0003800000 */
[----:B01----:R-:W-:-:S05]  /*0870*/  IMAD R7, R3, 0x4, R10 ;  /* 0x0000000403077824 */ /* 0x003fca00078e020a */
[----:B------:R2:W-:Y:S01]  /*0880*/  STS [R7], RZ ;  /* 0x000000ff07007388 */ /* 0x0005e20000000800 */
[----:B------:R-:W-:Y:S05]  /*0890*/  BRA `(.L_x_203) ;  /* 0x0000000000147947 */ /* 0x000fea0003800000 */
.L_x_202:
[----:B01----:R-:W-:Y:S01]  /*08a0*/  IADD3 R7, PT, PT, R6, 0x1, RZ ;  /* 0x0000000106077810 */ /* 0x003fe20007ffe0ff */
[----:B------:R-:W-:-:S03]  /*08b0*/  IMAD R8, R3, 0x4, R10 ;  /* 0x0000000403087824 */ /* 0x000fc600078e020a */
[----:B------:R-:W-:-:S04]  /*08c0*/  ISETP.NE.AND P2, PT, R4, R7, PT ;  /* 0x000000070400720c */ /* 0x000fc80003f45270 */
[----:B------:R-:W-:-:S05]  /*08d0*/  SEL R7, RZ, 0x1, P2 ;  /* 0x00000001ff077807 */ /* 0x000fca0001000000 */
[----:B------:R3:W-:Y:S04]  /*08e0*/  STS [R8], R7 ;  /* 0x0000000708007388 */ /* 0x0007e80000000800 */
.L_x_203:
[----:B------:R-:W-:Y:S05]  /*08f0*/  BSYNC.RECONVERGENT B0 ;  /* 0x0000000000007941 */ /* 0x000fea0003800200 */
.L_x_201:
[----:B------:R-:W-:Y:S01]  /*0900*/  BSSY.RECONVERGENT B0, `(.L_x_204) ;  /* 0x000000d000007945 */ /* 0x000fe20003800200 */
[----:B------:R-:W-:-:S03]  /*0910*/  IMAD R10, R0, 0x4, R10 ;  /* 0x00000004000a7824 */ /* 0x000fc600078e020a */
[----:B------:R-:W-:Y:S05]  /*0920*/  @!P1 BRA `(.L_x_205) ;  /* 0x0000000000149947 */ /* 0x000fea0003800000 */
[----:B------:R-:W-:-:S13]  /*0930*/  ISETP.GE.U32.AND P2, PT, R3, R0, PT ;  /* 0x000000000300720c */ /* 0x000fda0003f46070 */
[----:B------:R-:W-:Y:S05]  /*0940*/  @P2 BRA `(.L_x_206) ;  /* 0x0000000000202947 */ /* 0x000fea0003800000 */
[----:B0123--:R-:W-:-:S05]  /*0950*/  IMAD R7, R3, 0x4, R10 ;  /* 0x0000000403077824 */ /* 0x00ffca00078e020a */
[----:B------:R4:W-:Y:S01]  /*0960*/  STS [R7], RZ ;  /* 0x000000ff07007388 */ /* 0x0009e20000000800 */
[----:B------:R-:W-:Y:S05]  /*0970*/  BRA `(.L_x_206) ;  /* 0x0000000000147947 */ /* 0x000fea0003800000 */
.L_x_205:
[----:B0123--:R-:W-:Y:S01]  /*0980*/  VIADD R7, R6, 0x2 ;  /* 0x0000000206077836 */ /* 0x00ffe20000000000 */
[----:B------:R-:W-:-:S04]  /*0990*/  LEA R8, R3, R10, 0x2 ;  /* 0x0000000a03087211 */ /* 0x000fc800078e10ff */
[----:B------:R-:W-:-:S04]  /*09a0*/  ISETP.NE.AND P2, PT, R4, R7, PT ;  /* 0x000000070400720c */ /* 0x000fc80003f45270 */
[----:B------:R-:W-:-:S05]  /*09b0*/  SEL R7, RZ, 0x1, P2 ;  /* 0x00000001ff077807 */ /* 0x000fca0001000000 */
[----:B------:R0:W-:Y:S04]  /*09c0*/  STS [R8], R7 ;  /* 0x0000000708007388 */ /* 0x0001e80000000800 */
.L_x_206:
[----:B------:R-:W-:Y:S05]  /*09d0*/  BSYNC.RECONVERGENT B0 ;  /* 0x0000000000007941 */ /* 0x000fea0003800200 */
.L_x_204:
[----:B------:R-:W-:Y:S01]  /*09e0*/  BSSY.RECONVERGENT B0, `(.L_x_207) ;  /* 0x000000d000007945 */ /* 0x000fe20003800200 */
[----:B------:R-:W-:-:S03]  /*09f0*/  IMAD R10, R0, 0x4, R10 ;  /* 0x00000004000a7824 */ /* 0x000fc600078e020a */
[----:B------:R-:W-:Y:S05]  /*0a00*/  @!P1 BRA `(.L_x_208) ;  /* 0x0000000000149947 */ /* 0x000fea0003800000 */
[----:B------:R-:W-:-:S13]  /*0a10*/  ISETP.GE.U32.AND P1, PT, R3, R0, PT ;  /* 0x000000000300720c */ /* 0x000fda0003f26070 */
[----:B------:R-:W-:Y:S05]  /*0a20*/  @P1 BRA `(.L_x_209) ;  /* 0x0000000000201947 */ /* 0x000fea0003800000 */
[----:B01234-:R-:W-:-:S05]  /*0a30*/  IMAD R7, R3, 0x4, R10 ;  /* 0x0000000403077824 */ /* 0x01ffca00078e020a */
[----:B------:R0:W-:Y:S01]  /*0a40*/  STS [R7], RZ ;  /* 0x000000ff07007388 */ /* 0x0001e20000000800 */
[----:B------:R-:W-:Y:S05]  /*0a50*/  BRA `(.L_x_209) ;  /* 0x0000000000147947 */ /* 0x000fea0003800000 */
.L_x_208:
[----:B01234-:R-:W-:Y:S02]  /*0a60*/  VIADD R7, R6, 0x3 ;  /* 0x0000000306077836 */ /* 0x01ffe40000000000 */
[----:B------:R-:W-:-:S03]  /*0a70*/  IMAD R10, R3, 0x4, R10 ;  /* 0x00000004030a7824 */ /* 0x000fc600078e020a */
[----:B------:R-:W-:-:S04]  /*0a80*/  ISETP.NE.AND P1, PT, R4, R7, PT ;  /* 0x000000070400720c */ /* 0x000fc80003f25270 */
[----:B------:R-:W-:-:S05]  /*0a90*/  SEL R7, RZ, 0x1, P1 ;  /* 0x00000001ff077807 */ /* 0x000fca0000800000 */
[----:B------:R0:W-:Y:S04]  /*0aa0*/  STS [R10], R7 ;  /* 0x000000070a007388 */ /* 0x0001e80000000800 */
.L_x_209:
[----:B------:R-:W-:Y:S05]  /*0ab0*/  BSYNC.RECONVERGENT B0 ;  /* 0x0000000000007941 */ /* 0x000fea0003800200 */
.L_x_207:
[----:B------:R-:W-:-:S04]  /*0ac0*/  IADD3 R6, PT, PT, R6, 0x4, RZ ;  /* 0x0000000406067810 */ /* 0x000fc80007ffe0ff */
[----:B------:R-:W-:-:S13]  /*0ad0*/  ISETP.NE.AND P1, PT, R6, UR4, PT ;  /* 0x0000000406007c0c */ /* 0x000fda000bf25270 */
[----:B------:R-:W-:Y:S05]  /*0ae0*/  @P1 BRA `(.L_x_210) ;  /* 0xfffffffc001c1947 */ /* 0x000fea000383ffff */
.L_x_198:
[----:B------:R-:W-:-:S09]  /*0af0*/  UISETP.NE.AND UP0, UPT, UR7, URZ, UPT ;  /* 0x000000ff0700728c */ /* 0x000fd2000bf05270 */
[----:B------:R-:W-:Y:S05]  /*0b00*/  BRA.U !UP0, `(.L_x_197) ;  /* 0x0000000108607547 */ /* 0x000fea000b800000 */
[----:B------:R-:W2:Y:S01]  /*0b10*/  S2R R6, SR_CgaCtaId ;  /* 0x0000000000067919 */ /* 0x000ea20000008800 */
[----:B01----:R-:W-:Y:S01]  /*0b20*/  MOV R5, 0x400 ;  /* 0x0000040000057802 */ /* 0x003fe20000000f00 */
[----:B---3--:R-:W-:Y:S01]  /*0b30*/  IMAD.SHL.U32 R8, R0, 0x4, RZ ;  /* 0x0000000400087824 */ /* 0x008fe200078e00ff */
[----:B------:R-:W-:Y:S01]  /*0b40*/  ISETP.GE.AND P1, PT, R3, R2, PT ;  /* 0x000000020300720c */ /* 0x000fe20003f26270 */
[----:B------:R-:W-:Y:S02]  /*0b50*/  UMOV UR5, URZ ;  /* 0x000000ff00057c82 */ /* 0x000fe40008000000 */
[----:B------:R-:W-:-:S05]  /*0b60*/  VIADD R5, R5, 0x10 ;  /* 0x0000001005057836 */ /* 0x000fca0000000000 */
[----:B--2---:R-:W-:-:S07]  /*0b70*/  LEA R5, R6, R5, 0x18 ;  /* 0x0000000506057211 */ /* 0x004fce00078ec0ff */
.L_x_214:
[----:B------:R-:W-:Y:S01]  /*0b80*/  UIADD3 UR5, UPT, UPT, UR5, 0x1, URZ ;  /* 0x0000000105057890 */ /* 0x000fe2000fffe0ff */
[----:B------:R-:W-:Y:S01]  /*0b90*/  BSSY.RECONVERGENT B0, `(.L_x_211) ;  /* 0x000000d000007945 */ /* 0x000fe20003800200 */
[----:B01----:R-:W-:Y:S02]  /*0ba0*/  IMAD R2, R8, UR4, R5 ;  /* 0x0000000408027c24 */ /* 0x003fe4000f8e0205 */
[----:B------:R-:W-:Y:S01]  /*0bb0*/  UISETP.NE.AND UP0, UPT, UR5, UR7, UPT ;  /* 0x000000070500728c */ /* 0x000fe2000bf05270 */
[----:B------:R-:W-:Y:S10]  /*0bc0*/  @!P1 BRA `(.L_x_212) ;  /* 0x0000000000149947 */ /* 0x000ff40003800000 */
[----:B------:R-:W-:-:S13]  /*0bd0*/  ISETP.GE.U32.AND P0, PT, R3, R0, PT ;  /* 0x000000000300720c */ /* 0x000fda0003f06070 */
[----:B------:R-:W-:Y:S05]  /*0be0*/  @P0 BRA `(.L_x_213) ;  /* 0x00000000001c0947 */ /* 0x000fea0003800000 */
[----:B------:R-:W-:-:S05]  /*0bf0*/  IMAD R2, R3, 0x4, R2 ;  /* 0x0000000403027824 */ /* 0x000fca00078e0202 */
[----:B------:R1:W-:Y:S01]  /*0c00*/  STS [R2], RZ ;  /* 0x000000ff02007388 */ /* 0x0003e20000000800 */
[----:B------:R-:W-:Y:S05]  /*0c10*/  BRA `(.L_x_213) ;  /* 0x0000000000107947 */ /* 0x000fea0003800000 */
.L_x_212:
[----:B-----5:R-:W-:Y:S02]  /*0c20*/  ISETP.NE.AND P0, PT, R4, UR4, PT ;  /* 0x0000000404007c0c */ /* 0x020fe4000bf05270 */
[----:B----4-:R-:W-:Y:S02]  /*0c30*/  LEA R7, R3, R2, 0x2 ;  /* 0x0000000203077211 */ /* 0x010fe400078e10ff */
[----:B------:R-:W-:-:S05]  /*0c40*/  SEL R2, RZ, 0x1, P0 ;  /* 0x00000001ff027807 */ /* 0x000fca0000000000 */
[----:B------:R0:W-:Y:S04]  /*0c50*/  STS [R7], R2 ;  /* 0x0000000207007388 */ /* 0x0001e80000000800 */
.L_x_213:
[----:B------:R-:W-:Y:S05]  /*0c60*/  BSYNC.RECONVERGENT B0 ;  /* 0x0000000000007941 */ /* 0x000fea0003800200 */
.L_x_211:
[----:B------:R-:W-:Y:S01]  /*0c70*/  UIADD3 UR4, UPT, UPT, UR4, 0x1, URZ ;  /* 0x0000000104047890 */ /* 0x000fe2000fffe0ff */
[----:B------:R-:W-:Y:S11]  /*0c80*/  BRA.U UP0, `(.L_x_214) ;  /* 0xfffffffd00bc7547 */ /* 0x000ff6000b83ffff */
.L_x_197:
[----:B------:R-:W-:Y:S01]  /*0c90*/  BAR.SYNC.DEFER_BLOCKING 0x0 ;  /* 0x0000000000007b1d */ /* 0x000fe20000010000 */
[----:B------:R-:W-:-:S13]  /*0ca0*/  ISETP.GE.U32.AND P0, PT, R0, 0x2, PT ;  /* 0x000000020000780c */ /* 0x000fda0003f06070 */
[----:B------:R-:W-:Y:S05]  /*0cb0*/  @!P0 BRA `(.L_x_215) ;  /* 0x0000000800808947 */ /* 0x000fea0003800000 */
[----:B01----:R-:W0:Y:S01]  /*0cc0*/  LDC R5, c[0x0][0x394] ;  /* 0x0000e500ff057b82 */ /* 0x003e220000000800 */
[----:B-----5:R-:W-:Y:S01]  /*0cd0*/  IMAD.MOV.U32 R4, RZ, RZ, R0 ;  /* 0x000000ffff047224 */ /* 0x020fe200078e0000 */
[----:B0-----:R-:W-:-:S05]  /*0ce0*/  LOP3.LUT R22, R5, 0x7, RZ, 0xc0, !PT ;  /* 0x0000000705167812 */ /* 0x001fca00078ec0ff */
[----:B------:R-:W-:-:S05]  /*0cf0*/  VIADD R2, R22, 0xffffffff ;  /* 0xffffffff16027836 */ /* 0x000fca0000000000 */
[----:B------:R-:W-:Y:S02]  /*0d00*/  ISETP.GE.U32.AND P1, PT, R2, 0x3, PT ;  /* 0x000000030200780c */ /* 0x000fe40003f26070 */
[C---:B------:R-:W-:Y:S02]  /*0d10*/  LOP3.LUT R2, R5.reuse, 0x7ffffff8, RZ, 0xc0, !PT ;  /* 0x7ffffff805027812 */ /* 0x040fe400078ec0ff */
[----:B------:R-:W-:-:S03]  /*0d20*/  LOP3.LUT R5, R5, 0x3, RZ, 0xc0, !PT ;  /* 0x0000000305057812 */ /* 0x000fc600078ec0ff */
[----:B------:R-:W-:-:S07]  /*0d30*/  IMAD.MOV R6, RZ, RZ, -R2 ;  /* 0x000000ffff067224 */ /* 0x000fce00078e0a02 */
.L_x_222:
[----:B--234-:R-:W-:Y:S01]  /*0d40*/  MOV R7, R4 ;  /* 0x0000000400077202 */ /* 0x01cfe20000000f00 */
[----:B------:R-:W-:Y:S01]  /*0d50*/  BSSY.RECONVERGENT B0, `(.L_x_216) ;  /* 0x0000093000007945 */ /* 0x000fe20003800200 */
[----:B------:R-:W-:-:S04]  /*0d60*/  SHF.R.U32.HI R4, RZ, 0x1, R4 ;  /* 0x00000001ff047819 */ /* 0x000fc80000011604 */
[----:B------:R-:W-:-:S13]  /*0d70*/  ISETP.GE.U32.AND P0, PT, R3, R4, PT ;  /* 0x000000040300720c */ /* 0x000fda0003f06070 */
[----:B01----:R-:W-:Y:S05]  /*0d80*/  @P0 BRA `(.L_x_217) ;  /* 0x00000008003c0947 */ /* 0x003fea0003800000 */
[----:B------:R-:W0:Y:S01]  /*0d90*/  S2R R8, SR_CgaCtaId ;  /* 0x0000000000087919 */ /* 0x000e220000008800 */
[----:B------:R-:W-:Y:S01]  /*0da0*/  MOV R9, 0x400 ;  /* 0x0000040000097802 */ /* 0x000fe20000000f00 */
[----:B------:R-:W1:Y:S01]  /*0db0*/  LDC R10, c[0x0][0x394] ;  /* 0x0000e500ff0a7b82 */ /* 0x000e620000000800 */
[----:B------:R-:W-:Y:S01]  /*0dc0*/  IMAD.IADD R11, R4, 0x1, R3 ;  /* 0x00000001040b7824 */ /* 0x000fe200078e0203 */
[----:B-1----:R-:W-:Y:S02]  /*0dd0*/  ISETP.GE.AND P0, PT, R10, 0x1, PT ;  /* 0x000000010a00780c */ /* 0x002fe40003f06270 */
[----:B0-----:R-:W-:-:S06]  /*0de0*/  LEA R12, R8, R9, 0x18 ;  /* 0x00000009080c7211 */ /* 0x001fcc00078ec0ff */
[----:B------:R-:W0:Y:S02]  /*0df0*/  LDS R12, [R12] ;  /* 0x000000000c0c7984 */ /* 0x000e240000000800 */
[----:B0-----:R-:W-:-:S13]  /*0e00*/  ISETP.GE.OR P0, PT, R11, R12, !P0 ;  /* 0x0000000c0b00720c */ /* 0x001fda0004706670 */
[----:B------:R-:W-:Y:S05]  /*0e10*/  @P0 BRA `(.L_x_217) ;  /* 0x0000000800180947 */ /* 0x000fea0003800000 */
[----:B------:R-:W-:Y:S01]  /*0e20*/  ISETP.GE.U32.AND P0, PT, R10, 0x8, PT ;  /* 0x000000080a00780c */ /* 0x000fe20003f06070 */
[----:B------:R-:W-:-:S12]  /*0e30*/  IMAD.MOV.U32 R13, RZ, RZ, RZ ;  /* 0x000000ffff0d7224 */ /* 0x000fd800078e00ff */
[----:B------:R-:W-:Y:S05]  /*0e40*/  @!P0 BRA `(.L_x_218) ;  /* 0x0000000000f88947 */ /* 0x000fea0003800000 */
[----:B------:R-:W-:Y:S02]  /*0e50*/  VIADD R13, R9, 0x10 ;  /* 0x00000010090d7836 */ /* 0x000fe40000000000 */
[----:B------:R-:W-:-:S03]  /*0e60*/  IMAD.MOV.U32 R15, RZ, RZ, R6 ;  /* 0x000000ffff0f7224 */ /* 0x000fc600078e0006 */
[----:B------:R-:W-:Y:S01]  /*0e70*/  LEA R12, R8, R13, 0x18 ;  /* 0x0000000d080c7211 */ /* 0x000fe200078ec0ff */
[----:B------:R-:W-:-:S04]  /*0e80*/  HFMA2 R13, -RZ, RZ, 0, 0 ;  /* 0x00000000ff0d7431 */ /* 0x000fc800000001ff */
[----:B------:R-:W-:-:S07]  /*0e90*/  IMAD.MOV.U32 R14, RZ, RZ, R12 ;  /* 0x000000ffff0e7224 */ /* 0x000fce00078e000c */
.L_x_219:
[----:B------:R-:W-:Y:S02]  /*0ea0*/  IMAD R19, R3, 0x4, R14 ;  /* 0x0000000403137824 */ /* 0x000fe400078e020e */
[----:B------:R-:W-:Y:S02]  /*0eb0*/  IMAD R17, R0, R13, RZ ;  /* 0x0000000d00117224 */ /* 0x000fe400078e02ff */
[----:B------:R-:W-:Y:S01]  /*0ec0*/  VIADD R15, R15, 0x8 ;  /* 0x000000080f0f7836 */ /* 0x000fe20000000000 */
[----:B------:R-:W-:Y:S01]  /*0ed0*/  LEA R16, R4, R19, 0x2 ;  /* 0x0000001304107211 */ /* 0x000fe200078e10ff */
[----:B0-----:R-:W-:Y:S01]  /*0ee0*/  LDS R21, [R19] ;  /* 0x0000000013157984 */ /* 0x001fe20000000800 */
[----:B------:R-:W-:Y:S02]  /*0ef0*/  IMAD R17, R17, 0x4, R12 ;  /* 0x0000000411117824 */ /* 0x000fe400078e020c */
[----:B------:R-:W-:Y:S01]  /*0f00*/  ISETP.NE.AND P0, PT, R15, RZ, PT ;  /* 0x000000ff0f00720c */ /* 0x000fe20003f05270 */
[C---:B------:R-:W-:Y:S01]  /*0f10*/  IMAD R14, R0.reuse, 0x20, R14 ;  /* 0x00000020000e7824 */ /* 0x040fe200078e020e */
[----:B------:R-:W0:Y:S01]  /*0f20*/  LDS R16, [R16] ;  /* 0x0000000010107984 */ /* 0x000e220000000800 */
[----:B------:R-:W-:-:S02]  /*0f30*/  IMAD R20, R0, 0x4, R17 ;  /* 0x0000000400147824 */ /* 0x000fc400078e0211 */
[----:B------:R-:W-:Y:S02]  /*0f40*/  VIADD R13, R13, 0x8 ;  /* 0x000000080d0d7836 */ /* 0x000fe40000000000 */
[----:B------:R-:W-:Y:S02]  /*0f50*/  IMAD R17, R11, 0x4, R20 ;  /* 0x000000040b117824 */ /* 0x000fe400078e0214 */
[----:B0-----:R-:W-:Y:S01]  /*0f60*/  IMAD.IADD R18, R16, 0x1, R21 ;  /* 0x0000000110127824 */ /* 0x001fe200078e0215 */
[----:B------:R-:W-:-:S04]  /*0f70*/  LEA R21, R0, R19, 0x2 ;  /* 0x0000001300157211 */ /* 0x000fc800078e10ff */
[----:B------:R0:W-:Y:S01]  /*0f80*/  STS [R19], R18 ;  /* 0x0000001213007388 */ /* 0x0001e20000000800 */
[----:B------:R-:W-:-:S03]  /*0f90*/  LEA R25, R0, R21, 0x2 ;  /* 0x0000001500197211 */ /* 0x000fc600078e10ff */
[----:B------:R-:W-:Y:S04]  /*0fa0*/  LDS R23, [R21] ;  /* 0x0000000015177984 */ /* 0x000fe80000000800 */
[----:B------:R-:W1:Y:S01]  /*0fb0*/  LDS R20, [R17] ;  /* 0x0000000011147984 */ /* 0x000e620000000800 */
[----:B0-----:R-:W-:Y:S02]  /*0fc0*/  IMAD R19, R0, 0x4, R25 ;  /* 0x0000000400137824 */ /* 0x001fe400078e0219 */
[----:B-1----:R-:W-:Y:S02]  /*0fd0*/  IMAD.IADD R20, R20, 0x1, R23 ;  /* 0x0000000114147824 */ /* 0x002fe400078e0217 */
[----:B------:R-:W-:-:S03]  /*0fe0*/  IMAD R23, R0, 0x4, R17 ;  /* 0x0000000400177824 */ /* 0x000fc600078e0211 */
[----:B------:R0:W-:Y:S04]  /*0ff0*/  STS [R21], R20 ;  /* 0x0000001415007388 */ /* 0x0001e80000000800 */
[----:B------:R-:W-:Y:S04]  /*1000*/  LDS R16, [R23] ;  /* 0x0000000017107984 */ /* 0x000fe80000000800 */
[----:B------:R-:W1:Y:S01]  /*1010*/  LDS R27, [R25] ;  /* 0x00000000191b7984 */ /* 0x000e620000000800 */
[----:B0-----:R-:W-:Y:S02]  /*1020*/  IMAD R21, R0, 0x4, R19 ;  /* 0x0000000400157824 */ /* 0x001fe400078e0213 */
[----:B-1----:R-:W-:-:S02]  /*1030*/  IMAD.IADD R16, R16, 0x1, R27 ;  /* 0x0000000110107824 */ /* 0x002fc400078e021b */
[----:B------:R-:W-:-:S03]  /*1040*/  IMAD R27, R0, 0x4, R23 ;  /* 0x00000004001b7824 */ /* 0x000fc600078e0217 */
[----:B------:R0:W-:Y:S04]  /*1050*/  STS [R25], R16 ;  /* 0x0000001019007388 */ /* 0x0001e80000000800 */
[----:B------:R-:W-:Y:S04]  /*1060*/  LDS R17, [R27] ;  /* 0x000000001b117984 */ /* 0x000fe80000000800 */
[----:B------:R-:W1:Y:S01]  /*1070*/  LDS R18, [R19] ;  /* 0x0000000013127984 */ /* 0x000e620000000800 */
[C---:B0-----:R-:W-:Y:S01]  /*1080*/  IMAD R25, R0.reuse, 0x4, R21 ;  /* 0x0000000400197824 */ /* 0x041fe200078e0215 */
[----:B-1----:R-:W-:Y:S01]  /*1090*/  IADD3 R18, PT, PT, R17, R18, RZ ;  /* 0x0000001211127210 */ /* 0x002fe20007ffe0ff */
[----:B------:R-:W-:-:S04]  /*10a0*/  IMAD R17, R0, 0x4, R27 ;  /* 0x0000000400117824 */ /* 0x000fc800078e021b */
[----:B------:R0:W-:Y:S04]  /*10b0*/  STS [R19], R18 ;  /* 0x0000001213007388 */ /* 0x0001e80000000800 */
[----:B------:R-:W-:Y:S04]  /*10c0*/  LDS R20, [R17] ;  /* 0x0000000011147984 */ /* 0x000fe80000000800 */
[----:B------:R-:W1:Y:S01]  /*10d0*/  LDS R23, [R21] ;  /* 0x0000000015177984 */ /* 0x000e620000000800 */
[----:B0-----:R-:W-:Y:S01]  /*10e0*/  LEA R19, R0, R25, 0x2 ;  /* 0x0000001900137211 */ /* 0x001fe200078e10ff */
[----:B-1----:R-:W-:Y:S01]  /*10f0*/  IMAD.IADD R20, R20, 0x1, R23 ;  /* 0x0000000114147824 */ /* 0x002fe200078e0217 */
[----:B------:R-:W-:-:S04]  /*1100*/  LEA R23, R0, R17, 0x2 ;  /* 0x0000001100177211 */ /* 0x000fc800078e10ff */
[----:B------:R0:W-:Y:S04]  /*1110*/  STS [R21], R20 ;  /* 0x0000001415007388 */ /* 0x0001e80000000800 */
[----:B------:R-:W-:Y:S04]  /*1120*/  LDS R16, [R23] ;  /* 0x0000000017107984 */ /* 0x000fe80000000800 */
[----:B------:R-:W1:Y:S01]  /*1130*/  LDS R27, [R25] ;  /* 0x00000000191b7984 */ /* 0x000e620000000800 */
[----:B0-----:R-:W-:Y:S02]  /*1140*/  IMAD R20, R0, 0x4, R19 ;  /* 0x0000000400147824 */ /* 0x001fe400078e0213 */
[----:B-1----:R-:W-:-:S02]  /*1150*/  IMAD.IADD R16, R16, 0x1, R27 ;  /* 0x0000000110107824 */ /* 0x002fc400078e021b */
[----:B------:R-:W-:-:S03]  /*1160*/  IMAD R27, R0, 0x4, R23 ;  /* 0x00000004001b7824 */ /* 0x000fc600078e0217 */
[----:B------:R-:W-:Y:S04]  /*1170*/  STS [R25], R16 ;  /* 0x0000001019007388 */ /* 0x000fe80000000800 */
[----:B------:R-:W-:Y:S04]  /*1180*/  LDS R17, [R27] ;  /* 0x000000001b117984 */ /* 0x000fe80000000800 */
[----:B------:R-:W0:Y:S02]  /*1190*/  LDS R18, [R19] ;  /* 0x0000000013127984 */ /* 0x000e240000000800 */
[----:B0-----:R-:W-:-:S02]  /*11a0*/  IMAD.IADD R18, R17, 0x1, R18 ;  /* 0x0000000111127824 */ /* 0x001fc400078e0212 */
[----:B------:R-:W-:-:S03]  /*11b0*/  IMAD R17, R0, 0x4, R27 ;  /* 0x0000000400117824 */ /* 0x000fc600078e021b */
[----:B------:R-:W-:Y:S04]  /*11c0*/  STS [R19], R18 ;  /* 0x0000001213007388 */ /* 0x000fe80000000800 */
[----:B------:R-:W-:Y:S04]  /*11d0*/  LDS R17, [R17] ;  /* 0x0000000011117984 */ /* 0x000fe80000000800 */
[----:B------:R-:W0:Y:S02]  /*11e0*/  LDS R24, [R20] ;  /* 0x0000000014187984 */ /* 0x000e240000000800 */
[----:B0-----:R-:W-:-:S05]  /*11f0*/  IADD3 R21, PT, PT, R17, R24, RZ ;  /* 0x0000001811157210 */ /* 0x001fca0007ffe0ff */
[----:B------:R0:W-:Y:S01]  /*1200*/  STS [R20], R21 ;  /* 0x0000001514007388 */ /* 0x0001e20000000800 */
[----:B------:R-:W-:Y:S05]  /*1210*/  @P0 BRA `(.L_x_219) ;  /* 0xfffffffc00200947 */ /* 0x000fea000383ffff */
[----:B------:R-:W-:-:S07]  /*1220*/  MOV R13, R2 ;  /* 0x00000002000d7202 */ /* 0x000fce0000000f00 */
.L_x_218:
[----:B------:R-:W-:-:S13]  /*1230*/  ISETP.NE.AND P0, PT, R22, RZ, PT ;  /* 0x000000ff1600720c */ /* 0x000fda0003f05270 */
[----:B------:R-:W-:Y:S05]  /*1240*/  @!P0 BRA `(.L_x_217) ;  /* 0x00000004000c8947 */ /* 0x000fea0003800000 */
[----:B------:R-:W-:Y:S01]  /*1250*/  ISETP.NE.AND P0, PT, R5, RZ, PT ;  /* 0x000000ff0500720c */ /* 0x000fe20003f05270 */
[----:B------:R-:W-:-:S12]  /*1260*/  @!P1 BRA `(.L_x_220) ;  /* 0x0000000000809947 */ /* 0x000fd80003800000 */
[----:B------:R-:W-:Y:S02]  /*1270*/  VIADD R15, R9, 0x10 ;  /* 0x00000010090f7836 */ /* 0x000fe40000000000 */
[C---:B------:R-:W-:Y:S02]  /*1280*/  IMAD R12, R13.reuse, R0, RZ ;  /* 0x000000000d0c7224 */ /* 0x040fe400078e02ff */
[----:B------:R-:W-:Y:S01]  /*1290*/  VIADD R13, R13, 0x4 ;  /* 0x000000040d0d7836 */ /* 0x000fe20000000000 */
[----:B------:R-:W-:-:S05]  /*12a0*/  LEA R15, R8, R15, 0x18 ;  /* 0x0000000f080f7211 */ /* 0x000fca00078ec0ff */
[----:B------:R-:W-:-:S04]  /*12b0*/  IMAD R12, R12, 0x4, R15 ;  /* 0x000000040c0c7824 */ /* 0x000fc800078e020f */
[--C-:B------:R-:W-:Y:S01]  /*12c0*/  IMAD R14, R11, 0x4, R12.reuse ;  /* 0x000000040b0e7824 */ /* 0x100fe200078e020c */
[----:B------:R-:W-:Y:S01]  /*12d0*/  LEA R15, R3, R12, 0x2 ;  /* 0x0000000c030f7211 */ /* 0x000fe200078e10ff */
[----:B------:R-:W-:-:S04]  /*12e0*/  IMAD R16, R0, 0x4, R12 ;  /* 0x0000000400107824 */ /* 0x000fc800078e020c */
[----:B------:R-:W-:Y:S01]  /*12f0*/  LDS R14, [R14] ;  /* 0x000000000e0e7984 */ /* 0x000fe20000000800 */
[----:B------:R-:W-:-:S03]  /*1300*/  LEA R18, R3, R16, 0x2 ;  /* 0x0000001003127211 */ /* 0x000fc600078e10ff */
[----:B------:R-:W1:Y:S02]  /*1310*/  LDS R17, [R15] ;  /* 0x000000000f117984 */ /* 0x000e640000000800 */
[----:B-1----:R-:W-:Y:S02]  /*1320*/  IMAD.IADD R12, R14, 0x1, R17 ;  /* 0x000000010e0c7824 */ /* 0x002fe400078e0211 */
[C-C-:B------:R-:W-:Y:S02]  /*1330*/  IMAD R17, R11.reuse, 0x4, R16.reuse ;  /* 0x000000040b117824 */ /* 0x140fe400078e0210 */
[C---:B------:R-:W-:Y:S01]  /*1340*/  IMAD R16, R0.reuse, 0x4, R16 ;  /* 0x0000000400107824 */ /* 0x040fe200078e0210 */
[----:B------:R-:W-:Y:S03]  /*1350*/  STS [R15], R12 ;  /* 0x0000000c0f007388 */ /* 0x000fe60000000800 */
[----:B------:R-:W-:Y:S01]  /*1360*/  IMAD R14, R11, 0x4, R16 ;  /* 0x000000040b0e7824 */ /* 0x000fe200078e0210 */
[----:B------:R-:W-:Y:S04]  /*1370*/  LDS R17, [R17] ;  /* 0x0000000011117984 */ /* 0x000fe80000000800 */
[----:B0-----:R-:W0:Y:S02]  /*1380*/  LDS R20, [R18] ;  /* 0x0000000012147984 */ /* 0x001e240000000800 */
[----:B0-----:R-:W-:Y:S01]  /*1390*/  IMAD.IADD R19, R17, 0x1, R20 ;  /* 0x0000000111137824 */ /* 0x001fe200078e0214 */
[----:B------:R-:W-:Y:S01]  /*13a0*/  LEA R20, R3, R16, 0x2 ;  /* 0x0000001003147211 */ /* 0x000fe200078e10ff */
[----:B------:R-:W-:-:S03]  /*13b0*/  IMAD R16, R0, 0x4, R16 ;  /* 0x0000000400107824 */ /* 0x000fc600078e0210 */
[----:B------:R-:W-:Y:S01]  /*13c0*/  STS [R18], R19 ;  /* 0x0000001312007388 */ /* 0x000fe20000000800 */
[----:B------:R-:W-:Y:S01]  /*13d0*/  IMAD R12, R11, 0x4, R16 ;  /* 0x000000040b0c7824 */ /* 0x000fe200078e0210 */
[----:B------:R-:W-:Y:S02]  /*13e0*/  LEA R16, R3, R16, 0x2 ;  /* 0x0000001003107211 */ /* 0x000fe400078e10ff */
[----:B------:R-:W-:Y:S04]  /*13f0*/  LDS R14, [R14] ;  /* 0x000000000e0e7984 */ /* 0x000fe80000000800 */
[----:B------:R-:W0:Y:S02]  /*1400*/  LDS R21, [R20] ;  /* 0x0000000014157984 */ /* 0x000e240000000800 */
[----:B0-----:R-:W-:-:S05]  /*1410*/  IMAD.IADD R21, R14, 0x1, R21 ;  /* 0x000000010e157824 */ /* 0x001fca00078e0215 */
[----:B------:R-:W-:Y:S04]  /*1420*/  STS [R20], R21 ;  /* 0x0000001514007388 */ /* 0x000fe80000000800 */
[----:B------:R-:W-:Y:S04]  /*1430*/  LDS R12, [R12] ;  /* 0x000000000c0c7984 */ /* 0x000fe80000000800 */
[----:B------:R-:W0:Y:S02]  /*1440*/  LDS R15, [R16] ;  /* 0x00000000100f7984 */ /* 0x000e240000000800 */
[----:B0-----:R-:W-:-:S05]  /*1450*/  IMAD.IADD R15, R12, 0x1, R15 ;  /* 0x000000010c0f7824 */ /* 0x001fca00078e020f */
[----:B------:R1:W-:Y:S02]  /*1460*/  STS [R16], R15 ;  /* 0x0000000f10007388 */ /* 0x0003e40000000800 */
.L_x_220:
[----:B------:R-:W-:Y:S05]  /*1470*/  @!P0 BRA `(.L_x_217) ;  /* 0x0000000000808947 */ /* 0x000fea0003800000 */
[----:B------:R-:W-:Y:S02]  /*1480*/  ISETP.NE.AND P2, PT, R5, 0x1, PT ;  /* 0x000000010500780c */ /* 0x000fe40003f45270 */
[----:B------:R-:W-:-:S11]  /*1490*/  LOP3.LUT P0, RZ, R10, 0x1, RZ, 0xc0, !PT ;  /* 0x000000010aff7812 */ /* 0x000fd6000780c0ff */
[----:B------:R-:W-:Y:S05]  /*14a0*/  @!P2 BRA `(.L_x_221) ;  /* 0x000000000048a947 */ /* 0x000fea0003800000 */
[----:B-1----:R-:W-:Y:S02]  /*14b0*/  VIADD R15, R9, 0x10 ;  /* 0x00000010090f7836 */ /* 0x002fe40000000000 */
[C---:B------:R-:W-:Y:S01]  /*14c0*/  IMAD R10, R13.reuse, R0, RZ ;  /* 0x000000000d0a7224 */ /* 0x040fe200078e02ff */
[----:B------:R-:W-:Y:S02]  /*14d0*/  IADD3 R13, PT, PT, R13, 0x2, RZ ;  /* 0x000000020d0d7810 */ /* 0x000fe40007ffe0ff */
[----:B------:R-:W-:-:S04]  /*14e0*/  LEA R15, R8, R15, 0x18 ;  /* 0x0000000f080f7211 */ /* 0x000fc800078ec0ff */
[----:B------:R-:W-:-:S05]  /*14f0*/  LEA R12, R10, R15, 0x2 ;  /* 0x0000000f0a0c7211 */ /* 0x000fca00078e10ff */
[--C-:B------:R-:W-:Y:S02]  /*1500*/  IMAD R14, R11, 0x4, R12.reuse ;  /* 0x000000040b0e7824 */ /* 0x100fe400078e020c */
[--C-:B------:R-:W-:Y:S02]  /*1510*/  IMAD R17, R3, 0x4, R12.reuse ;  /* 0x0000000403117824 */ /* 0x100fe400078e020c */
[----:B------:R-:W-:Y:S01]  /*1520*/  IMAD R12, R0, 0x4, R12 ;  /* 0x00000004000c7824 */ /* 0x000fe200078e020c */
[----:B------:R-:W-:Y:S03]  /*1530*/  LDS R10, [R14] ;  /* 0x000000000e0a7984 */ /* 0x000fe60000000800 */
[--C-:B------:R-:W-:Y:S01]  /*1540*/  IMAD R16, R11, 0x4, R12.reuse ;  /* 0x000000040b107824 */ /* 0x100fe200078e020c */
[----:B------:R-:W1:Y:S01]  /*1550*/  LDS R15, [R17] ;  /* 0x00000000110f7984 */ /* 0x000e620000000800 */
[----:B------:R-:W-:Y:S01]  /*1560*/  IMAD R19, R3, 0x4, R12 ;  /* 0x0000000403137824 */ /* 0x000fe200078e020c */
[----:B-1----:R-:W-:-:S05]  /*1570*/  IADD3 R10, PT, PT, R10, R15, RZ ;  /* 0x0000000f0a0a7210 */ /* 0x002fca0007ffe0ff */
[----:B------:R-:W-:Y:S04]  /*1580*/  STS [R17], R10 ;  /* 0x0000000a11007388 */ /* 0x000fe80000000800 */
[----:B------:R-:W-:Y:S04]  /*1590*/  LDS R12, [R16] ;  /* 0x00000000100c7984 */ /* 0x000fe80000000800 */
[----:B------:R-:W1:Y:S02]  /*15a0*/  LDS R15, [R19] ;  /* 0x00000000130f7984 */ /* 0x000e640000000800 */
[----:B-1----:R-:W-:-:S05]  /*15b0*/  IMAD.IADD R12, R12, 0x1, R15 ;  /* 0x000000010c0c7824 */ /* 0x002fca00078e020f */
[----:B------:R2:W-:Y:S02]  /*15c0*/  STS [R19], R12 ;  /* 0x0000000c13007388 */ /* 0x0005e40000000800 */
.L_x_221:
[----:B------:R-:W-:Y:S05]  /*15d0*/  @!P0 BRA `(.L_x_217) ;  /* 0x0000000000288947 */ /* 0x000fea0003800000 */
[----:B-1----:R-:W-:Y:S02]  /*15e0*/  VIADD R15, R9, 0x10 ;  /* 0x00000010090f7836 */ /* 0x002fe40000000000 */
[----:B------:R-:W-:-:S03]  /*15f0*/  IMAD R9, R0, R13, RZ ;  /* 0x0000000d00097224 */ /* 0x000fc600078e02ff */
[----:B------:R-:W-:-:S05]  /*1600*/  LEA R8, R8, R15, 0x18 ;  /* 0x0000000f08087211 */ /* 0x000fca00078ec0ff */
[----:B------:R-:W-:-:S04]  /*1610*/  IMAD R8, R9, 0x4, R8 ;  /* 0x0000000409087824 */ /* 0x000fc800078e0208 */
[----:B------:R-:W-:Y:S01]  /*1620*/  IMAD R11, R11, 0x4, R8 ;  /* 0x000000040b0b7824 */ /* 0x000fe200078e0208 */
[----:B------:R-:W-:-:S05]  /*1630*/  LEA R8, R3, R8, 0x2 ;  /* 0x0000000803087211 */ /* 0x000fca00078e10ff */
[----:B------:R-:W-:Y:S04]  /*1640*/  LDS R11, [R11] ;  /* 0x000000000b0b7984 */ /* 0x000fe80000000800 */
[----:B------:R-:W1:Y:S02]  /*1650*/  LDS R10, [R8] ;  /* 0x00000000080a7984 */ /* 0x000e640000000800 */
[----:B-1----:R-:W-:-:S05]  /*1660*/  IMAD.IADD R9, R11, 0x1, R10 ;  /* 0x000000010b097824 */ /* 0x002fca00078e020a */
[----:B------:R3:W-:Y:S02]  /*1670*/  STS [R8], R9 ;  /* 0x0000000908007388 */ /* 0x0007e40000000800 */
.L_x_217:
[----:B------:R-:W-:Y:S05]  /*1680*/  BSYNC.RECONVERGENT B0 ;  /* 0x0000000000007941 */ /* 0x000fea0003800200 */
.L_x_216:
[----:B------:R-:W-:Y:S01]  /*1690*/  BAR.SYNC.DEFER_BLOCKING 0x0 ;  /* 0x0000000000007b1d */ /* 0x000fe20000010000 */
[----:B------:R-:W-:-:S13]  /*16a0*/  ISETP.GT.U32.AND P0, PT, R7, 0x3, PT ;  /* 0x000000030700780c */ /* 0x000fda0003f04070 */
[----:B------:R-:W-:Y:S05]  /*16b0*/  @P0 BRA `(.L_x_222) ;  /* 0xfffffff400a00947 */ /* 0x000fea000383ffff */
.L_x_215:
[----:B-----5:R-:W0:Y:S02]  /*16c0*/  LDC R4, c[0x0][0x394] ;  /* 0x0000e500ff047b82 */ /* 0x020e240000000800 */
[----:B0-----:R-:W-:-:S04]  /*16d0*/  ISETP.GE.AND P0, PT, R4, 0x1, PT ;  /* 0x000000010400780c */ /* 0x001fc80003f06270 */
[----:B------:R-:W-:-:S13]  /*16e0*/  ISETP.NE.OR P0, PT, R3, RZ, !P0 ;  /* 0x000000ff0300720c */ /* 0x000fda0004705670 */
[----:B------:R-:W-:Y:S05]  /*16f0*/  @P0 EXIT ;  /* 0x000000000000094d */ /* 0x000fea0003800000 */
[C---:B------:R-:W-:Y:S01]  /*1700*/  ISETP.GE.U32.AND P1, PT, R4.reuse, 0x8, PT ;  /* 0x000000080400780c */ /* 0x040fe20003f26070 */
[C---:B-1----:R-:W-:Y:S01]  /*1710*/  IMAD R2, R4.reuse, UR6, RZ ;  /* 0x0000000604027c24 */ /* 0x042fe2000f8e02ff */
[----:B------:R-:W-:Y:S01]  /*1720*/  LOP3.LUT R10, R4, 0x7, RZ, 0xc0, !PT ;  /* 0x00000007040a7812 */ /* 0x000fe200078ec0ff */
[----:B------:R-:W-:-:S03]  /*1730*/  IMAD.MOV.U32 R3, RZ, RZ, RZ ;  /* 0x000000ffff037224 */ /* 0x000fc600078e00ff */
[----:B------:R-:W-:-:S07]  /*1740*/  ISETP.NE.AND P0, PT, R10, RZ, PT ;  /* 0x000000ff0a00720c */ /* 0x000fce0003f05270 */
[----:B------:R-:W-:Y:S06]  /*1750*/  @!P1 BRA `(.L_x_223) ;  /* 0x0000000000a49947 */ /* 0x000fec0003800000 */
[----:B--234-:R-:W0:Y:S01]  /*1760*/  LDC.64 R6, c[0x0][0x388] ;  /* 0x0000e200ff067b82 */ /* 0x01ce220000000a00 */
[----:B------:R-:W1:Y:S01]  /*1770*/  S2R R12, SR_CgaCtaId ;  /* 0x00000000000c7919 */ /* 0x000e620000008800 */
[----:B------:R-:W-:Y:S02]  /*1780*/  MOV R8, 0x400 ;  /* 0x0000040000087802 */ /* 0x000fe40000000f00 */
[----:B------:R-:W-:-:S03]  /*1790*/  LOP3.LUT R3, R4, 0x7ffffff8, RZ, 0xc0, !PT ;  /* 0x7ffffff804037812 */ /* 0x000fc600078ec0ff */
[----:B------:R-:W-:Y:S01]  /*17a0*/  VIADD R9, R8, 0x10 ;  /* 0x0000001008097836 */ /* 0x000fe20000000000 */
[----:B------:R-:W-:Y:S01]  /*17b0*/  IADD3 R8, PT, PT, -R3, RZ, RZ ;  /* 0x000000ff03087210 */ /* 0x000fe20007ffe1ff */
[----:B0-----:R-:W-:-:S03]  /*17c0*/  IMAD.WIDE.U32 R6, R2, 0x4, R6 ;  /* 0x0000000402067825 */ /* 0x001fc600078e0006 */
[----:B------:R-:W-:Y:S02]  /*17d0*/  IADD3 R5, P1, PT, R6, 0x10, RZ ;  /* 0x0000001006057810 */ /* 0x000fe40007f3e0ff */
[----:B-1----:R-:W-:-:S03]  /*17e0*/  LEA R9, R12, R9, 0x18 ;  /* 0x000000090c097211 */ /* 0x002fc600078ec0ff */
[----:B------:R-:W-:-:S08]  /*17f0*/  IMAD.X R12, RZ, RZ, R7, P1 ;  /* 0x000000ffff0c7224 */ /* 0x000fd000008e0607 */
.L_x_224:
[----:B--2---:R-:W-:Y:S01]  /*1800*/  IMAD R7, R0, 0x4, R9 ;  /* 0x0000000400077824 */ /* 0x004fe200078e0209 */
[----:B------:R0:W-:Y:S01]  /*1810*/  LDS R11, [R9] ;  /* 0x00000000090b7984 */ /* 0x0001e20000000800 */
[----:B------:R-:W-:Y:S02]  /*1820*/  VIADD R8, R8, 0x8 ;  /* 0x0000000808087836 */ /* 0x000fe40000000000 */
[----:B------:R-:W-:Y:S01]  /*1830*/  IMAD R15, R0, 0x4, R7 ;  /* 0x00000004000f7824 */ /* 0x000fe200078e0207 */
[----:B------:R1:W2:Y:S02]  /*1840*/  LDS R13, [R7] ;  /* 0x00000000070d7984 */ /* 0x0002a40000000800 */
[----:B------:R-:W-:Y:S02]  /*1850*/  ISETP.NE.AND P1, PT, R8, RZ, PT ;  /* 0x000000ff0800720c */ /* 0x000fe40003f25270 */
[C---:B------:R-:W-:Y:S01]  /*1860*/  LEA R17, R0.reuse, R15, 0x2 ;  /* 0x0000000f00117211 */ /* 0x040fe200078e10ff */
[----:B0-----:R-:W-:Y:S01]  /*1870*/  IMAD R9, R0, 0x20, R9 ;  /* 0x0000002000097824 */ /* 0x001fe200078e0209 */
[----:B------:R-:W0:Y:S01]  /*1880*/  LDS R15, [R15] ;  /* 0x000000000f0f7984 */ /* 0x000e220000000800 */
[----:B-1----:R-:W-:-:S02]  /*1890*/  IMAD.MOV.U32 R7, RZ, RZ, R12 ;  /* 0x000000ffff077224 */ /* 0x002fc400078e000c */
[C---:B------:R-:W-:Y:S02]  /*18a0*/  IMAD R19, R0.reuse, 0x4, R17 ;  /* 0x0000000400137824 */ /* 0x040fe400078e0211 */
[----:B------:R-:W1:Y:S02]  /*18b0*/  LDS R17, [R17] ;  /* 0x0000000011117984 */ /* 0x000e640000000800 */
[C---:B------:R-:W-:Y:S02]  /*18c0*/  IMAD R21, R0.reuse, 0x4, R19 ;  /* 0x0000000400157824 */ /* 0x040fe400078e0213 */
[----:B------:R-:W3:Y:S02]  /*18d0*/  LDS R19, [R19] ;  /* 0x0000000013137984 */ /* 0x000ee40000000800 */
[C---:B------:R-:W-:Y:S02]  /*18e0*/  IMAD R23, R0.reuse, 0x4, R21 ;  /* 0x0000000400177824 */ /* 0x040fe400078e0215 */
[----:B------:R-:W4:Y:S03]  /*18f0*/  LDS R21, [R21] ;  /* 0x0000000015157984 */ /* 0x000f260000000800 */
[----:B------:R-:W-:-:S02]  /*1900*/  LEA R6, R0, R23, 0x2 ;  /* 0x0000001700067211 */ /* 0x000fc400078e10ff */
[----:B------:R-:W5:Y:S04]  /*1910*/  LDS R23, [R23] ;  /* 0x0000000017177984 */ /* 0x000f680000000800 */
[----:B------:R2:W5:Y:S02]  /*1920*/  LDS R25, [R6] ;  /* 0x0000000006197984 */ /* 0x0005640000000800 */
[----:B--2---:R-:W-:-:S05]  /*1930*/  IMAD.MOV.U32 R6, RZ, RZ, R5 ;  /* 0x000000ffff067224 */ /* 0x004fca00078e0005 */
[----:B------:R2:W-:Y:S01]  /*1940*/  STG.E desc[UR8][R6.64+-0xc], R13 ;  /* 0xfffff40d06007986 */ /* 0x0005e2000c101908 */
[----:B------:R-:W-:-:S03]  /*1950*/  IADD3 R5, P2, PT, R6, 0x20, RZ ;  /* 0x0000002006057810 */ /* 0x000fc60007f5e0ff */
[----:B0-----:R2:W-:Y:S01]  /*1960*/  STG.E desc[UR8][R6.64+-0x8], R15 ;  /* 0xfffff80f06007986 */ /* 0x0015e2000c101908 */
[----:B------:R-:W-:-:S03]  /*1970*/  IADD3.X R12, PT, PT, RZ, R7, RZ, P2, !PT ;  /* 0x00000007ff0c7210 */ /* 0x000fc600017fe4ff */
[----:B------:R2:W-:Y:S04]  /*1980*/  STG.E desc[UR8][R6.64+-0x10], R11 ;  /* 0xfffff00b06007986 */ /* 0x0005e8000c101908 */
[----:B-1----:R2:W-:Y:S04]  /*1990*/  STG.E desc[UR8][R6.64+-0x4], R17 ;  /* 0xfffffc1106007986 */ /* 0x0025e8000c101908 */
[----:B---3--:R2:W-:Y:S04]  /*19a0*/  STG.E desc[UR8][R6.64], R19 ;  /* 0x0000001306007986 */ /* 0x0085e8000c101908 */
[----:B----4-:R2:W-:Y:S04]  /*19b0*/  STG.E desc[UR8][R6.64+0x4], R21 ;  /* 0x0000041506007986 */ /* 0x0105e8000c101908 */
[----:B-----5:R2:W-:Y:S04]  /*19c0*/  STG.E desc[UR8][R6.64+0x8], R23 ;  /* 0x0000081706007986 */ /* 0x0205e8000c101908 */
[----:B------:R2:W-:Y:S01]  /*19d0*/  STG.E desc[UR8][R6.64+0xc], R25 ;  /* 0x00000c1906007986 */ /* 0x0005e2000c101908 */
[----:B------:R-:W-:Y:S05]  /*19e0*/  @P1 BRA `(.L_x_224) ;  /* 0xfffffffc00841947 */ /* 0x000fea000383ffff */
.L_x_223:
[----:B------:R-:W-:Y:S05]  /*19f0*/  @!P0 EXIT ;  /* 0x000000000000894d */ /* 0x000fea0003800000 */
[----:B------:R-:W-:Y:S02]  /*1a00*/  ISETP.GE.U32.AND P1, PT, R10, 0x4, PT ;  /* 0x000000040a00780c */ /* 0x000fe40003f26070 */
[----:B------:R-:W-:-:S04]  /*1a10*/  LOP3.LUT R16, R4, 0x3, RZ, 0xc0, !PT ;  /* 0x0000000304107812 */ /* 0x000fc800078ec0ff */
[----:B------:R-:W-:-:S07]  /*1a20*/  ISETP.NE.AND P0, PT, R16, RZ, PT ;  /* 0x000000ff1000720c */ /* 0x000fce0003f05270 */
[----:B------:R-:W-:Y:S06]  /*1a30*/  @!P1 BRA `(.L_x_225) ;  /* 0x0000000000689947 */ /* 0x000fec0003800000 */
[----:B--234-:R-:W0:Y:S01]  /*1a40*/  S2R R7, SR_CgaCtaId ;  /* 0x0000000000077919 */ /* 0x01ce220000008800 */
[----:B------:R-:W-:Y:S01]  /*1a50*/  MOV R5, 0x400 ;  /* 0x0000040000057802 */ /* 0x000fe20000000f00 */
[----:B------:R-:W1:Y:S01]  /*1a60*/  LDC.64 R8, c[0x0][0x388] ;  /* 0x0000e200ff087b82 */ /* 0x000e620000000a00 */
[C---:B------:R-:W-:Y:S01]  /*1a70*/  IADD3 R12, P1, PT, R2.reuse, R3, RZ ;  /* 0x00000003020c7210 */ /* 0x040fe20007f3e0ff */
[----:B------:R-:W-:Y:S02]  /*1a80*/  IMAD.IADD R11, R2, 0x1, R3 ;  /* 0x00000001020b7824 */ /* 0x000fe400078e0203 */
[----:B------:R-:W-:Y:S01]  /*1a90*/  VIADD R6, R5, 0x10 ;  /* 0x0000001005067836 */ /* 0x000fe20000000000 */
[----:B------:R-:W-:Y:S01]  /*1aa0*/  IADD3.X R14, PT, PT, RZ, RZ, RZ, P1, !PT ;  /* 0x000000ffff0e7210 */ /* 0x000fe20000ffe4ff */
[C---:B------:R-:W-:Y:S02]  /*1ab0*/  IMAD R5, R3.reuse, R0, RZ ;  /* 0x0000000003057224 */ /* 0x040fe400078e02ff */
[----:B------:R-:W-:-:S02]  /*1ac0*/  VIADD R3, R3, 0x4 ;  /* 0x0000000403037836 */ /* 0x000fc40000000000 */
[----:B-1----:R-:W-:Y:S01]  /*1ad0*/  IMAD.WIDE.U32 R8, R11, 0x4, R8 ;  /* 0x000000040b087825 */ /* 0x002fe200078e0008 */
[----:B0-----:R-:W-:-:S05]  /*1ae0*/  LEA R6, R7, R6, 0x18 ;  /* 0x0000000607067211 */ /* 0x001fca00078ec0ff */
[----:B------:R-:W-:Y:S02]  /*1af0*/  IMAD R5, R5, 0x4, R6 ;  /* 0x0000000405057824 */ /* 0x000fe400078e0206 */
[----:B------:R-:W0:Y:S03]  /*1b00*/  LDC.64 R6, c[0x0][0x388] ;  /* 0x0000e200ff067b82 */ /* 0x000e260000000a00 */
[C---:B------:R-:W-:Y:S02]  /*1b10*/  LEA R13, R0.reuse, R5, 0x2 ;  /* 0x00000005000d7211 */ /* 0x040fe400078e10ff */
[----:B------:R-:W1:Y:S03]  /*1b20*/  LDS R5, [R5] ;  /* 0x0000000005057984 */ /* 0x000e660000000800 */
[----:B------:R-:W-:-:S02]  /*1b30*/  IMAD R15, R0, 0x4, R13 ;  /* 0x00000004000f7824 */ /* 0x000fc400078e020d */
[----:B------:R-:W2:Y:S02]  /*1b40*/  LDS R13, [R13] ;  /* 0x000000000d0d7984 */ /* 0x000ea40000000800 */
[----:B------:R-:W-:Y:S02]  /*1b50*/  IMAD R10, R0, 0x4, R15 ;  /* 0x00000004000a7824 */ /* 0x000fe400078e020f */
[----:B------:R-:W3:Y:S04]  /*1b60*/  LDS R15, [R15] ;  /* 0x000000000f0f7984 */ /* 0x000ee80000000800 */
[----:B------:R-:W4:Y:S01]  /*1b70*/  LDS R17, [R10] ;  /* 0x000000000a117984 */ /* 0x000f220000000800 */
[----:B0-----:R-:W-:-:S04]  /*1b80*/  LEA R6, P1, R12, R6, 0x2 ;  /* 0x000000060c067211 */ /* 0x001fc800078210ff */
[----:B------:R-:W-:Y:S01]  /*1b90*/  LEA.HI.X R7, R12, R7, R14, 0x2, P1 ;  /* 0x000000070c077211 */ /* 0x000fe200008f140e */
[----:B-1----:R0:W-:Y:S04]  /*1ba0*/  STG.E desc[UR8][R8.64], R5 ;  /* 0x0000000508007986 */ /* 0x0021e8000c101908 */
[----:B--2---:R0:W-:Y:S04]  /*1bb0*/  STG.E desc[UR8][R6.64+0x4], R13 ;  /* 0x0000040d06007986 */ /* 0x0041e8000c101908 */
[----:B---3--:R0:W-:Y:S04]  /*1bc0*/  STG.E desc[UR8][R6.64+0x8], R15 ;  /* 0x0000080f06007986 */ /* 0x0081e8000c101908 */
[----:B----4-:R0:W-:Y:S02]  /*1bd0*/  STG.E desc[UR8][R6.64+0xc], R17 ;  /* 0x00000c1106007986 */ /* 0x0101e4000c101908 */
.L_x_225:
[----:B------:R-:W-:Y:S05]  /*1be0*/  @!P0 EXIT ;  /* 0x000000000000894d */ /* 0x000fea0003800000 */
[----:B------:R-:W-:Y:S02]  /*1bf0*/  ISETP.NE.AND P1, PT, R16, 0x1, PT ;  /* 0x000000011000780c */ /* 0x000fe40003f25270 */
[----:B------:R-:W-:-:S04]  /*1c00*/  LOP3.LUT R4, R4, 0x1, RZ, 0xc0, !PT ;  /* 0x0000000104047812 */ /* 0x000fc800078ec0ff */
[----:B------:R-:W-:-:S07]  /*1c10*/  ISETP.NE.U32.AND P0, PT, R4, 0x1, PT ;  /* 0x000000010400780c */ /* 0x000fce0003f05070 */
[----:B------:R-:W-:Y:S06]  /*1c20*/  @!P1 BRA `(.L_x_226) ;  /* 0x0000000000509947 */ /* 0x000fec0003800000 */
[----:B0-2---:R-:W0:Y:S01]  /*1c30*/  S2R R6, SR_CgaCtaId ;  /* 0x0000000000067919 */ /* 0x005e220000008800 */
[----:B------:R-:W-:Y:S01]  /*1c40*/  MOV R4, 0x400 ;  /* 0x0000040000047802 */ /* 0x000fe20000000f00 */
[----:B------:R-:W1:Y:S01]  /*1c50*/  LDC.64 R14, c[0x0][0x388] ;  /* 0x0000e200ff0e7b82 */ /* 0x000e620000000a00 */
[C---:B---34-:R-:W-:Y:S01]  /*1c60*/  IADD3 R7, P1, PT, R2.reuse, R3, RZ ;  /* 0x0000000302077210 */ /* 0x058fe20007f3e0ff */
[----:B------:R-:W-:Y:S02]  /*1c70*/  IMAD.IADD R11, R2, 0x1, R3 ;  /* 0x00000001020b7824 */ /* 0x000fe400078e0203 */
[----:B------:R-:W-:Y:S02]  /*1c80*/  VIADD R5, R4, 0x10 ;  /* 0x0000001004057836 */ /* 0x000fe40000000000 */
[----:B------:R-:W-:Y:S02]  /*1c90*/  IMAD R4, R3, R0, RZ ;  /* 0x0000000003047224 */ /* 0x000fe400078e02ff */
[----:B------:R-:W-:-:S02]  /*1ca0*/  IMAD.X R10, RZ, RZ, RZ, P1 ;  /* 0x000000ffff0a7224 */ /* 0x000fc400008e06ff */
[----:B------:R-:W-:Y:S01]  /*1cb0*/  VIADD R3, R3, 0x2 ;  /* 0x0000000203037836 */ /* 0x000fe20000000000 */
[----:B0-----:R-:W-:Y:S02]  /*1cc0*/  LEA R5, R6, R5, 0x18 ;  /* 0x0000000506057211 */ /* 0x001fe400078ec0ff */
[----:B-1----:R-:W-:-:S03]  /*1cd0*/  LEA R6, P1, R7, R14, 0x2 ;  /* 0x0000000e07067211 */ /* 0x002fc600078210ff */
[----:B------:R-:W-:Y:S01]  /*1ce0*/  IMAD R9, R4, 0x4, R5 ;  /* 0x0000000404097824 */ /* 0x000fe200078e0205 */
[----:B------:R-:W-:Y:S01]  /*1cf0*/  LEA.HI.X R7, R7, R15, R10, 0x2, P1 ;  /* 0x0000000f07077211 */ /* 0x000fe200008f140a */
[----:B------:R-:W0:Y:S03]  /*1d00*/  LDC.64 R4, c[0x0][0x388] ;  /* 0x0000e200ff047b82 */ /* 0x000e260000000a00 */
[----:B------:R-:W-:Y:S02]  /*1d10*/  LEA R8, R0, R9, 0x2 ;  /* 0x0000000900087211 */ /* 0x000fe400078e10ff */
[----:B------:R-:W1:Y:S04]  /*1d20*/  LDS R9, [R9] ;  /* 0x0000000009097984 */ /* 0x000e680000000800 */
[----:B------:R-:W2:Y:S01]  /*1d30*/  LDS R13, [R8] ;  /* 0x00000000080d7984 */ /* 0x000ea20000000800 */
[----:B0-----:R-:W-:-:S05]  /*1d40*/  IMAD.WIDE.U32 R4, R11, 0x4, R4 ;  /* 0x000000040b047825 */ /* 0x001fca00078e0004 */
[----:B-1----:R1:W-:Y:S04]  /*1d50*/  STG.E desc[UR8][R4.64], R9 ;  /* 0x0000000904007986 */ /* 0x0023e8000c101908 */
[----:B--2---:R1:W-:Y:S02]  /*1d60*/  STG.E desc[UR8][R6.64+0x4], R13 ;  /* 0x0000040d06007986 */ /* 0x0043e4000c101908 */
.L_x_226:
[----:B------:R-:W-:Y:S05]  /*1d70*/  @P0 EXIT ;  /* 0x000000000000094d */ /* 0x000fea0003800000 */
[----:B01----:R-:W0:Y:S01]  /*1d80*/  S2R R5, SR_CgaCtaId ;  /* 0x0000000000057919 */ /* 0x003e220000008800 */
[----:B------:R-:W-:Y:S01]  /*1d90*/  MOV R4, 0x400 ;  /* 0x0000040000047802 */ /* 0x000fe20000000f00 */
[----:B------:R-:W-:Y:S02]  /*1da0*/  IMAD R0, R0, R3, RZ ;  /* 0x0000000300007224 */ /* 0x000fe400078e02ff */
[----:B------:R-:W-:Y:S01]  /*1db0*/  IMAD.IADD R3, R2, 0x1, R3 ;  /* 0x0000000102037824 */ /* 0x000fe200078e0203 */
[----:B------:R-:W-:-:S04]  /*1dc0*/  IADD3 R4, PT, PT, R4, 0x10, RZ ;  /* 0x0000001004047810 */ /* 0x000fc80007ffe0ff */
[----:B0-----:R-:W-:-:S05]  /*1dd0*/  LEA R5, R5, R4, 0x18 ;  /* 0x0000000405057211 */ /* 0x001fca00078ec0ff */
[----:B------:R-:W-:Y:S02]  /*1de0*/  IMAD R0, R0, 0x4, R5 ;  /* 0x0000000400007824 */ /* 0x000fe400078e0205 */
[----:B------:R-:W0:Y:S03]  /*1df0*/  LDC.64 R4, c[0x0][0x388] ;  /* 0x0000e200ff047b82 */ /* 0x000e260000000a00 */
[----:B--234-:R-:W1:Y:S01]  /*1e00*/  LDS R7, [R0] ;  /* 0x0000000000077984 */ /* 0x01ce620000000800 */
[----:B0-----:R-:W-:-:S05]  /*1e10*/  IMAD.WIDE.U32 R2, R3, 0x4, R4 ;  /* 0x0000000403027825 */ /* 0x001fca00078e0004 */
[----:B-1----:R-:W-:Y:S01]  /*1e20*/  STG.E desc[UR8][R2.64], R7 ;  /* 0x0000000702007986 */ /* 0x002fe2000c101908 */
[----:B------:R-:W-:Y:S05]  /*1e30*/  EXIT ;  /* 0x000000000000794d */ /* 0x000fea0003800000 */
.L_x_227:
        /* <DEDUP_REMOVED lines=12> */
.L_x_302:


//--------------------- .text.build_cluster_index --------------------------
	.section	.text.build_cluster_index,"ax",@progbits
	.align	128
        .global         build_cluster_index
        .type           build_cluster_index,@function
        .size           build_cluster_index,(.L_x_303 - build_cluster_index)
        .other          build_cluster_index,@"STO_CUDA_ENTRY STV_DEFAULT"
build_cluster_index:
.text.build_cluster_index:
[----:B------:R-:W-:Y:S01]  /*0000*/  LDC R1, c[0x0][0x37c] ;  /* 0x0000df00ff017b82 */ /* 0x000fe20000000800 */
[----:B------:R-:W0:Y:S07]  /*0010*/  S2R R0, SR_TID.X ;  /* 0x0000000000007919 */ /* 0x000e2e0000002100 */
[----:B------:R-:W0:Y:S08]  /*0020*/  S2UR UR4, SR_CTAID.X ;  /* 0x00000000000479c3 */ /* 0x000e300000002500 */
[----:B------:R-:W1:Y:S01]  /*0030*/  LDC R2, c[0x0][0x398] ;  /* 0x0000e600ff027b82 */ /* 0x000e620000000800 */
[----:B0-----:R-:W-:-:S04]  /*0040*/  LOP3.LUT P0, RZ, R0, UR4, RZ, 0xfc, !PT ;  /* 0x0000000400ff7c12 */ /* 0x001fc8000f80fcff */
[----:B-1----:R-:W-:-:S13]  /*0050*/  ISETP.LT.OR P0, PT, R2, 0x1, P0 ;  /* 0x000000010200780c */ /* 0x002fda0000701670 */
[----:B------:R-:W-:Y:S05]  /*0060*/  @P0 EXIT ;  /* 0x000000000000094d */ /* 0x000fea0003800000 */
[C---:B------:R-:W-:Y:S01]  /*0070*/  ISETP.GE.U32.AND P1, PT, R2.reuse, 0x10, PT ;  /* 0x000000100200780c */ /* 0x040fe20003f26070 */
[----:B------:R-:W0:Y:S01]  /*0080*/  LDCU.64 UR6, c[0x0][0x358] ;  /* 0x00006b00ff0677ac */ /* 0x000e220008000a00 */
[----:B------:R-:W-:Y:S01]  /*0090*/  LOP3.LUT R18, R2, 0xf, RZ, 0xc0, !PT ;  /* 0x0000000f02127812 */ /* 0x000fe200078ec0ff */
[----:B------:R-:W-:-:S03]  /*00a0*/  HFMA2 R0, -RZ, RZ, 0, 0 ;  /* 0x00000000ff007431 */ /* 0x000fc600000001ff */
[----:B------:R-:W-:-:S07]  /*00b0*/  ISETP.NE.AND P0, PT, R18, RZ, PT ;  /* 0x000000ff1200720c */ /* 0x000fce0003f05270 */
[----:B------:R-:W-:Y:S06]  /*00c0*/  @!P1 BRA `(.L_x_228) ;  /* 0x0000000800749947 */ /* 0x000fec0003800000 */
[----:B------:R-:W1:Y:S01]  /*00d0*/  LDCU.64 UR4, c[0x0][0x380] ;  /* 0x00007000ff0477ac */ /* 0x000e620008000a00 */
[----:B------:R-:W-:Y:S02]  /*00e0*/  LOP3.LUT R0, R2, 0x7ffffff0, RZ, 0xc0, !PT ;  /* 0x7ffffff002007812 */ /* 0x000fe400078ec0ff */
[----:B------:R-:W-:Y:S01]  /*00f0*/  MOV R3, RZ ;  /* 0x000000ff00037202 */ /* 0x000fe20000000f00 */
[----:B-1----:R-:W-:-:S04]  /*0100*/  UIADD3 UR4, UP0, UPT, UR4, 0x20, URZ ;  /* 0x0000002004047890 */ /* 0x002fc8000ff1e0ff */
[----:B------:R-:W-:Y:S02]  /*0110*/  UIADD3.X UR5, UPT, UPT, URZ, UR5, URZ, UP0, !UPT ;  /* 0x00000005ff057290 */ /* 0x000fe400087fe4ff */
[----:B------:R-:W-:-:S04]  /*0120*/  MOV R4, UR4 ;  /* 0x0000000400047c02 */ /* 0x000fc80008000f00 */
[----:B------:R-:W-:-:S07]  /*0130*/  MOV R5, UR5 ;  /* 0x0000000500057c02 */ /* 0x000fce0008000f00 */
.L_x_229:
[----:B01----:R-:W2:Y:S01]  /*0140*/  LDG.E R11, desc[UR6][R4.64+-0x20] ;  /* 0xffffe006040b7981 */ /* 0x003ea2000c1e1900 */
[----:B------:R-:W2:Y:S08]  /*0150*/  LDC.64 R8, c[0x0][0x388] ;  /* 0x0000e200ff087b82 */ /* 0x000eb00000000a00 */
[----:B------:R-:W0:Y:S01]  /*0160*/  LDC.64 R6, c[0x0][0x390] ;  /* 0x0000e400ff067b82 */ /* 0x000e220000000a00 */
[----:B--2---:R-:W-:-:S05]  /*0170*/  IMAD.WIDE R10, R11, 0x4, R8 ;  /* 0x000000040b0a7825 */ /* 0x004fca00078e0208 */
[----:B------:R-:W0:Y:S02]  /*0180*/  LDG.E R13, desc[UR6][R10.64] ;  /* 0x000000060a0d7981 */ /* 0x000e24000c1e1900 */
[----:B0-----:R-:W-:-:S05]  /*0190*/  IMAD.WIDE R12, R13, 0x4, R6 ;  /* 0x000000040d0c7825 */ /* 0x001fca00078e0206 */
[----:B------:R0:W-:Y:S04]  /*01a0*/  STG.E desc[UR6][R12.64], R3 ;  /* 0x000000030c007986 */ /* 0x0001e8000c101906 */
[----:B------:R-:W2:Y:S02]  /*01b0*/  LDG.E R14, desc[UR6][R10.64] ;  /* 0x000000060a0e7981 */ /* 0x000ea4000c1e1900 */
[----:B--2---:R-:W-:-:S05]  /*01c0*/  IADD3 R19, PT, PT, R14, 0x1, RZ ;  /* 0x000000010e137810 */ /* 0x004fca0007ffe0ff */
[----:B------:R1:W-:Y:S04]  /*01d0*/  STG.E desc[UR6][R10.64], R19 ;  /* 0x000000130a007986 */ /* 0x0003e8000c101906 */
[----:B------:R-:W2:Y:S02]  /*01e0*/  LDG.E R15, desc[UR6][R4.64+-0x1c] ;  /* 0xffffe406040f7981 */ /* 0x000ea4000c1e1900 */
[----:B--2---:R-:W-:-:S05]  /*01f0*/  IMAD.WIDE R14, R15, 0x4, R8 ;  /* 0x000000040f0e7825 */ /* 0x004fca00078e0208 */
[----:B------:R-:W2:Y:S01]  /*0200*/  LDG.E R17, desc[UR6][R14.64] ;  /* 0x000000060e117981 */ /* 0x000ea2000c1e1900 */
[----:B------:R-:W-:Y:S02]  /*0210*/  VIADD R21, R3, 0x1 ;  /* 0x0000000103157836 */ /* 0x000fe40000000000 */
[----:B--2---:R-:W-:-:S05]  /*0220*/  IMAD.WIDE R16, R17, 0x4, R6 ;  /* 0x0000000411107825 */ /* 0x004fca00078e0206 */
[----:B------:R2:W-:Y:S04]  /*0230*/  STG.E desc[UR6][R16.64], R21 ;  /* 0x0000001510007986 */ /* 0x0005e8000c101906 */
[----:B------:R-:W3:Y:S02]  /*0240*/  LDG.E R20, desc[UR6][R14.64] ;  /* 0x000000060e147981 */ /* 0x000ee4000c1e1900 */
[----:B---3--:R-:W-:-:S05]  /*0250*/  IADD3 R23, PT, PT, R20, 0x1, RZ ;  /* 0x0000000114177810 */ /* 0x008fca0007ffe0ff */
[----:B------:R3:W-:Y:S04]  /*0260*/  STG.E desc[UR6][R14.64], R23 ;  /* 0x000000170e007986 */ /* 0x0007e8000c101906 */
[----:B0-----:R-:W1:Y:S02]  /*0270*/  LDG.E R13, desc[UR6][R4.64+-0x18] ;  /* 0xffffe806040d7981 */ /* 0x001e64000c1e1900 */
[----:B-1----:R-:W-:-:S05]  /*0280*/  IMAD.WIDE R10, R13, 0x4, R8 ;  /* 0x000000040d0a7825 */ /* 0x002fca00078e0208 */
[----:B------:R-:W4:Y:S01]  /*0290*/  LDG.E R13, desc[UR6][R10.64] ;  /* 0x000000060a0d7981 */ /* 0x000f22000c1e1900 */
[----:B------:R-:W-:Y:S01]  /*02a0*/  IADD3 R19, PT, PT, R3, 0x2, RZ ;  /* 0x0000000203137810 */ /* 0x000fe20007ffe0ff */
[----:B----4-:R-:W-:-:S05]  /*02b0*/  IMAD.WIDE R12, R13, 0x4, R6 ;  /* 0x000000040d0c7825 */ /* 0x010fca00078e0206 */
[----:B------:R0:W-:Y:S04]  /*02c0*/  STG.E desc[UR6][R12.64], R19 ;  /* 0x000000130c007986 */ /* 0x0001e8000c101906 */
[----:B------:R-:W2:Y:S02]  /*02d0*/  LDG.E R20, desc[UR6][R10.64] ;  /* 0x000000060a147981 */ /* 0x000ea4000c1e1900 */
[----:B--2---:R-:W-:-:S05]  /*02e0*/  IADD3 R21, PT, PT, R20, 0x1, RZ ;  /* 0x0000000114157810 */ /* 0x004fca0007ffe0ff */
[----:B------:R1:W-:Y:S04]  /*02f0*/  STG.E desc[UR6][R10.64], R21 ;  /* 0x000000150a007986 */ /* 0x0003e8000c101906 */
[----:B------:R-:W3:Y:S02]  /*0300*/  LDG.E R17, desc[UR6][R4.64+-0x14] ;  /* 0xffffec0604117981 */ /* 0x000ee4000c1e1900 */
[----:B---3--:R-:W-:-:S05]  /*0310*/  IMAD.WIDE R14, R17, 0x4, R8 ;  /* 0x00000004110e7825 */ /* 0x008fca00078e0208 */
[----:B------:R-:W2:Y:S01]  /*0320*/  LDG.E R17, desc[UR6][R14.64] ;  /* 0x000000060e117981 */ /* 0x000ea2000c1e1900 */
[----:B------:R-:W-:Y:S01]  /*0330*/  IADD3 R23, PT, PT, R3, 0x3, RZ ;  /* 0x0000000303177810 */ /* 0x000fe20007ffe0ff */
[----:B--2---:R-:W-:-:S05]  /*0340*/  IMAD.WIDE R16, R17, 0x4, R6 ;  /* 0x0000000411107825 */ /* 0x004fca00078e0206 */
[----:B------:R2:W-:Y:S04]  /*0350*/  STG.E desc[UR6][R16.64], R23 ;  /* 0x0000001710007986 */ /* 0x0005e8000c101906 */
[----:B------:R-:W0:Y:S02]  /*0360*/  LDG.E R20, desc[UR6][R14.64] ;  /* 0x000000060e147981 */ /* 0x000e24000c1e1900 */
[----:B0-----:R-:W-:-:S05]  /*0370*/  VIADD R19, R20, 0x1 ;  /* 0x0000000114137836 */ /* 0x001fca0000000000 */
[----:B------:R0:W-:Y:S04]  /*0380*/  STG.E desc[UR6][R14.64], R19 ;  /* 0x000000130e007986 */ /* 0x0001e8000c101906 */
[----:B------:R-:W1:Y:S02]  /*0390*/  LDG.E R13, desc[UR6][R4.64+-0x10] ;  /* 0xfffff006040d7981 */ /* 0x000e64000c1e1900 */
[----:B-1----:R-:W-:-:S05]  /*03a0*/  IMAD.WIDE R10, R13, 0x4, R8 ;  /* 0x000000040d0a7825 */ /* 0x002fca00078e0208 */
[----:B------:R-:W3:Y:S01]  /*03b0*/  LDG.E R13, desc[UR6][R10.64] ;  /* 0x000000060a0d7981 */ /* 0x000ee2000c1e1900 */
[----:B------:R-:W-:Y:S01]  /*03c0*/  IADD3 R21, PT, PT, R3, 0x4, RZ ;  /* 0x0000000403157810 */ /* 0x000fe20007ffe0ff */
[----:B---3--:R-:W-:-:S05]  /*03d0*/  IMAD.WIDE R12, R13, 0x4, R6 ;  /* 0x000000040d0c7825 */ /* 0x008fca00078e0206 */
[----:B------:R1:W-:Y:S04]  /*03e0*/  STG.E desc[UR6][R12.64], R21 ;  /* 0x000000150c007986 */ /* 0x0003e8000c101906 */
[----:B------:R-:W2:Y:S02]  /*03f0*/  LDG.E R20, desc[UR6][R10.64] ;  /* 0x000000060a147981 */ /* 0x000ea4000c1e1900 */
[----:B--2---:R-:W-:-:S05]  /*0400*/  IADD3 R23, PT, PT, R20, 0x1, RZ ;  /* 0x0000000114177810 */ /* 0x004fca0007ffe0ff */
[----:B------:R2:W-:Y:S04]  /*0410*/  STG.E desc[UR6][R10.64], R23 ;  /* 0x000000170a007986 */ /* 0x0005e8000c101906 */
[----:B------:R-:W0:Y:S02]  /*0420*/  LDG.E R17, desc[UR6][R4.64+-0xc] ;  /* 0xfffff40604117981 */ /* 0x000e24000c1e1900 */
[----:B0-----:R-:W-:-:S05]  /*0430*/  IMAD.WIDE R14, R17, 0x4, R8 ;  /* 0x00000004110e7825 */ /* 0x001fca00078e0208 */
[----:B------:R-:W3:Y:S01]  /*0440*/  LDG.E R17, desc[UR6][R14.64] ;  /* 0x000000060e117981 */ /* 0x000ee2000c1e1900 */
[----:B------:R-:W-:Y:S01]  /*0450*/  IADD3 R19, PT, PT, R3, 0x5, RZ ;  /* 0x0000000503137810 */ /* 0x000fe20007ffe0ff */
[----:B---3--:R-:W-:-:S05]  /*0460*/  IMAD.WIDE R16, R17, 0x4, R6 ;  /* 0x0000000411107825 */ /* 0x008fca00078e0206 */
[----:B------:R0:W-:Y:S04]  /*0470*/  STG.E desc[UR6][R16.64], R19 ;  /* 0x0000001310007986 */ /* 0x0001e8000c101906 */
[----:B------:R-:W1:Y:S02]  /*0480*/  LDG.E R20, desc[UR6][R14.64] ;  /* 0x000000060e147981 */ /* 0x000e64000c1e1900 */
[----:B-1----:R-:W-:-:S05]  /*0490*/  IADD3 R21, PT, PT, R20, 0x1, RZ ;  /* 0x0000000114157810 */ /* 0x002fca0007ffe0ff */
[----:B------:R1:W-:Y:S04]  /*04a0*/  STG.E desc[UR6][R14.64], R21 ;  /* 0x000000150e007986 */ /* 0x0003e8000c101906 */
[----:B------:R-:W2:Y:S02]  /*04b0*/  LDG.E R13, desc[UR6][R4.64+-0x8] ;  /* 0xfffff806040d7981 */ /* 0x000ea4000c1e1900 */
[----:B--2---:R-:W-:-:S05]  /*04c0*/  IMAD.WIDE R10, R13, 0x4, R8 ;  /* 0x000000040d0a7825 */ /* 0x004fca00078e0208 */
[----:B------:R-:W2:Y:S01]  /*04d0*/  LDG.E R13, desc[UR6][R10.64] ;  /* 0x000000060a0d7981 */ /* 0x000ea2000c1e1900 */
[----:B------:R-:W-:Y:S02]  /*04e0*/  VIADD R23, R3, 0x6 ;  /* 0x0000000603177836 */ /* 0x000fe40000000000 */
[----:B--2---:R-:W-:-:S05]  /*04f0*/  IMAD.WIDE R12, R13, 0x4, R6 ;  /* 0x000000040d0c7825 */ /* 0x004fca00078e0206 */
[----:B------:R2:W-:Y:S04]  /*0500*/  STG.E desc[UR6][R12.64], R23 ;  /* 0x000000170c007986 */ /* 0x0005e8000c101906 */
[----:B------:R-:W0:Y:S02]  /*0510*/  LDG.E R20, desc[UR6][R10.64] ;  /* 0x000000060a147981 */ /* 0x000e24000c1e1900 */
[----:B0-----:R-:W-:-:S05]  /*0520*/  IADD3 R19, PT, PT, R20, 0x1, RZ ;  /* 0x0000000114137810 */ /* 0x001fca0007ffe0ff */
        /* <DEDUP_REMOVED lines=17> */
[----:B-1----:R-:W-:-:S05]  /*0640*/  VIADD R21, R20, 0x1 ;  /* 0x0000000114157836 */ /* 0x002fca0000000000 */
[----:B------:R1:W-:Y:S04]  /*0650*/  STG.E desc[UR6][R10.64], R21 ;  /* 0x000000150a007986 */ /* 0x0003e8000c101906 */
[----:B------:R-:W2:Y:S02]  /*0660*/  LDG.E R17, desc[UR6][R4.64+0x4] ;  /* 0x0000040604117981 */ /* 0x000ea4000c1e1900 */
[----:B--2---:R-:W-:-:S05]  /*0670*/  IMAD.WIDE R14, R17, 0x4, R8 ;  /* 0x00000004110e7825 */ /* 0x004fca00078e0208 */
[----:B------:R-:W2:Y:S01]  /*0680*/  LDG.E R17, desc[UR6][R14.64] ;  /* 0x000000060e117981 */ /* 0x000ea2000c1e1900 */
[----:B------:R-:W-:Y:S01]  /*0690*/  IADD3 R23, PT, PT, R3, 0x9, RZ ;  /* 0x0000000903177810 */ /* 0x000fe20007ffe0ff */
        /* <DEDUP_REMOVED lines=50> */
[----:B------:R-:W3:Y:S02]  /*09c0*/  LDG.E R21, desc[UR6][R4.64+0x1c] ;  /* 0x00001c0604157981 */ /* 0x000ee4000c1e1900 */
[----:B---3--:R-:W-:-:S05]  /*09d0*/  IMAD.WIDE R8, R21, 0x4, R8 ;  /* 0x0000000415087825 */ /* 0x008fca00078e0208 */
[----:B--2---:R-:W2:Y:S01]  /*09e0*/  LDG.E R15, desc[UR6][R8.64] ;  /* 0x00000006080f7981 */ /* 0x004ea2000c1e1900 */
[C---:B------:R-:W-:Y:S02]  /*09f0*/  IADD3 R21, PT, PT, R3.reuse, 0xf, RZ ;  /* 0x0000000f03157810 */ /* 0x040fe40007ffe0ff */
[----:B------:R-:W-:Y:S01]  /*0a00*/  IADD3 R3, PT, PT, R3, 0x10, RZ ;  /* 0x0000001003037810 */ /* 0x000fe20007ffe0ff */
[----:B--2---:R-:W-:-:S05]  /*0a10*/  IMAD.WIDE R6, R15, 0x4, R6 ;  /* 0x000000040f067825 */ /* 0x004fca00078e0206 */
[----:B------:R1:W-:Y:S04]  /*0a20*/  STG.E desc[UR6][R6.64], R21 ;  /* 0x0000001506007986 */ /* 0x0003e8000c101906 */
[----:B------:R-:W0:Y:S01]  /*0a30*/  LDG.E R14, desc[UR6][R8.64] ;  /* 0x00000006080e7981 */ /* 0x000e22000c1e1900 */
[----:B------:R-:W-:Y:S02]  /*0a40*/  ISETP.NE.AND P1, PT, R3, R0, PT ;  /* 0x000000000300720c */ /* 0x000fe40003f25270 */
[----:B------:R-:W-:-:S04]  /*0a50*/  IADD3 R4, P2, PT, R4, 0x40, RZ ;  /* 0x0000004004047810 */ /* 0x000fc80007f5e0ff */
[----:B------:R-:W-:Y:S02]  /*0a60*/  IADD3.X R5, PT, PT, RZ, R5, RZ, P2, !PT ;  /* 0x00000005ff057210 */ /* 0x000fe400017fe4ff */
[----:B0-----:R-:W-:-:S05]  /*0a70*/  IADD3 R13, PT, PT, R14, 0x1, RZ ;  /* 0x000000010e0d7810 */ /* 0x001fca0007ffe0ff */
[----:B------:R1:W-:Y:S01]  /*0a80*/  STG.E desc[UR6][R8.64], R13 ;  /* 0x0000000d08007986 */ /* 0x0003e2000c101906 */
[----:B------:R-:W-:Y:S05]  /*0a90*/  @P1 BRA `(.L_x_229) ;  /* 0xfffffff400a81947 */ /* 0x000fea000383ffff */
.L_x_228:
[----:B0-----:R-:W-:Y:S05]  /*0aa0*/  @!P0 EXIT ;  /* 0x000000000000894d */ /* 0x001fea0003800000 */
[----:B------:R-:W-:Y:S02]  /*0ab0*/  ISETP.GE.U32.AND P0, PT, R18, 0x8, PT ;  /* 0x000000081200780c */ /* 0x000fe40003f06070 */
[----:B------:R-:W-:-:S04]  /*0ac0*/  LOP3.LUT R3, R2, 0x7, RZ, 0xc0, !PT ;  /* 0x0000000702037812 */ /* 0x000fc800078ec0ff */
[----:B------:R-:W-:-:S07]  /*0ad0*/  ISETP.NE.AND P1, PT, R3, RZ, PT ;  /* 0x000000ff0300720c */ /* 0x000fce0003f25270 */
[----:B------:R-:W-:Y:S06]  /*0ae0*/  @!P0 BRA `(.L_x_230) ;  /* 0x0000000400308947 */ /* 0x000fec0003800000 */
[----:B------:R-:W0:Y:S08]  /*0af0*/  LDC.64 R4, c[0x0][0x380] ;  /* 0x0000e000ff047b82 */ /* 0x000e300000000a00 */
[----:B-1----:R-:W1:Y:S08]  /*0b00*/  LDC.64 R6, c[0x0][0x388] ;  /* 0x0000e200ff067b82 */ /* 0x002e700000000a00 */
[----:B------:R-:W2:Y:S01]  /*0b10*/  LDC.64 R8, c[0x0][0x390] ;  /* 0x0000e400ff087b82 */ /* 0x000ea20000000a00 */
[----:B0-----:R-:W-:-:S05]  /*0b20*/  IMAD.WIDE.U32 R4, R0, 0x4, R4 ;  /* 0x0000000400047825 */ /* 0x001fca00078e0004 */
[----:B------:R-:W1:Y:S02]  /*0b30*/  LDG.E R11, desc[UR6][R4.64] ;  /* 0x00000006040b7981 */ /* 0x000e64000c1e1900 */
[----:B-1----:R-:W-:-:S05]  /*0b40*/  IMAD.WIDE R10, R11, 0x4, R6 ;  /* 0x000000040b0a7825 */ /* 0x002fca00078e0206 */
[----:B------:R-:W2:Y:S02]  /*0b50*/  LDG.E R13, desc[UR6][R10.64] ;  /* 0x000000060a0d7981 */ /* 0x000ea4000c1e1900 */
[----:B--2---:R-:W-:-:S05]  /*0b60*/  IMAD.WIDE R12, R13, 0x4, R8 ;  /* 0x000000040d0c7825 */ /* 0x004fca00078e0208 */
        /* <DEDUP_REMOVED lines=34> */
[----:B------:R-:W-:Y:S02]  /*0d90*/  VIADD R21, R0, 0x4 ;  /* 0x0000000400157836 */ /* 0x000fe40000000000 */
        /* <DEDUP_REMOVED lines=23> */
[----:B------:R-:W3:Y:S02]  /*0f10*/  LDG.E R19, desc[UR6][R4.64+0x1c] ;  /* 0x00001c0604137981 */ /* 0x000ee4000c1e1900 */
[----:B---3--:R-:W-:-:S05]  /*0f20*/  IMAD.WIDE R6, R19, 0x4, R6 ;  /* 0x0000000413067825 */ /* 0x008fca00078e0206 */
[----:B------:R-:W3:Y:S01]  /*0f30*/  LDG.E R19, desc[UR6][R6.64] ;  /* 0x0000000606137981 */ /* 0x000ee2000c1e1900 */
[----:B-1----:R-:W-:Y:S02]  /*0f40*/  VIADD R15, R0, 0x7 ;  /* 0x00000007000f7836 */ /* 0x002fe40000000000 */
[----:B---3--:R-:W-:-:S05]  /*0f50*/  IMAD.WIDE R8, R19, 0x4, R8 ;  /* 0x0000000413087825 */ /* 0x008fca00078e0208 */
[----:B------:R0:W-:Y:S04]  /*0f60*/  STG.E desc[UR6][R8.64], R15 ;  /* 0x0000000f08007986 */ /* 0x0001e8000c101906 */
[----:B------:R-:W2:Y:S01]  /*0f70*/  LDG.E R14, desc[UR6][R6.64] ;  /* 0x00000006060e7981 */ /* 0x000ea2000c1e1900 */
[----:B------:R-:W-:Y:S02]  /*0f80*/  IADD3 R0, PT, PT, R0, 0x8, RZ ;  /* 0x0000000800007810 */ /* 0x000fe40007ffe0ff */
[----:B--2---:R-:W-:-:S05]  /*0f90*/  IADD3 R13, PT, PT, R14, 0x1, RZ ;  /* 0x000000010e0d7810 */ /* 0x004fca0007ffe0ff */
[----:B------:R0:W-:Y:S02]  /*0fa0*/  STG.E desc[UR6][R6.64], R13 ;  /* 0x0000000d06007986 */ /* 0x0001e4000c101906 */
.L_x_230:
[----:B------:R-:W-:Y:S05]  /*0fb0*/  @!P1 EXIT ;  /* 0x000000000000994d */ /* 0x000fea0003800000 */
[----:B------:R-:W-:Y:S02]  /*0fc0*/  ISETP.GE.U32.AND P0, PT, R3, 0x4, PT ;  /* 0x000000040300780c */ /* 0x000fe40003f06070 */
[----:B------:R-:W-:-:S04]  /*0fd0*/  LOP3.LUT R2, R2, 0x3, RZ, 0xc0, !PT ;  /* 0x0000000302027812 */ /* 0x000fc800078ec0ff */
[----:B------:R-:W-:-:S07]  /*0fe0*/  ISETP.NE.AND P1, PT, R2, RZ, PT ;  /* 0x000000ff0200720c */ /* 0x000fce0003f25270 */
[----:B------:R-:W-:Y:S06]  /*0ff0*/  @!P0 BRA `(.L_x_231) ;  /* 0x0000000000a08947 */ /* 0x000fec0003800000 */
[----:B01----:R-:W0:Y:S08]  /*1000*/  LDC.64 R8, c[0x0][0x380] ;  /* 0x0000e000ff087b82 */ /* 0x003e300000000a00 */
[----:B------:R-:W1:Y:S08]  /*1010*/  LDC.64 R6, c[0x0][0x388] ;  /* 0x0000e200ff067b82 */ /* 0x000e700000000a00 */
        /* <DEDUP_REMOVED lines=13> */
[----:B------:R-:W-:Y:S01]  /*10f0*/  IADD3 R21, PT, PT, R0, 0x1, RZ ;  /* 0x0000000100157810 */ /* 0x000fe20007ffe0ff */
        /* <DEDUP_REMOVED lines=8> */
[----:B------:R-:W-:Y:S02]  /*1180*/  VIADD R23, R0, 0x2 ;  /* 0x0000000200177836 */ /* 0x000fe40000000000 */
[----:B----4-:R-:W-:-:S05]  /*1190*/  IMAD.WIDE R12, R13, 0x4, R4 ;  /* 0x000000040d0c7825 */ /* 0x010fca00078e0204 */
[----:B------:R0:W-:Y:S04]  /*11a0*/  STG.E desc[UR6][R12.64], R23 ;  /* 0x000000170c007986 */ /* 0x0001e8000c101906 */
[----:B------:R-:W4:Y:S02]  /*11b0*/  LDG.E R3, desc[UR6][R10.64] ;  /* 0x000000060a037981 */ /* 0x000f24000c1e1900 */
[----:B----4-:R-:W-:-:S05]  /*11c0*/  IADD3 R3, PT, PT, R3, 0x1, RZ ;  /* 0x0000000103037810 */ /* 0x010fca0007ffe0ff */
[----:B------:R4:W-:Y:S04]  /*11d0*/  STG.E desc[UR6][R10.64], R3 ;  /* 0x000000030a007986 */ /* 0x0009e8000c101906 */
[----:B--2---:R-:W2:Y:S02]  /*11e0*/  LDG.E R17, desc[UR6][R8.64+0xc] ;  /* 0x00000c0608117981 */ /* 0x004ea4000c1e1900 */
[----:B--2---:R-:W-:-:S05]  /*11f0*/  IMAD.WIDE R6, R17, 0x4, R6 ;  /* 0x0000000411067825 */ /* 0x004fca00078e0206 */
[----:B---3--:R-:W2:Y:S01]  /*1200*/  LDG.E R15, desc[UR6][R6.64] ;  /* 0x00000006060f7981 */ /* 0x008ea2000c1e1900 */
[----:B------:R-:W-:Y:S01]  /*1210*/  IADD3 R17, PT, PT, R0, 0x3, RZ ;  /* 0x0000000300117810 */ /* 0x000fe20007ffe0ff */
[----:B--2---:R-:W-:-:S05]  /*1220*/  IMAD.WIDE R4, R15, 0x4, R4 ;  /* 0x000000040f047825 */ /* 0x004fca00078e0204 */
[----:B------:R4:W-:Y:S04]  /*1230*/  STG.E desc[UR6][R4.64], R17 ;  /* 0x0000001104007986 */ /* 0x0009e8000c101906 */
[----:B------:R-:W0:Y:S01]  /*1240*/  LDG.E R14, desc[UR6][R6.64] ;  /* 0x00000006060e7981 */ /* 0x000e22000c1e1900 */
[----:B------:R-:W-:Y:S02]  /*1250*/  IADD3 R0, PT, PT, R0, 0x4, RZ ;  /* 0x0000000400007810 */ /* 0x000fe40007ffe0ff */
[----:B0-----:R-:W-:-:S05]  /*1260*/  IADD3 R13, PT, PT, R14, 0x1, RZ ;  /* 0x000000010e0d7810 */ /* 0x001fca0007ffe0ff */
[----:B------:R4:W-:Y:S02]  /*1270*/  STG.E desc[UR6][R6.64], R13 ;  /* 0x0000000d06007986 */ /* 0x0009e4000c101906 */
.L_x_231:
[----:B------:R-:W-:Y:S05]  /*1280*/  @!P1 EXIT ;  /* 0x000000000000994d */ /* 0x000fea0003800000 */
[----:B01----:R-:W0:Y:S01]  /*1290*/  LDC.64 R8, c[0x0][0x380] ;  /* 0x0000e000ff087b82 */ /* 0x003e220000000a00 */
[----:B------:R-:W-:-:S07]  /*12a0*/  IADD3 R12, PT, PT, -R2, RZ, RZ ;  /* 0x000000ff020c7210 */ /* 0x000fce0007ffe1ff */
[----:B----4-:R-:W1:Y:S08]  /*12b0*/  LDC.64 R6, c[0x0][0x390] ;  /* 0x0000e400ff067b82 */ /* 0x010e700000000a00 */
[----:B------:R-:W2:Y:S01]  /*12c0*/  LDC.64 R4, c[0x0][0x388] ;  /* 0x0000e200ff047b82 */ /* 0x000ea20000000a00 */
[----:B0-----:R-:W-:-:S04]  /*12d0*/  IMAD.WIDE.U32 R8, R0, 0x4, R8 ;  /* 0x0000000400087825 */ /* 0x001fc800078e0008 */
[----:B------:R-:W-:Y:S01]  /*12e0*/  IMAD.MOV.U32 R11, RZ, RZ, R9 ;  /* 0x000000ffff0b7224 */ /* 0x000fe200078e0009 */
[----:B------:R-:W-:-:S07]  /*12f0*/  MOV R10, R8 ;  /* 0x00000008000a7202 */ /* 0x000fce0000000f00 */
.L_x_232:
[----:B0-----:R-:W2:Y:S02]  /*1300*/  LDG.E R3, desc[UR6][R10.64] ;  /* 0x000000060a037981 */ /* 0x001ea4000c1e1900 */
[----:B--2---:R-:W-:-:S05]  /*1310*/  IMAD.WIDE R2, R3, 0x4, R4 ;  /* 0x0000000403027825 */ /* 0x004fca00078e0204 */
[----:B------:R-:W1:Y:S01]  /*1320*/  LDG.E R9, desc[UR6][R2.64] ;  /* 0x0000000602097981 */ /* 0x000e62000c1e1900 */
[----:B------:R-:W-:Y:S01]  /*1330*/  IADD3 R12, PT, PT, R12, 0x1, RZ ;  /* 0x000000010c0c7810 */ /* 0x000fe20007ffe0ff */
[----:B-1----:R-:W-:-:S05]  /*1340*/  IMAD.WIDE R8, R9, 0x4, R6 ;  /* 0x0000000409087825 */ /* 0x002fca00078e0206 */
[----:B------:R0:W-:Y:S04]  /*1350*/  STG.E desc[UR6][R8.64], R0 ;  /* 0x0000000008007986 */ /* 0x0001e8000c101906 */
[----:B------:R-:W2:Y:S01]  /*1360*/  LDG.E R13, desc[UR6][R2.64] ;  /* 0x00000006020d7981 */ /* 0x000ea2000c1e1900 */
[----:B------:R-:W-:Y:S02]  /*1370*/  ISETP.NE.AND P0, PT, R12, RZ, PT ;  /* 0x000000ff0c00720c */ /* 0x000fe40003f05270 */
[----:B------:R-:W-:-:S04]  /*1380*/  IADD3 R10, P1, PT, R10, 0x4, RZ ;  /* 0x000000040a0a7810 */ /* 0x000fc80007f3e0ff */
[----:B------:R-:W-:Y:S02]  /*1390*/  IADD3.X R11, PT, PT, RZ, R11, RZ, P1, !PT ;  /* 0x0000000bff0b7210 */ /* 0x000fe40000ffe4ff */
[----:B0-----:R-:W-:Y:S02]  /*13a0*/  IADD3 R0, PT, PT, R0, 0x1, RZ ;  /* 0x0000000100007810 */ /* 0x001fe40007ffe0ff */
[----:B--2---:R-:W-:-:S05]  /*13b0*/  IADD3 R13, PT, PT, R13, 0x1, RZ ;  /* 0x000000010d0d7810 */ /* 0x004fca0007ffe0ff */
[----:B------:R0:W-:Y:S01]  /*13c0*/  STG.E desc[UR6][R2.64], R13 ;  /* 0x0000000d02007986 */ /* 0x0001e2000c101906 */
[----:B------:R-:W-:Y:S05]  /*13d0*/  @P0 BRA `(.L_x_232) ;  /* 0xfffffffc00c80947 */ /* 0x000fea000383ffff */
[----:B------:R-:W-:Y:S05]  /*13e0*/  EXIT ;  /* 0x000000000000794d */ /* 0x000fea0003800000 */
.L_x_233:
        /* <DEDUP_REMOVED lines=9> */
.L_x_303:


//--------------------- .text.exclusive_scan_sizes --------------------------
	.section	.text.exclusive_scan_sizes,"ax",@progbits
	.align	128
        .global         exclusive_scan_sizes
        .type           exclusive_scan_sizes,@function
        .size           exclusive_scan_sizes,(.L_x_304 - exclusive_scan_sizes)
        .other          exclusive_scan_sizes,@"STO_CUDA_ENTRY STV_DEFAULT"
exclusive_scan_sizes:
.text.exclusive_scan_sizes:
        /* <DEDUP_REMOVED lines=10> */
[----:B------:R-:W-:Y:S02]  /*00a0*/  IMAD.MOV.U32 R2, RZ, RZ, RZ ;  /* 0x000000ffff027224 */ /* 0x000fe400078e00ff */
[----:B------:R-:W-:Y:S01]  /*00b0*/  IMAD.MOV.U32 R0, RZ, RZ, RZ ;  /* 0x000000ffff007224 */ /* 0x000fe200078e00ff */
[----:B------:R-:W-:-:S07]  /*00c0*/  ISETP.NE.AND P0, PT, R14, RZ, PT ;  /* 0x000000ff0e00720c */ /* 0x000fce0003f05270 */
[----:B------:R-:W-:Y:S06]  /*00d0*/  @!P1 BRA `(.L_x_234) ;  /* 0x0000000400809947 */ /* 0x000fec0003800000 */
[----:B------:R-:W1:Y:S01]  /*00e0*/  LDCU.128 UR12, c[0x0][0x380] ;  /* 0x00007000ff0c77ac */ /* 0x000e620008000c00 */
[----:B------:R-:W-:Y:S01]  /*00f0*/  LOP3.LUT R2, R3, 0x7ffffff0, RZ, 0xc0, !PT ;  /* 0x7ffffff003027812 */ /* 0x000fe200078ec0ff */
[----:B------:R-:W-:Y:S01]  /*0100*/  HFMA2 R0, -RZ, RZ, 0, 0 ;  /* 0x00000000ff007431 */ /* 0x000fe200000001ff */
[----:B------:R-:W2:Y:S03]  /*0110*/  LDCU.64 UR6, c[0x0][0x390] ;  /* 0x00007200ff0677ac */ /* 0x000ea60008000a00 */
[----:B------:R-:W-:Y:S01]  /*0120*/  IMAD.MOV R10, RZ, RZ, -R2 ;  /* 0x000000ffff0a7224 */ /* 0x000fe200078e0a02 */
[----:B-1----:R-:W-:Y:S02]  /*0130*/  UIADD3 UR8, UP0, UPT, UR14, 0x20, URZ ;  /* 0x000000200e087890 */ /* 0x002fe4000ff1e0ff */
[----:B------:R-:W-:Y:S02]  /*0140*/  UIADD3 UR4, UP2, UPT, UR12, 0x20, URZ ;  /* 0x000000200c047890 */ /* 0x000fe4000ff5e0ff */
[----:B--2---:R-:W-:-:S02]  /*0150*/  UIADD3 UR6, UP1, UPT, UR6, 0x20, URZ ;  /* 0x0000002006067890 */ /* 0x004fc4000ff3e0ff */
[----:B------:R-:W-:Y:S01]  /*0160*/  UIADD3.X UR9, UPT, UPT, URZ, UR15, URZ, UP0, !UPT ;  /* 0x0000000fff097290 */ /* 0x000fe200087fe4ff */
[----:B------:R-:W-:Y:S01]  /*0170*/  IMAD.U32 R18, RZ, RZ, UR8 ;  /* 0x00000008ff127e24 */ /* 0x000fe2000f8e00ff */
[----:B------:R-:W-:Y:S01]  /*0180*/  UIADD3.X UR5, UPT, UPT, URZ, UR13, URZ, UP2, !UPT ;  /* 0x0000000dff057290 */ /* 0x000fe200097fe4ff */
[----:B------:R-:W-:Y:S01]  /*0190*/  IMAD.U32 R11, RZ, RZ, UR4 ;  /* 0x00000004ff0b7e24 */ /* 0x000fe2000f8e00ff */
[----:B------:R-:W-:Y:S01]  /*01a0*/  UIADD3.X UR7, UPT, UPT, URZ, UR7, URZ, UP1, !UPT ;  /* 0x00000007ff077290 */ /* 0x000fe20008ffe4ff */
[----:B------:R-:W-:Y:S01]  /*01b0*/  MOV R16, UR6 ;  /* 0x0000000600107c02 */ /* 0x000fe20008000f00 */
[----:B------:R-:W-:Y:S02]  /*01c0*/  IMAD.U32 R19, RZ, RZ, UR9 ;  /* 0x00000009ff137e24 */ /* 0x000fe4000f8e00ff */
[----:B------:R-:W-:Y:S02]  /*01d0*/  IMAD.U32 R12, RZ, RZ, UR5 ;  /* 0x00000005ff0c7e24 */ /* 0x000fe4000f8e00ff */
[----:B------:R-:W-:-:S07]  /*01e0*/  MOV R17, UR7 ;  /* 0x0000000700117c02 */ /* 0x000fce0008000f00 */
.L_x_235:
[----:B------:R-:W-:Y:S01]  /*01f0*/  IMAD.MOV.U32 R8, RZ, RZ, R18 ;  /* 0x000000ffff087224 */ /* 0x000fe200078e0012 */
[----:B------:R-:W-:Y:S01]  /*0200*/  MOV R9, R19 ;  /* 0x0000001300097202 */ /* 0x000fe20000000f00 */
[----:B------:R-:W-:Y:S01]  /*0210*/  IMAD.MOV.U32 R4, RZ, RZ, R16 ;  /* 0x000000ffff047224 */ /* 0x000fe200078e0010 */
[----:B------:R-:W-:Y:S01]  /*0220*/  MOV R6, R11 ;  /* 0x0000000b00067202 */ /* 0x000fe20000000f00 */
[----:B------:R-:W-:Y:S02]  /*0230*/  IMAD.MOV.U32 R5, RZ, RZ, R17 ;  /* 0x000000ffff057224 */ /* 0x000fe400078e0011 */
[----:B------:R-:W-:Y:S01]  /*0240*/  IMAD.MOV.U32 R7, RZ, RZ, R12 ;  /* 0x000000ffff077224 */ /* 0x000fe200078e000c */
[----:B0-----:R-:W-:Y:S04]  /*0250*/  STG.E desc[UR10][R8.64+-0x20], R0 ;  /* 0xffffe00008007986 */ /* 0x001fe8000c10190a */
[----:B------:R0:W-:Y:S04]  /*0260*/  STG.E desc[UR10][R4.64+-0x20], R0 ;  /* 0xffffe00004007986 */ /* 0x0001e8000c10190a */
[----:B------:R-:W2:Y:S02]  /*0270*/  LDG.E R11, desc[UR10][R6.64+-0x20] ;  /* 0xffffe00a060b7981 */ /* 0x000ea4000c1e1900 */
[----:B--2---:R-:W-:-:S05]  /*0280*/  IMAD.IADD R11, R11, 0x1, R0 ;  /* 0x000000010b0b7824 */ /* 0x004fca00078e0200 */
[----:B------:R-:W-:Y:S04]  /*0290*/  STG.E desc[UR10][R8.64+-0x1c], R11 ;  /* 0xffffe40b08007986 */ /* 0x000fe8000c10190a */
[----:B------:R1:W-:Y:S04]  /*02a0*/  STG.E desc[UR10][R4.64+-0x1c], R11 ;  /* 0xffffe40b04007986 */ /* 0x0003e8000c10190a */
[----:B------:R-:W2:Y:S02]  /*02b0*/  LDG.E R12, desc[UR10][R6.64+-0x1c] ;  /* 0xffffe40a060c7981 */ /* 0x000ea4000c1e1900 */
[----:B--2---:R-:W-:-:S05]  /*02c0*/  IADD3 R13, PT, PT, R11, R12, RZ ;  /* 0x0000000c0b0d7210 */ /* 0x004fca0007ffe0ff */
[----:B------:R-:W-:Y:S04]  /*02d0*/  STG.E desc[UR10][R8.64+-0x18], R13 ;  /* 0xffffe80d08007986 */ /* 0x000fe8000c10190a */
[----:B------:R2:W-:Y:S04]  /*02e0*/  STG.E desc[UR10][R4.64+-0x18], R13 ;  /* 0xffffe80d04007986 */ /* 0x0005e8000c10190a */
[----:B------:R-:W3:Y:S02]  /*02f0*/  LDG.E R12, desc[UR10][R6.64+-0x18] ;  /* 0xffffe80a060c7981 */ /* 0x000ee4000c1e1900 */
[----:B---3--:R-:W-:-:S05]  /*0300*/  IMAD.IADD R15, R13, 0x1, R12 ;  /* 0x000000010d0f7824 */ /* 0x008fca00078e020c */
[----:B------:R-:W-:Y:S04]  /*0310*/  STG.E desc[UR10][R8.64+-0x14], R15 ;  /* 0xffffec0f08007986 */ /* 0x000fe8000c10190a */
[----:B------:R3:W-:Y:S04]  /*0320*/  STG.E desc[UR10][R4.64+-0x14], R15 ;  /* 0xffffec0f04007986 */ /* 0x0007e8000c10190a */
[----:B0-----:R-:W4:Y:S02]  /*0330*/  LDG.E R0, desc[UR10][R6.64+-0x14] ;  /* 0xffffec0a06007981 */ /* 0x001f24000c1e1900 */
[----:B----4-:R-:W-:-:S05]  /*0340*/  IMAD.IADD R17, R15, 0x1, R0 ;  /* 0x000000010f117824 */ /* 0x010fca00078e0200 */
[----:B------:R-:W-:Y:S04]  /*0350*/  STG.E desc[UR10][R8.64+-0x10], R17 ;  /* 0xfffff01108007986 */ /* 0x000fe8000c10190a */
[----:B------:R0:W-:Y:S04]  /*0360*/  STG.E desc[UR10][R4.64+-0x10], R17 ;  /* 0xfffff01104007986 */ /* 0x0001e8000c10190a */
[----:B------:R-:W1:Y:S02]  /*0370*/  LDG.E R0, desc[UR10][R6.64+-0x10] ;  /* 0xfffff00a06007981 */ /* 0x000e64000c1e1900 */
[----:B-1----:R-:W-:-:S05]  /*0380*/  IADD3 R11, PT, PT, R17, R0, RZ ;  /* 0x00000000110b7210 */ /* 0x002fca0007ffe0ff */
[----:B------:R-:W-:Y:S04]  /*0390*/  STG.E desc[UR10][R8.64+-0xc], R11 ;  /* 0xfffff40b08007986 */ /* 0x000fe8000c10190a */
[----:B------:R1:W-:Y:S04]  /*03a0*/  STG.E desc[UR10][R4.64+-0xc], R11 ;  /* 0xfffff40b04007986 */ /* 0x0003e8000c10190a */
[----:B------:R-:W2:Y:S02]  /*03b0*/  LDG.E R0, desc[UR10][R6.64+-0xc] ;  /* 0xfffff40a06007981 */ /* 0x000ea4000c1e1900 */
[----:B--2---:R-:W-:-:S05]  /*03c0*/  IMAD.IADD R13, R11, 0x1, R0 ;  /* 0x000000010b0d7824 */ /* 0x004fca00078e0200 */
[----:B------:R-:W-:Y:S04]  /*03d0*/  STG.E desc[UR10][R8.64+-0x8], R13 ;  /* 0xfffff80d08007986 */ /* 0x000fe8000c10190a */
[----:B------:R2:W-:Y:S04]  /*03e0*/  STG.E desc[UR10][R4.64+-0x8], R13 ;  /* 0xfffff80d04007986 */ /* 0x0005e8000c10190a */
[----:B------:R-:W3:Y:S02]  /*03f0*/  LDG.E R0, desc[UR10][R6.64+-0x8] ;  /* 0xfffff80a06007981 */ /* 0x000ee4000c1e1900 */
[----:B---3--:R-:W-:-:S05]  /*0400*/  IMAD.IADD R15, R13, 0x1, R0 ;  /* 0x000000010d0f7824 */ /* 0x008fca00078e0200 */
[----:B------:R-:W-:Y:S04]  /*0410*/  STG.E desc[UR10][R8.64+-0x4], R15 ;  /* 0xfffffc0f08007986 */ /* 0x000fe8000c10190a */
[----:B------:R3:W-:Y:S04]  /*0420*/  STG.E desc[UR10][R4.64+-0x4], R15 ;  /* 0xfffffc0f04007986 */ /* 0x0007e8000c10190a */
[----:B------:R-:W0:Y:S02]  /*0430*/  LDG.E R0, desc[UR10][R6.64+-0x4] ;  /* 0xfffffc0a06007981 */ /* 0x000e24000c1e1900 */
[----:B0-----:R-:W-:-:S05]  /*0440*/  IADD3 R17, PT, PT, R15, R0, RZ ;  /* 0x000000000f117210 */ /* 0x001fca0007ffe0ff */
[----:B------:R-:W-:Y:S04]  /*0450*/  STG.E desc[UR10][R8.64], R17 ;  /* 0x0000001108007986 */ /* 0x000fe8000c10190a */
[----:B------:R0:W-:Y:S04]  /*0460*/  STG.E desc[UR10][R4.64], R17 ;  /* 0x0000001104007986 */ /* 0x0001e8000c10190a */
[----:B------:R-:W1:Y:S02]  /*0470*/  LDG.E R0, desc[UR10][R6.64] ;  /* 0x0000000a06007981 */ /* 0x000e64000c1e1900 */
[----:B-1----:R-:W-:-:S05]  /*0480*/  IMAD.IADD R11, R17, 0x1, R0 ;  /* 0x00000001110b7824 */ /* 0x002fca00078e0200 */
[----:B------:R-:W-:Y:S04]  /*0490*/  STG.E desc[UR10][R8.64+0x4], R11 ;  /* 0x0000040b08007986 */ /* 0x000fe8000c10190a */
[----:B------:R1:W-:Y:S04]  /*04a0*/  STG.E desc[UR10][R4.64+0x4], R11 ;  /* 0x0000040b04007986 */ /* 0x0003e8000c10190a */
[----:B------:R-:W2:Y:S02]  /*04b0*/  LDG.E R0, desc[UR10][R6.64+0x4] ;  /* 0x0000040a06007981 */ /* 0x000ea4000c1e1900 */
[----:B--2---:R-:W-:-:S05]  /*04c0*/  IMAD.IADD R13, R11, 0x1, R0 ;  /* 0x000000010b0d7824 */ /* 0x004fca00078e0200 */
[----:B------:R-:W-:Y:S04]  /*04d0*/  STG.E desc[UR10][R8.64+0x8], R13 ;  /* 0x0000080d08007986 */ /* 0x000fe8000c10190a */
[----:B------:R2:W-:Y:S04]  /*04e0*/  STG.E desc[UR10][R4.64+0x8], R13 ;  /* 0x0000080d04007986 */ /* 0x0005e8000c10190a */
[----:B------:R-:W3:Y:S02]  /*04f0*/  LDG.E R0, desc[UR10][R6.64+0x8] ;  /* 0x0000080a06007981 */ /* 0x000ee4000c1e1900 */
[----:B---3--:R-:W-:-:S05]  /*0500*/  IADD3 R15, PT, PT, R13, R0, RZ ;  /* 0x000000000d0f7210 */ /* 0x008fca0007ffe0ff */
[----:B------:R-:W-:Y:S04]  /*0510*/  STG.E desc[UR10][R8.64+0xc], R15 ;  /* 0x00000c0f08007986 */ /* 0x000fe8000c10190a */
[----:B------:R3:W-:Y:S04]  /*0520*/  STG.E desc[UR10][R4.64+0xc], R15 ;  /* 0x00000c0f04007986 */ /* 0x0007e8000c10190a */
[----:B------:R-:W0:Y:S02]  /*0530*/  LDG.E R0, desc[UR10][R6.64+0xc] ;  /* 0x00000c0a06007981 */ /* 0x000e24000c1e1900 */
[----:B0-----:R-:W-:-:S05]  /*0540*/  IMAD.IADD R17, R15, 0x1, R0 ;  /* 0x000000010f117824 */ /* 0x001fca00078e0200 */
[----:B------:R-:W-:Y:S04]  /*0550*/  STG.E desc[UR10][R8.64+0x10], R17 ;  /* 0x0000101108007986 */ /* 0x000fe8000c10190a */
[----:B------:R-:W-:Y:S04]  /*0560*/  STG.E desc[UR10][R4.64+0x10], R17 ;  /* 0x0000101104007986 */ /* 0x000fe8000c10190a */
[----:B------:R-:W1:Y:S02]  /*0570*/  LDG.E R0, desc[UR10][R6.64+0x10] ;  /* 0x0000100a06007981 */ /* 0x000e64000c1e1900 */
[----:B-1----:R-:W-:-:S05]  /*0580*/  IADD3 R11, PT, PT, R17, R0, RZ ;  /* 0x00000000110b7210 */ /* 0x002fca0007ffe0ff */
[----:B------:R-:W-:Y:S04]  /*0590*/  STG.E desc[UR10][R8.64+0x14], R11 ;  /* 0x0000140b08007986 */ /* 0x000fe8000c10190a */
[----:B------:R0:W-:Y:S04]  /*05a0*/  STG.E desc[UR10][R4.64+0x14], R11 ;  /* 0x0000140b04007986 */ /* 0x0001e8000c10190a */
[----:B------:R-:W2:Y:S02]  /*05b0*/  LDG.E R0, desc[UR10][R6.64+0x14] ;  /* 0x0000140a06007981 */ /* 0x000ea4000c1e1900 */
[----:B--2---:R-:W-:-:S05]  /*05c0*/  IMAD.IADD R13, R11, 0x1, R0 ;  /* 0x000000010b0d7824 */ /* 0x004fca00078e0200 */
[----:B------:R1:W-:Y:S04]  /*05d0*/  STG.E desc[UR10][R8.64+0x18], R13 ;  /* 0x0000180d08007986 */ /* 0x0003e8000c10190a */
[----:B------:R1:W-:Y:S04]  /*05e0*/  STG.E desc[UR10][R4.64+0x18], R13 ;  /* 0x0000180d04007986 */ /* 0x0003e8000c10190a */
[----:B------:R-:W3:Y:S01]  /*05f0*/  LDG.E R0, desc[UR10][R6.64+0x18] ;  /* 0x0000180a06007981 */ /* 0x000ee2000c1e1900 */
[----:B------:R-:W-:-:S05]  /*0600*/  VIADD R10, R10, 0x10 ;  /* 0x000000100a0a7836 */ /* 0x000fca0000000000 */
[----:B------:R-:W-:Y:S02]  /*0610*/  ISETP.NE.AND P1, PT, R10, RZ, PT ;  /* 0x000000ff0a00720c */ /* 0x000fe40003f25270 */
[----:B---3--:R-:W-:-:S05]  /*0620*/  IADD3 R15, PT, PT, R13, R0, RZ ;  /* 0x000000000d0f7210 */ /* 0x008fca0007ffe0ff */
[----:B------:R1:W-:Y:S04]  /*0630*/  STG.E desc[UR10][R8.64+0x1c], R15 ;  /* 0x00001c0f08007986 */ /* 0x0003e8000c10190a */
[----:B------:R1:W-:Y:S04]  /*0640*/  STG.E desc[UR10][R4.64+0x1c], R15 ;  /* 0x00001c0f04007986 */ /* 0x0003e8000c10190a */
[----:B------:R-:W2:Y:S01]  /*0650*/  LDG.E R0, desc[UR10][R6.64+0x1c] ;  /* 0x00001c0a06007981 */ /* 0x000ea2000c1e1900 */
[----:B------:R-:W-:Y:S02]  /*0660*/  IADD3 R16, P3, PT, R4, 0x40, RZ ;  /* 0x0000004004107810 */ /* 0x000fe40007f7e0ff */
[----:B------:R-:W-:-:S02]  /*0670*/  IADD3 R18, P2, PT, R8, 0x40, RZ ;  /* 0x0000004008127810 */ /* 0x000fc40007f5e0ff */
[----:B0-----:R-:W-:Y:S01]  /*0680*/  IADD3 R11, P4, PT, R6, 0x40, RZ ;  /* 0x00000040060b7810 */ /* 0x001fe20007f9e0ff */
[----:B------:R-:W-:Y:S01]  /*0690*/  IMAD.X R17, RZ, RZ, R5, P3 ;  /* 0x000000ffff117224 */ /* 0x000fe200018e0605 */
[----:B------:R-:W-:Y:S02]  /*06a0*/  IADD3.X R19, PT, PT, RZ, R9, RZ, P2, !PT ;  /* 0x00000009ff137210 */ /* 0x000fe400017fe4ff */
[----:B------:R-:W-:Y:S01]  /*06b0*/  IADD3.X R12, PT, PT, RZ, R7, RZ, P4, !PT ;  /* 0x00000007ff0c7210 */ /* 0x000fe200027fe4ff */
[----:B--2---:R-:W-:Y:S01]  /*06c0*/  IMAD.IADD R0, R15, 0x1, R0 ;  /* 0x000000010f007824 */ /* 0x004fe200078e0200 */
[----:B-1----:R-:W-:Y:S07]  /*06d0*/  @P1 BRA `(.L_x_235) ;  /* 0xfffffff800c41947 */ /* 0x002fee000383ffff */
.L_x_234:
[----:B0-----:R-:W-:Y:S05]  /*06e0*/  @!P0 EXIT ;  /* 0x000000000000894d */ /* 0x001fea0003800000 */
[----:B------:R-:W-:Y:S02]  /*06f0*/  ISETP.GE.U32.AND P0, PT, R14, 0x8, PT ;  /* 0x000000080e00780c */ /* 0x000fe40003f06070 */
[----:B------:R-:W-:-:S04]  /*0700*/  LOP3.LUT R12, R3, 0x7, RZ, 0xc0, !PT ;  /* 0x00000007030c7812 */ /* 0x000fc800078ec0ff */
[----:B------:R-:W-:-:S07]  /*0710*/  ISETP.NE.AND P1, PT, R12, RZ, PT ;  /* 0x000000ff0c00720c */ /* 0x000fce0003f25270 */
[----:B------:R-:W-:Y:S06]  /*0720*/  @!P0 BRA `(.L_x_236) ;  /* 0x00000000009c8947 */ /* 0x000fec0003800000 */
[----:B------:R-:W0:Y:S08]  /*0730*/  LDC.64 R4, c[0x0][0x388] ;  /* 0x0000e200ff047b82 */ /* 0x000e300000000a00 */
[----:B------:R-:W1:Y:S08]  /*0740*/  LDC.64 R6, c[0x0][0x390] ;  /* 0x0000e400ff067b82 */ /* 0x000e700000000a00 */
[----:B------:R-:W2:Y:S01]  /*0750*/  LDC.64 R8, c[0x0][0x380] ;  /* 0x0000e000ff087b82 */ /* 0x000ea20000000a00 */
[----:B0-----:R-:W-:-:S05]  /*0760*/  IMAD.WIDE.U32 R4, R2, 0x4, R4 ;  /* 0x0000000402047825 */ /* 0x001fca00078e0004 */
[----:B------:R-:W-:Y:S01]  /*0770*/  STG.E desc[UR10][R4.64], R0 ;  /* 0x0000000004007986 */ /* 0x000fe2000c10190a */
[----:B-1----:R-:W-:-:S05]  /*0780*/  IMAD.WIDE.U32 R6, R2, 0x4, R6 ;  /* 0x0000000402067825 */ /* 0x002fca00078e0006 */
[----:B------:R0:W-:Y:S01]  /*0790*/  STG.E desc[UR10][R6.64], R0 ;  /* 0x0000000006007986 */ /* 0x0001e2000c10190a */
[----:B--2---:R-:W-:-:S05]  /*07a0*/  IMAD.WIDE.U32 R8, R2, 0x4, R8 ;  /* 0x0000000402087825 */ /* 0x004fca00078e0008 */
[----:B------:R-:W2:Y:S02]  /*07b0*/  LDG.E R11, desc[UR10][R8.64] ;  /* 0x0000000a080b7981 */ /* 0x000ea4000c1e1900 */
[----:B--2---:R-:W-:-:S05]  /*07c0*/  IADD3 R11, PT, PT, R0, R11, RZ ;  /* 0x0000000b000b7210 */ /* 0x004fca0007ffe0ff */
        /* <DEDUP_REMOVED lines=10> */
[----:B0-----:R-:W4:Y:S02]  /*0870*/  LDG.E R0, desc[UR10][R8.64+0xc] ;  /* 0x00000c0a08007981 */ /* 0x001f24000c1e1900 */
[----:B----4-:R-:W-:-:S05]  /*0880*/  IMAD.IADD R17, R15, 0x1, R0 ;  /* 0x000000010f117824 */ /* 0x010fca00078e0200 */
[----:B------:R0:W-:Y:S04]  /*0890*/  STG.E desc[UR10][R4.64+0x10], R17 ;  /* 0x0000101104007986 */ /* 0x0001e8000c10190a */
[----:B------:R0:W-:Y:S04]  /*08a0*/  STG.E desc[UR10][R6.64+0x10], R17 ;  /* 0x0000101106007986 */ /* 0x0001e8000c10190a */
[----:B------:R-:W1:Y:S02]  /*08b0*/  LDG.E R0, desc[UR10][R8.64+0x10] ;  /* 0x0000100a08007981 */ /* 0x000e64000c1e1900 */
[----:B-1----:R-:W-:-:S05]  /*08c0*/  IADD3 R11, PT, PT, R17, R0, RZ ;  /* 0x00000000110b7210 */ /* 0x002fca0007ffe0ff */
[----:B------:R0:W-:Y:S04]  /*08d0*/  STG.E desc[UR10][R4.64+0x14], R11 ;  /* 0x0000140b04007986 */ /* 0x0001e8000c10190a */
[----:B------:R0:W-:Y:S04]  /*08e0*/  STG.E desc[UR10][R6.64+0x14], R11 ;  /* 0x0000140b06007986 */ /* 0x0001e8000c10190a */
[----:B------:R-:W2:Y:S02]  /*08f0*/  LDG.E R0, desc[UR10][R8.64+0x14] ;  /* 0x0000140a08007981 */ /* 0x000ea4000c1e1900 */
[----:B--2---:R-:W-:-:S05]  /*0900*/  IMAD.IADD R13, R11, 0x1, R0 ;  /* 0x000000010b0d7824 */ /* 0x004fca00078e0200 */
[----:B------:R0:W-:Y:S04]  /*0910*/  STG.E desc[UR10][R4.64+0x18], R13 ;  /* 0x0000180d04007986 */ /* 0x0001e8000c10190a */
[----:B------:R0:W-:Y:S04]  /*0920*/  STG.E desc[UR10][R6.64+0x18], R13 ;  /* 0x0000180d06007986 */ /* 0x0001e8000c10190a */
[----:B------:R-:W3:Y:S02]  /*0930*/  LDG.E R0, desc[UR10][R8.64+0x18] ;  /* 0x0000180a08007981 */ /* 0x000ee4000c1e1900 */
[----:B---3--:R-:W-:-:S05]  /*0940*/  IADD3 R15, PT, PT, R13, R0, RZ ;  /* 0x000000000d0f7210 */ /* 0x008fca0007ffe0ff */
[----:B------:R0:W-:Y:S04]  /*0950*/  STG.E desc[UR10][R4.64+0x1c], R15 ;  /* 0x00001c0f04007986 */ /* 0x0001e8000c10190a */
[----:B------:R0:W-:Y:S04]  /*0960*/  STG.E desc[UR10][R6.64+0x1c], R15 ;  /* 0x00001c0f06007986 */ /* 0x0001e8000c10190a */
[----:B------:R-:W2:Y:S01]  /*0970*/  LDG.E R0, desc[UR10][R8.64+0x1c] ;  /* 0x00001c0a08007981 */ /* 0x000ea2000c1e1900 */
[----:B------:R-:W-:Y:S01]  /*0980*/  VIADD R2, R2, 0x8 ;  /* 0x0000000802027836 */ /* 0x000fe20000000000 */
[----:B0-2---:R-:W-:-:S07]  /*0990*/  IADD3 R0, PT, PT, R15, R0, RZ ;  /* 0x000000000f007210 */ /* 0x005fce0007ffe0ff */
.L_x_236:
[----:B------:R-:W-:Y:S05]  /*09a0*/  @!P1 EXIT ;  /* 0x000000000000994d */ /* 0x000fea0003800000 */
        /* <DEDUP_REMOVED lines=13> */
[----:B--2---:R-:W-:-:S05]  /*0a80*/  IMAD.IADD R11, R0, 0x1, R11 ;  /* 0x00000001000b7824 */ /* 0x004fca00078e020b */
[----:B------:R1:W-:Y:S04]  /*0a90*/  STG.E desc[UR10][R4.64+0x4], R11 ;  /* 0x0000040b04007986 */ /* 0x0003e8000c10190a */
[----:B------:R1:W-:Y:S04]  /*0aa0*/  STG.E desc[UR10][R6.64+0x4], R11 ;  /* 0x0000040b06007986 */ /* 0x0003e8000c10190a */
[----:B------:R-:W2:Y:S02]  /*0ab0*/  LDG.E R10, desc[UR10][R8.64+0x4] ;  /* 0x0000040a080a7981 */ /* 0x000ea4000c1e1900 */
[----:B--2---:R-:W-:-:S05]  /*0ac0*/  IADD3 R13, PT, PT, R11, R10, RZ ;  /* 0x0000000a0b0d7210 */ /* 0x004fca0007ffe0ff */
[----:B------:R1:W-:Y:S04]  /*0ad0*/  STG.E desc[UR10][R4.64+0x8], R13 ;  /* 0x0000080d04007986 */ /* 0x0003e8000c10190a */
[----:B------:R1:W-:Y:S04]  /*0ae0*/  STG.E desc[UR10][R6.64+0x8], R13 ;  /* 0x0000080d06007986 */ /* 0x0003e8000c10190a */
[----:B------:R-:W2:Y:S02]  /*0af0*/  LDG.E R10, desc[UR10][R8.64+0x8] ;  /* 0x0000080a080a7981 */ /* 0x000ea4000c1e1900 */
[----:B--2---:R-:W-:-:S05]  /*0b00*/  IMAD.IADD R15, R13, 0x1, R10 ;  /* 0x000000010d0f7824 */ /* 0x004fca00078e020a */
[----:B------:R1:W-:Y:S04]  /*0b10*/  STG.E desc[UR10][R4.64+0xc], R15 ;  /* 0x00000c0f04007986 */ /* 0x0003e8000c10190a */
[----:B------:R1:W-:Y:S04]  /*0b20*/  STG.E desc[UR10][R6.64+0xc], R15 ;  /* 0x00000c0f06007986 */ /* 0x0003e8000c10190a */
[----:B0-----:R-:W2:Y:S01]  /*0b30*/  LDG.E R0, desc[UR10][R8.64+0xc] ;  /* 0x00000c0a08007981 */ /* 0x001ea2000c1e1900 */
[----:B------:R-:W-:Y:S01]  /*0b40*/  IADD3 R2, PT, PT, R2, 0x4, RZ ;  /* 0x0000000402027810 */ /* 0x000fe20007ffe0ff */
[----:B-12---:R-:W-:-:S07]  /*0b50*/  IMAD.IADD R0, R15, 0x1, R0 ;  /* 0x000000010f007824 */ /* 0x006fce00078e0200 */
.L_x_237:
[----:B------:R-:W-:Y:S05]  /*0b60*/  @!P1 EXIT ;  /* 0x000000000000994d */ /* 0x000fea0003800000 */
[----:B------:R-:W0:Y:S08]  /*0b70*/  LDC.64 R8, c[0x0][0x388] ;  /* 0x0000e200ff087b82 */ /* 0x000e300000000a00 */
[----:B------:R-:W1:Y:S08]  /*0b80*/  LDC.64 R4, c[0x0][0x380] ;  /* 0x0000e000ff047b82 */ /* 0x000e700000000a00 */
[----:B------:R-:W2:Y:S01]  /*0b90*/  LDC.64 R6, c[0x0][0x390] ;  /* 0x0000e400ff067b82 */ /* 0x000ea20000000a00 */
[----:B0-----:R-:W-:-:S03]  /*0ba0*/  IMAD.WIDE.U32 R8, R2, 0x4, R8 ;  /* 0x0000000402087825 */ /* 0x001fc600078e0008 */
[----:B------:R-:W-:Y:S01]  /*0bb0*/  MOV R10, R8 ;  /* 0x00000008000a7202 */ /* 0x000fe20000000f00 */
[----:B------:R-:W-:Y:S02]  /*0bc0*/  IMAD.MOV R8, RZ, RZ, -R3 ;  /* 0x000000ffff087224 */ /* 0x000fe400078e0a03 */
[----:B-1----:R-:W-:-:S04]  /*0bd0*/  IMAD.WIDE.U32 R4, R2, 0x4, R4 ;  /* 0x0000000402047825 */ /* 0x002fc800078e0004 */
[----:B------:R-:W-:Y:S01]  /*0be0*/  IMAD.MOV.U32 R14, RZ, RZ, R5 ;  /* 0x000000ffff0e7224 */ /* 0x000fe200078e0005 */
[----:B------:R-:W-:Y:S01]  /*0bf0*/  MOV R13, R4 ;  /* 0x00000004000d7202 */ /* 0x000fe20000000f00 */
[----:B--2---:R-:W-:-:S04]  /*0c00*/  IMAD.WIDE.U32 R6, R2, 0x4, R6 ;  /* 0x0000000402067825 */ /* 0x004fc800078e0006 */
[----:B------:R-:W-:Y:S01]  /*0c10*/  IMAD.MOV.U32 R12, RZ, RZ, R7 ;  /* 0x000000ffff0c7224 */ /* 0x000fe200078e0007 */
[----:B------:R-:W-:-:S07]  /*0c20*/  MOV R11, R6 ;  /* 0x00000006000b7202 */ /* 0x000fce0000000f00 */
.L_x_238:
[----:B------:R-:W-:Y:S01]  /*0c30*/  MOV R2, R10 ;  /* 0x0000000a00027202 */ /* 0x000fe20000000f00 */
[----:B------:R-:W-:Y:S01]  /*0c40*/  IMAD.MOV.U32 R3, RZ, RZ, R9 ;  /* 0x000000ffff037224 */ /* 0x000fe200078e0009 */
[----:B------:R-:W-:Y:S01]  /*0c50*/  MOV R4, R11 ;  /* 0x0000000b00047202 */ /* 0x000fe20000000f00 */
[----:B------:R-:W-:Y:S01]  /*0c60*/  IMAD.MOV.U32 R5, RZ, RZ, R12 ;  /* 0x000000ffff057224 */ /* 0x000fe200078e000c */
[----:B------:R-:W-:Y:S01]  /*0c70*/  MOV R6, R13 ;  /* 0x0000000d00067202 */ /* 0x000fe20000000f00 */
[----:B------:R-:W-:Y:S01]  /*0c80*/  IMAD.MOV.U32 R7, RZ, RZ, R14 ;  /* 0x000000ffff077224 */ /* 0x000fe200078e000e */
[----:B------:R-:W-:Y:S04]  /*0c90*/  STG.E desc[UR10][R2.64], R0 ;  /* 0x0000000002007986 */ /* 0x000fe8000c10190a */
[----:B------:R0:W-:Y:S04]  /*0ca0*/  STG.E desc[UR10][R4.64], R0 ;  /* 0x0000000004007986 */ /* 0x0001e8000c10190a */
[----:B------:R-:W0:Y:S01]  /*0cb0*/  LDG.E R7, desc[UR10][R6.64] ;  /* 0x0000000a06077981 */ /* 0x000e22000c1e1900 */
[----:B------:R-:W-:-:S02]  /*0cc0*/  IADD3 R8, PT, PT, R8, 0x1, RZ ;  /* 0x0000000108087810 */ /* 0x000fc40007ffe0ff */
[----:B------:R-:W-:Y:S02]  /*0cd0*/  IADD3 R11, P2, PT, R11, 0x4, RZ ;  /* 0x000000040b0b7810 */ /* 0x000fe40007f5e0ff */
[----:B------:R-:W-:Y:S02]  /*0ce0*/  ISETP.NE.AND P0, PT, R8, RZ, PT ;  /* 0x000000ff0800720c */ /* 0x000fe40003f05270 */
[----:B------:R-:W-:Y:S01]  /*0cf0*/  IADD3 R10, P3, PT, R10, 0x4, RZ ;  /* 0x000000040a0a7810 */ /* 0x000fe20007f7e0ff */
[----:B------:R-:W-:Y:S01]  /*0d00*/  IMAD.X R12, RZ, RZ, R12, P2 ;  /* 0x000000ffff0c7224 */ /* 0x000fe200010e060c */
[----:B------:R-:W-:Y:S02]  /*0d10*/  IADD3 R13, P1, PT, R13, 0x4, RZ ;  /* 0x000000040d0d7810 */ /* 0x000fe40007f3e0ff */
[----:B------:R-:W-:Y:S02]  /*0d20*/  IADD3.X R9, PT, PT, RZ, R9, RZ, P3, !PT ;  /* 0x00000009ff097210 */ /* 0x000fe40001ffe4ff */
[----:B------:R-:W-:Y:S01]  /*0d30*/  IADD3.X R14, PT, PT, RZ, R14, RZ, P1, !PT ;  /* 0x0000000eff0e7210 */ /* 0x000fe20000ffe4ff */
[----:B0-----:R-:W-:-:S04]  /*0d40*/  IMAD.IADD R0, R7, 0x1, R0 ;  /* 0x0000000107007824 */ /* 0x001fc800078e0200 */
[----:B------:R-:W-:Y:S05]  /*0d50*/  @P0 BRA `(.L_x_238) ;  /* 0xfffffffc00b40947 */ /* 0x000fea000383ffff */
[----:B------:R-:W-:Y:S05]  /*0d60*/  EXIT ;  /* 0x000000000000794d */ /* 0x000fea0003800000 */
.L_x_239:
        /* <DEDUP_REMOVED lines=9> */
.L_x_304:


//--------------------- .text.assign_clusters     --------------------------
	.section	.text.assign_clusters,"ax",@progbits
	.align	128
        .global         assign_clusters
        .type           assign_clusters,@function
        .size           assign_clusters,(.L_x_305 - assign_clusters)
        .other          assign_clusters,@"STO_CUDA_ENTRY STV_DEFAULT"
assign_clusters:
.text.assign_clusters:
[----:B------:R-:W-:Y:S01]  /*0000*/  LDC R1, c[0x0][0x37c] ;  /* 0x0000df00ff017b82 */ /* 0x000fe20000000800 */
[----:B------:R-:W0:Y:S07]  /*0010*/  S2R R3, SR_TID.X ;  /* 0x0000000000037919 */ /* 0x000e2e0000002100 */
[----:B------:R-:W0:Y:S01]  /*0020*/  S2UR UR4, SR_CTAID.X ;  /* 0x00000000000479c3 */ /* 0x000e220000002500 */
[----:B------:R-:W1:Y:S07]  /*0030*/  LDCU UR5, c[0x0][0x3a0] ;  /* 0x00007400ff0577ac */ /* 0x000e6e0008000800 */
[----:B------:R-:W0:Y:S02]  /*0040*/  LDC R8, c[0x0][0x360] ;  /* 0x0000d800ff087b82 */ /* 0x000e240000000800 */
[----:B0-----:R-:W-:-:S05]  /*0050*/  IMAD R8, R8, UR4, R3 ;  /* 0x0000000408087c24 */ /* 0x001fca000f8e0203 */
[----:B-1----:R-:W-:-:S13]  /*0060*/  ISETP.GE.AND P0, PT, R8, UR5, PT ;  /* 0x0000000508007c0c */ /* 0x002fda000bf06270 */
[----:B------:R-:W-:Y:S05]  /*0070*/  @P0 EXIT ;  /* 0x000000000000094d */ /* 0x000fea0003800000 */
[----:B------:R-:W0:Y:S01]  /*0080*/  LDCU UR4, c[0x0][0x3a8] ;  /* 0x00007500ff0477ac */ /* 0x000e220008000800 */
[----:B------:R-:W-:Y:S01]  /*0090*/  HFMA2 R0, -RZ, RZ, 0, 0 ;  /* 0x00000000ff007431 */ /* 0x000fe200000001ff */
[----:B------:R-:W1:Y:S01]  /*00a0*/  LDCU.64 UR6, c[0x0][0x358] ;  /* 0x00006b00ff0677ac */ /* 0x000e620008000a00 */
[----:B0-----:R-:W-:-:S09]  /*00b0*/  UISETP.GE.AND UP0, UPT, UR4, 0x1, UPT ;  /* 0x000000010400788c */ /* 0x001fd2000bf06270 */
[----:B-1----:R-:W-:Y:S05]  /*00c0*/  BRA.U !UP0, `(.L_x_240) ;  /* 0x0000006d08f07547 */ /* 0x002fea000b800000 */
[----:B------:R-:W0:Y:S08]  /*00d0*/  LDC R0, c[0x0][0x3ac] ;  /* 0x0000eb00ff007b82 */ /* 0x000e300000000800 */
[----:B------:R-:W1:Y:S08]  /*00e0*/  LDC R7, c[0x0][0x3a4] ;  /* 0x0000e900ff077b82 */ /* 0x000e700000000800 */
[----:B------:R-:W2:Y:S01]  /*00f0*/  LDC.64 R2, c[0x0][0x380] ;  /* 0x0000e000ff027b82 */ /* 0x000ea20000000a00 */
[----:B0-----:R-:W-:-:S02]  /*0100*/  ISETP.GT.AND P0, PT, R0, 0xbb8, PT ;  /* 0x00000bb80000780c */ /* 0x001fc40003f04270 */
[----:B-1----:R-:W-:Y:S01]  /*0110*/  ISETP.LT.AND P1, PT, R7, 0x2bc, PT ;  /* 0x000002bc0700780c */ /* 0x002fe20003f21270 */
[----:B------:R-:W-:-:S04]  /*0120*/  IMAD R5, R8, R7, RZ ;  /* 0x0000000708057224 */ /* 0x000fc800078e02ff */
[----:B--2---:R-:W-:-:S08]  /*0130*/  IMAD.WIDE R2, R5, 0x4, R2 ;  /* 0x0000000405027825 */ /* 0x004fd000078e0202 */
[----:B------:R-:W-:Y:S05]  /*0140*/  @!P0 BRA P1, `(.L_x_241) ;  /* 0x0000003000b08947 */ /* 0x000fea0000800000 */
[----:B------:R-:W-:Y:S01]  /*0150*/  HFMA2 R11, -RZ, RZ, 0, 0 ;  /* 0x00000000ff0b7431 */ /* 0x000fe200000001ff */
[----:B------:R-:W-:Y:S02]  /*0160*/  MOV R9, 0x7f7fffff ;  /* 0x7f7fffff00097802 */ /* 0x000fe40000000f00 */
[----:B------:R-:W-:-:S07]  /*0170*/  MOV R0, RZ ;  /* 0x000000ff00007202 */ /* 0x000fce0000000f00 */
.L_x_256:
[----:B------:R-:W0:Y:S01]  /*0180*/  LDC R10, c[0x0][0x3a4] ;  /* 0x0000e900ff0a7b82 */ /* 0x000e220000000800 */
[----:B------:R-:W-:Y:S02]  /*0190*/  MOV R15, RZ ;  /* 0x000000ff000f7202 */ /* 0x000fe40000000f00 */
[----:B------:R-:W-:Y:S02]  /*01a0*/  MOV R24, RZ ;  /* 0x000000ff00187202 */ /* 0x000fe40000000f00 */
[----:B------:R-:W-:Y:S02]  /*01b0*/  MOV R20, RZ ;  /* 0x000000ff00147202 */ /* 0x000fe40000000f00 */
[----:B0-----:R-:W-:-:S13]  /*01c0*/  ISETP.GE.AND P0, PT, R10, 0x20, PT ;  /* 0x000000200a00780c */ /* 0x001fda0003f06270 */
[----:B------:R-:W-:Y:S05]  /*01d0*/  @!P0 BRA `(.L_x_242) ;  /* 0x0000000c00d88947 */ /* 0x000fea0003800000 */
[----:B------:R-:W0:Y:S01]  /*01e0*/  LDC.64 R4, c[0x0][0x388] ;  /* 0x0000e200ff047b82 */ /* 0x000e220000000a00 */
[-C--:B------:R-:W-:Y:S02]  /*01f0*/  IMAD R7, R11, R10.reuse, RZ ;  /* 0x0000000a0b077224 */ /* 0x080fe400078e02ff */
[----:B------:R-:W-:Y:S02]  /*0200*/  HFMA2 R20, -RZ, RZ, 0, 0 ;  /* 0x00000000ff147431 */ /* 0x000fe400000001ff */
[----:B------:R-:W-:Y:S01]  /*0210*/  IMAD R13, R8, R10, RZ ;  /* 0x0000000a080d7224 */ /* 0x000fe200078e02ff */
[----:B------:R-:W-:Y:S01]  /*0220*/  MOV R24, RZ ;  /* 0x000000ff00187202 */ /* 0x000fe20000000f00 */
[----:B------:R-:W-:Y:S01]  /*0230*/  UMOV UR4, URZ ;  /* 0x000000ff00047c82 */ /* 0x000fe20008000000 */
[----:B------:R-:W1:Y:S01]  /*0240*/  LDC.64 R2, c[0x0][0x380] ;  /* 0x0000e000ff027b82 */ /* 0x000e620000000a00 */
[----:B0-----:R-:W-:-:S03]  /*0250*/  IMAD.WIDE R4, R7, 0x4, R4 ;  /* 0x0000000407047825 */ /* 0x001fc600078e0204 */
[----:B------:R-:W-:Y:S01]  /*0260*/  IADD3 R6, P1, PT, R4, 0x40, RZ ;  /* 0x0000004004067810 */ /* 0x000fe20007f3e0ff */
[----:B-1----:R-:W-:-:S03]  /*0270*/  IMAD.WIDE R2, R13, 0x4, R2 ;  /* 0x000000040d027825 */ /* 0x002fc600078e0202 */
[----:B------:R-:W-:Y:S02]  /*0280*/  IADD3.X R7, PT, PT, RZ, R5, RZ, P1, !PT ;  /* 0x00000005ff077210 */ /* 0x000fe40000ffe4ff */
[----:B------:R-:W-:-:S04]  /*0290*/  IADD3 R4, P0, PT, R2, 0x40, RZ ;  /* 0x0000004002047810 */ /* 0x000fc80007f1e0ff */
[----:B------:R-:W-:-:S09]  /*02a0*/  IADD3.X R5, PT, PT, RZ, R3, RZ, P0, !PT ;  /* 0x00000003ff057210 */ /* 0x000fd200007fe4ff */
.L_x_243:
        /* <DEDUP_REMOVED lines=29> */
[----:B------:R-:W-:Y:S02]  /*0480*/  FFMA R43, R21, R21, -R20 ;  /* 0x00000015152b7223 */ /* 0x000fe40000000814 */
[----:B------:R-:W2:Y:S02]  /*0490*/  LDG.E.CONSTANT R20, desc[UR6][R4.64+-0x8] ;  /* 0xfffff80604147981 */ /* 0x000ea4000c1e9900 */
[----:B------:R-:W-:Y:S02]  /*04a0*/  FADD R41, R43, R24 ;  /* 0x000000182b297221 */ /* 0x000fe40000000000 */
[----:B------:R-:W2:Y:S01]  /*04b0*/  LDG.E.CONSTANT R21, desc[UR6][R6.64+-0x8] ;  /* 0xfffff80606157981 */ /* 0x000ea2000c1e9900 */
[----:B---3--:R-:W-:Y:S01]  /*04c0*/  FADD R25, R25, -R40 ;  /* 0x8000002819197221 */ /* 0x008fe20000000000 */
[----:B------:R-:W-:-:S04]  /*04d0*/  FADD R24, -R41, R24 ;  /* 0x0000001829187221 */ /* 0x000fc80000000100 */
[----:B------:R-:W-:-:S04]  /*04e0*/  FADD R24, R43, R24 ;  /* 0x000000182b187221 */ /* 0x000fc80000000000 */
[----:B------:R-:W-:Y:S02]  /*04f0*/  FFMA R42, R25, R25, R24 ;  /* 0x00000019192a7223 */ /* 0x000fe40000000018 */
[----:B------:R-:W3:Y:S04]  /*0500*/  LDG.E.CONSTANT R24, desc[UR6][R4.64+-0x4] ;  /* 0xfffffc0604187981 */ /* 0x000ee8000c1e9900 */
[----:B------:R-:W3:Y:S01]  /*0510*/  LDG.E.CONSTANT R25, desc[UR6][R6.64+-0x4] ;  /* 0xfffffc0606197981 */ /* 0x000ee2000c1e9900 */
[C---:B------:R-:W-:Y:S01]  /*0520*/  FADD R40, R41.reuse, R42 ;  /* 0x0000002a29287221 */ /* 0x040fe20000000000 */
[----:B----4-:R-:W-:Y:S02]  /*0530*/  FADD R26, R26, -R27 ;  /* 0x8000001b1a1a7221 */ /* 0x010fe40000000000 */
[----:B------:R-:W4:Y:S01]  /*0540*/  LDG.E.CONSTANT R27, desc[UR6][R6.64] ;  /* 0x00000006061b7981 */ /* 0x000f22000c1e9900 */
[----:B------:R-:W-:-:S04]  /*0550*/  FADD R41, R41, -R40 ;  /* 0x8000002829297221 */ /* 0x000fc80000000000 */
[----:B------:R-:W-:-:S04]  /*0560*/  FADD R41, R42, R41 ;  /* 0x000000292a297221 */ /* 0x000fc80000000000 */
[----:B------:R-:W-:Y:S02]  /*0570*/  FFMA R43, R26, R26, R41 ;  /* 0x0000001a1a2b7223 */ /* 0x000fe40000000029 */
[----:B------:R-:W4:Y:S02]  /*0580*/  LDG.E.CONSTANT R26, desc[UR6][R4.64] ;  /* 0x00000006041a7981 */ /* 0x000f24000c1e9900 */
[----:B------:R-:W-:-:S04]  /*0590*/  FADD R41, R40, R43 ;  /* 0x0000002b28297221 */ /* 0x000fc80000000000 */
[----:B------:R-:W-:-:S04]  /*05a0*/  FADD R40, R40, -R41 ;  /* 0x8000002928287221 */ /* 0x000fc80000000000 */
[----:B------:R-:W-:Y:S01]  /*05b0*/  FADD R43, R43, R40 ;  /* 0x000000282b2b7221 */ /* 0x000fe20000000000 */
[----:B-----5:R-:W-:Y:S02]  /*05c0*/  FADD R40, R29, -R28 ;  /* 0x8000001c1d287221 */ /* 0x020fe40000000000 */
[----:B------:R-:W5:Y:S04]  /*05d0*/  LDG.E.CONSTANT R28, desc[UR6][R4.64+0x4] ;  /* 0x00000406041c7981 */ /* 0x000f68000c1e9900 */
[----:B------:R-:W5:Y:S01]  /*05e0*/  LDG.E.CONSTANT R29, desc[UR6][R6.64+0x4] ;  /* 0x00000406061d7981 */ /* 0x000f62000c1e9900 */
[----:B------:R-:W-:-:S04]  /*05f0*/  FFMA R42, R40, R40, R43 ;  /* 0x00000028282a7223 */ /* 0x000fc8000000002b */
        /* <DEDUP_REMOVED lines=77> */
[----:B------:R-:W-:-:S04]  /*0ad0*/  FADD R41, R40, R43 ;  /* 0x0000002b28297221 */ /* 0x000fc80000000000 */
[----:B------:R-:W-:Y:S01]  /*0ae0*/  FADD R40, R40, -R41 ;  /* 0x8000002928287221 */ /* 0x000fe20000000000 */
[----:B---3--:R-:W-:-:S03]  /*0af0*/  FADD R24, R24, -R25 ;  /* 0x8000001918187221 */ /* 0x008fc60000000000 */
[----:B------:R-:W-:Y:S01]  /*0b00*/  FADD R43, R43, R40 ;  /* 0x000000282b2b7221 */ /* 0x000fe20000000000 */
[----:B------:R-:W3:Y:S03]  /*0b10*/  LDG.E.CONSTANT R25, desc[UR6][R4.64+0x34] ;  /* 0x0000340604197981 */ /* 0x000ee6000c1e9900 */
[----:B------:R-:W-:Y:S02]  /*0b20*/  FFMA R42, R24, R24, R43 ;  /* 0x00000018182a7223 */ /* 0x000fe4000000002b */
[----:B------:R-:W3:Y:S02]  /*0b30*/  LDG.E.CONSTANT R24, desc[UR6][R6.64+0x34] ;  /* 0x0000340606187981 */ /* 0x000ee4000c1e9900 */
[----:B------:R-:W-:-:S04]  /*0b40*/  FADD R40, R41, R42 ;  /* 0x0000002a29287221 */ /* 0x000fc80000000000 */
[----:B------:R-:W-:Y:S01]  /*0b50*/  FADD R41, R41, -R40 ;  /* 0x8000002829297221 */ /* 0x000fe20000000000 */
[----:B----4-:R-:W-:-:S03]  /*0b60*/  FADD R26, R26, -R27 ;  /* 0x8000001b1a1a7221 */ /* 0x010fc60000000000 */
[----:B------:R-:W-:Y:S01]  /*0b70*/  FADD R41, R42, R41 ;  /* 0x000000292a297221 */ /* 0x000fe20000000000 */
[----:B------:R-:W4:Y:S03]  /*0b80*/  LDG.E.CONSTANT R27, desc[UR6][R4.64+0x38] ;  /* 0x00003806041b7981 */ /* 0x000f26000c1e9900 */
[----:B------:R-:W-:Y:S02]  /*0b90*/  FFMA R43, R26, R26, R41 ;  /* 0x0000001a1a2b7223 */ /* 0x000fe40000000029 */
[----:B------:R-:W4:Y:S02]  /*0ba0*/  LDG.E.CONSTANT R26, desc[UR6][R6.64+0x38] ;  /* 0x00003806061a7981 */ /* 0x000f24000c1e9900 */
[----:B------:R-:W-:-:S04]  /*0bb0*/  FADD R41, R40, R43 ;  /* 0x0000002b28297221 */ /* 0x000fc80000000000 */
[----:B------:R-:W-:-:S04]  /*0bc0*/  FADD R40, R40, -R41 ;  /* 0x8000002928287221 */ /* 0x000fc80000000000 */
[----:B------:R-:W-:Y:S01]  /*0bd0*/  FADD R43, R43, R40 ;  /* 0x000000282b2b7221 */ /* 0x000fe20000000000 */
[----:B-----5:R-:W-:Y:S02]  /*0be0*/  FADD R40, R28, -R29 ;  /* 0x8000001d1c287221 */ /* 0x020fe40000000000 */
[----:B------:R0:W5:Y:S04]  /*0bf0*/  LDG.E.CONSTANT R29, desc[UR6][R4.64+0x3c] ;  /* 0x00003c06041d7981 */ /* 0x000168000c1e9900 */
[----:B------:R1:W5:Y:S01]  /*0c00*/  LDG.E.CONSTANT R28, desc[UR6][R6.64+0x3c] ;  /* 0x00003c06061c7981 */ /* 0x000362000c1e9900 */
        /* <DEDUP_REMOVED lines=55> */
[----:B0-----:R-:W-:Y:S02]  /*0f80*/  IADD3 R4, P1, PT, R4, 0x80, RZ ;  /* 0x0000008004047810 */ /* 0x001fe40007f3e0ff */
[----:B-1----:R-:W-:Y:S02]  /*0f90*/  IADD3 R6, P2, PT, R6, 0x80, RZ ;  /* 0x0000008006067810 */ /* 0x002fe40007f5e0ff */
[----:B------:R-:W-:Y:S02]  /*0fa0*/  IADD3.X R5, PT, PT, RZ, R5, RZ, P1, !PT ;  /* 0x00000005ff057210 */ /* 0x000fe40000ffe4ff */
[----:B------:R-:W-:Y:S01]  /*0fb0*/  IADD3.X R7, PT, PT, RZ, R7, RZ, P2, !PT ;  /* 0x00000007ff077210 */ /* 0x000fe200017fe4ff */
[----:B--2---:R-:W-:-:S04]  /*0fc0*/  FADD R20, R20, -R21 ;  /* 0x8000001514147221 */ /* 0x004fc80000000000 */
[----:B------:R-:W-:-:S04]  /*0fd0*/  FFMA R15, R20, R20, R15 ;  /* 0x00000014140f7223 */ /* 0x000fc8000000000f */
[----:B------:R-:W-:-:S04]  /*0fe0*/  FADD R13, R12, R15 ;  /* 0x0000000f0c0d7221 */ /* 0x000fc80000000000 */
[----:B------:R-:W-:-:S04]  /*0ff0*/  FADD R12, R12, -R13 ;  /* 0x8000000d0c0c7221 */ /* 0x000fc80000000000 */
[----:B------:R-:W-:Y:S01]  /*1000*/  FADD R15, R15, R12 ;  /* 0x0000000c0f0f7221 */ /* 0x000fe20000000000 */
        /* <DEDUP_REMOVED lines=10> */
[----:B------:R-:W-:Y:S01]  /*10b0*/  IADD3 R12, PT, PT, R10, -0x1f, RZ ;  /* 0xffffffe10a0c7810 */ /* 0x000fe20007ffe0ff */
[----:B-----5:R-:W-:-:S03]  /*10c0*/  FADD R28, R29, -R28 ;  /* 0x8000001c1d1c7221 */ /* 0x020fc60000000000 */
[----:B------:R-:W-:Y:S01]  /*10d0*/  ISETP.LE.AND P0, PT, R12, UR4, PT ;  /* 0x000000040c007c0c */ /* 0x000fe2000bf03270 */
[----:B------:R-:W-:-:S04]  /*10e0*/  FFMA R20, R28, R28, R13 ;  /* 0x0000001c1c147223 */ /* 0x000fc8000000000d */
[----:B------:R-:W-:-:S04]  /*10f0*/  FADD R24, R15, R20 ;  /* 0x000000140f187221 */ /* 0x000fc80000000000 */
[----:B------:R-:W-:-:S04]  /*1100*/  FADD R15, -R15, R24 ;  /* 0x000000180f0f7221 */ /* 0x000fc80000000100 */
[----:B------:R-:W-:Y:S01]  /*1110*/  FADD R20, -R20, R15 ;  /* 0x0000000f14147221 */ /* 0x000fe20000000100 */
[----:B------:R-:W-:Y:S06]  /*1120*/  @!P0 BRA `(.L_x_243) ;  /* 0xfffffff000608947 */ /* 0x000fec000383ffff */
[----:B------:R-:W-:-:S07]  /*1130*/  LOP3.LUT R15, R10, 0xffffffe0, RZ, 0xc0, !PT ;  /* 0xffffffe00a0f7812 */ /* 0x000fce00078ec0ff */
.L_x_242:
[----:B------:R-:W0:Y:S01]  /*1140*/  LDC.64 R4, c[0x0][0x388] ;  /* 0x0000e200ff047b82 */ /* 0x000e220000000a00 */
[C---:B------:R-:W-:Y:S01]  /*1150*/  IADD3 R16, PT, PT, R10.reuse, -0xf, RZ ;  /* 0xfffffff10a107810 */ /* 0x040fe20007ffe0ff */
[----:B------:R-:W-:Y:S01]  /*1160*/  IMAD R7, R11, R10, RZ ;  /* 0x0000000a0b077224 */ /* 0x000fe200078e02ff */
[----:B------:R-:W-:Y:S02]  /*1170*/  IADD3 R14, PT, PT, R10, -0x7, RZ ;  /* 0xfffffff90a0e7810 */ /* 0x000fe40007ffe0ff */
[----:B------:R-:W-:Y:S01]  /*1180*/  ISETP.GE.AND P0, PT, R15, R16, PT ;  /* 0x000000100f00720c */ /* 0x000fe20003f06270 */
[----:B0-----:R-:W-:-:S12]  /*1190*/  IMAD.WIDE R4, R7, 0x4, R4 ;  /* 0x0000000407047825 */ /* 0x001fd800078e0204 */
[----:B------:R-:W-:Y:S05]  /*11a0*/  @P0 BRA `(.L_x_244) ;  /* 0x0000000400d40947 */ /* 0x000fea0003800000 */
.L_x_245:
        /* <DEDUP_REMOVED lines=30> */
[----:B------:R-:W2:Y:S01]  /*1390*/  LDG.E.CONSTANT R20, desc[UR6][R12.64+0x30] ;  /* 0x000030060c147981 */ /* 0x000ea2000c1e9900 */
[----:B---3--:R-:W-:-:S03]  /*13a0*/  FADD R39, R40, -R39 ;  /* 0x8000002728277221 */ /* 0x008fc60000000000 */
[----:B------:R-:W3:Y:S01]  /*13b0*/  LDG.E.CONSTANT R40, desc[UR6][R6.64+0x34] ;  /* 0x0000340606287981 */ /* 0x000ee2000c1e9900 */
[----:B----4-:R-:W-:-:S03]  /*13c0*/  FADD R42, R42, -R41 ;  /* 0x800000292a2a7221 */ /* 0x010fc60000000000 */
[----:B------:R-:W3:Y:S01]  /*13d0*/  LDG.E.CONSTANT R41, desc[UR6][R12.64+0x34] ;  /* 0x000034060c297981 */ /* 0x000ee2000c1e9900 */
[----:B-----5:R-:W-:-:S03]  /*13e0*/  FADD R44, R17, -R18 ;  /* 0x80000012112c7221 */ /* 0x020fc60000000000 */
[----:B------:R-:W4:Y:S04]  /*13f0*/  LDG.E.CONSTANT R18, desc[UR6][R12.64+0x38] ;  /* 0x000038060c127981 */ /* 0x000f28000c1e9900 */
[----:B------:R0:W4:Y:S01]  /*1400*/  LDG.E.CONSTANT R17, desc[UR6][R6.64+0x38] ;  /* 0x0000380606117981 */ /* 0x000122000c1e9900 */
[----:B------:R-:W-:-:S03]  /*1410*/  FADD R33, R33, -R38 ;  /* 0x8000002621217221 */ /* 0x000fc60000000000 */
[----:B------:R1:W5:Y:S01]  /*1420*/  LDG.E.CONSTANT R38, desc[UR6][R12.64+0x3c] ;  /* 0x00003c060c267981 */ /* 0x000362000c1e9900 */
        /* <DEDUP_REMOVED lines=54> */
[----:B------:R-:W-:-:S04]  /*1790*/  IADD3 R15, PT, PT, R15, 0x10, RZ ;  /* 0x000000100f0f7810 */ /* 0x000fc80007ffe0ff */
[----:B------:R-:W-:Y:S01]  /*17a0*/  ISETP.GE.AND P0, PT, R15, R16, PT ;  /* 0x000000100f00720c */ /* 0x000fe20003f06270 */
        /* <DEDUP_REMOVED lines=18> */
[----:B------:R-:W-:-:S04]  /*18d0*/  FADD R7, -R7, R24 ;  /* 0x0000001807077221 */ /* 0x000fc80000000100 */
[----:B------:R-:W-:Y:S01]  /*18e0*/  FADD R20, -R20, R7 ;  /* 0x0000000714147221 */ /* 0x000fe20000000100 */
[----:B------:R-:W-:Y:S06]  /*18f0*/  @!P0 BRA `(.L_x_245) ;  /* 0xfffffff8002c8947 */ /* 0x000fec000383ffff */
.L_x_244:
[----:B------:R-:W-:Y:S02]  /*1900*/  ISETP.GE.AND P0, PT, R15, R14, PT ;  /* 0x0000000e0f00720c */ /* 0x000fe40003f06270 */
[----:B------:R-:W-:-:S11]  /*1910*/  IADD3 R16, PT, PT, R10, -0x3, RZ ;  /* 0xfffffffd0a107810 */ /* 0x000fd60007ffe0ff */
[----:B------:R-:W-:Y:S05]  /*1920*/  @P0 BRA `(.L_x_246) ;  /* 0x0000000000f40947 */ /* 0x000fea0003800000 */
.L_x_247:
        /* <DEDUP_REMOVED lines=61> */
.L_x_246:
        /* <DEDUP_REMOVED lines=11> */
.L_x_250:
        /* <DEDUP_REMOVED lines=31> */
[----:B------:R-:W3:Y:S04]  /*1fa0*/  LDG.E.CONSTANT R35, desc[UR6][R12.64+0x30] ;  /* 0x000030060c237981 */ /* 0x000ee8000c1e9900 */
[----:B------:R-:W3:Y:S01]  /*1fb0*/  LDG.E.CONSTANT R38, desc[UR6][R6.64+0x30] ;  /* 0x0000300606267981 */ /* 0x000ee2000c1e9900 */
[----:B----4-:R-:W-:-:S03]  /*1fc0*/  FADD R41, R41, -R40 ;  /* 0x8000002829297221 */ /* 0x010fc60000000000 */
[----:B------:R-:W4:Y:S01]  /*1fd0*/  LDG.E.CONSTANT R40, desc[UR6][R12.64+0x34] ;  /* 0x000034060c287981 */ /* 0x000f22000c1e9900 */
[----:B-----5:R-:W-:Y:S01]  /*1fe0*/  FADD R31, R31, -R36 ;  /* 0x800000241f1f7221 */ /* 0x020fe20000000000 */
[----:B------:R-:W-:Y:S02]  /*1ff0*/  FADD R36, R17, -R18 ;  /* 0x8000001211247221 */ /* 0x000fe40000000000 */
[----:B------:R-:W5:Y:S04]  /*2000*/  LDG.E.CONSTANT R18, desc[UR6][R12.64+0x38] ;  /* 0x000038060c127981 */ /* 0x000f68000c1e9900 */
[----:B------:R-:W5:Y:S01]  /*2010*/  LDG.E.CONSTANT R17, desc[UR6][R6.64+0x38] ;  /* 0x0000380606117981 */ /* 0x000f62000c1e9900 */
        /* <DEDUP_REMOVED lines=76> */
[----:B------:R-:W-:-:S04]  /*24e0*/  FADD R7, -R7, R24 ;  /* 0x0000001807077221 */ /* 0x000fc80000000100 */
[----:B------:R-:W-:Y:S01]  /*24f0*/  FADD R20, -R6, R7 ;  /* 0x0000000706147221 */ /* 0x000fe20000000100 */
[----:B------:R-:W-:Y:S06]  /*2500*/  @P0 BRA `(.L_x_250) ;  /* 0xfffffff800280947 */ /* 0x000fec000383ffff */
.L_x_249:
        /* <DEDUP_REMOVED lines=63> */
.L_x_251:
        /* <DEDUP_REMOVED lines=32> */
.L_x_248:
[----:B------:R-:W-:-:S13]  /*2b00*/  ISETP.GE.AND P0, PT, R15, R10, PT ;  /* 0x0000000a0f00720c */ /* 0x000fda0003f06270 */
[----:B------:R-:W-:Y:S05]  /*2b10*/  @P0 BRA `(.L_x_252) ;  /* 0x0000000800180947 */ /* 0x000fea0003800000 */
[CC--:B------:R-:W-:Y:S02]  /*2b20*/  IADD3 R14, PT, PT, -R15.reuse, R10.reuse, RZ ;  /* 0x0000000a0f0e7210 */ /* 0x0c0fe40007ffe1ff */
[----:B------:R-:W-:Y:S02]  /*2b30*/  IADD3 R10, PT, PT, R15, -R10, RZ ;  /* 0x8000000a0f0a7210 */ /* 0x000fe40007ffe0ff */
[----:B------:R-:W-:Y:S02]  /*2b40*/  LOP3.LUT R34, R14, 0x7, RZ, 0xc0, !PT ;  /* 0x000000070e227812 */ /* 0x000fe400078ec0ff */
[----:B------:R-:W-:Y:S02]  /*2b50*/  ISETP.GT.U32.AND P0, PT, R10, -0x8, PT ;  /* 0xfffffff80a00780c */ /* 0x000fe40003f04070 */
[----:B------:R-:W-:-:S11]  /*2b60*/  ISETP.NE.AND P1, PT, R34, RZ, PT ;  /* 0x000000ff2200720c */ /* 0x000fd60003f25270 */
[----:B------:R-:W-:Y:S05]  /*2b70*/  @P0 BRA `(.L_x_253) ;  /* 0x0000000400000947 */ /* 0x000fea0003800000 */
[----:B------:R-:W-:Y:S01]  /*2b80*/  LOP3.LUT R35, R14, 0xfffffff8, RZ, 0xc0, !PT ;  /* 0xfffffff80e237812 */ /* 0x000fe200078ec0ff */
[----:B------:R-:W-:-:S06]  /*2b90*/  UMOV UR4, URZ ;  /* 0x000000ff00047c82 */ /* 0x000fcc0008000000 */
.L_x_254:
        /* <DEDUP_REMOVED lines=62> */
.L_x_253:
        /* <DEDUP_REMOVED lines=36> */
.L_x_255:
        /* <DEDUP_REMOVED lines=25> */
[----:B------:R-:W-:-:S04]  /*3350*/  @P0 FADD R20, R10, -R19 ;  /* 0x800000130a140221 */ /* 0x000fc80000000000 */
[----:B------:R-:W-:-:S04]  /*3360*/  @!P1 FFMA R7, R7, R7, -R20 ;  /* 0x0000000707079223 */ /* 0x000fc80000000814 */
[----:B------:R-:W-:-:S07]  /*3370*/  @!P1 FADD R24, R24, R7 ;  /* 0x0000000718189221 */ /* 0x000fce0000000000 */
.L_x_252:
[----:B------:R-:W0:Y:S01]  /*3380*/  LDCU UR4, c[0x0][0x3a8] ;  /* 0x00007500ff0477ac */ /* 0x000e220008000800 */
[----:B------:R-:W-:Y:S02]  /*3390*/  IADD3 R4, PT, PT, R11, 0x1, RZ ;  /* 0x000000010b047810 */ /* 0x000fe40007ffe0ff */
[----:B------:R-:W-:-:S04]  /*33a0*/  FSETP.GEU.AND P0, PT, R24, R9, PT ;  /* 0x000000091800720b */ /* 0x000fc80003f0e000 */
[----:B------:R-:W-:Y:S02]  /*33b0*/  FSEL R9, R24, R9, !P0 ;  /* 0x0000000918097208 */ /* 0x000fe40004000000 */
[----:B------:R-:W-:Y:S02]  /*33c0*/  SEL R0, R11, R0, !P0 ;  /* 0x000000000b007207 */ /* 0x000fe40004000000 */
[----:B0-----:R-:W-:-:S13]  /*33d0*/  ISETP.NE.AND P1, PT, R4, UR4, PT ;  /* 0x0000000404007c0c */ /* 0x001fda000bf25270 */
[----:B------:R-:W-:Y:S05]  /*33e0*/  @!P1 BRA `(.L_x_240) ;  /* 0x0000003c00289947 */ /* 0x000fea0003800000 */
[----:B------:R-:W-:Y:S01]  /*33f0*/  MOV R11, R4 ;  /* 0x00000004000b7202 */ /* 0x000fe20000000f00 */
[----:B------:R-:W-:Y:S06]  /*3400*/  BRA `(.L_x_256) ;  /* 0xffffffcc005c7947 */ /* 0x000fec000383ffff */
.L_x_241:
[C---:B------:R-:W-:Y:S02]  /*3410*/  ISETP.GE.AND P0, PT, R7.reuse, 0x10, PT ;  /* 0x000000100700780c */ /* 0x040fe40003f06270 */
[C---:B------:R-:W-:Y:S02]  /*3420*/  IADD3 R9, PT, PT, R7.reuse, -0x7, RZ ;  /* 0xfffffff907097810 */ /* 0x040fe40007ffe0ff */
[----:B------:R-:W-:-:S09]  /*3430*/  IADD3 R12, PT, PT, R7, -0x3, RZ ;  /* 0xfffffffd070c7810 */ /* 0x000fd20007ffe0ff */
[----:B------:R-:W-:Y:S05]  /*3440*/  @!P0 BRA `(.L_x_257) ;  /* 0x0000002000208947 */ /* 0x000fea0003800000 */
[----:B------:R-:W-:Y:S01]  /*3450*/  HFMA2 R14, -RZ, RZ, 0, 0 ;  /* 0x00000000ff0e7431 */ /* 0x000fe200000001ff */
[C---:B------:R-:W-:Y:S02]  /*3460*/  LOP3.LUT R18, R7.reuse, 0x7ffffff0, RZ, 0xc0, !PT ;  /* 0x7ffffff007127812 */ /* 0x040fe400078ec0ff */
[----:B------:R-:W-:Y:S02]  /*3470*/  IADD3 R16, PT, PT, R7, -0xf, RZ ;  /* 0xfffffff107107810 */ /* 0x000fe40007ffe0ff */
[----:B------:R-:W-:Y:S02]  /*3480*/  MOV R15, 0x7f7fffff ;  /* 0x7f7fffff000f7802 */ /* 0x000fe40000000f00 */
[----:B------:R-:W-:-:S07]  /*3490*/  MOV R0, RZ ;  /* 0x000000ff00007202 */ /* 0x000fce0000000f00 */
.L_x_269:
[----:B------:R-:W0:Y:S01]  /*34a0*/  LDC R13, c[0x0][0x3a4] ;  /* 0x0000e900ff0d7b82 */ /* 0x000e220000000800 */
[----:B------:R-:W-:Y:S02]  /*34b0*/  MOV R17, RZ ;  /* 0x000000ff00117202 */ /* 0x000fe40000000f00 */
[----:B------:R-:W-:Y:S02]  /*34c0*/  MOV R21, RZ ;  /* 0x000000ff00157202 */ /* 0x000fe40000000f00 */
[----:B------:R-:W-:-:S03]  /*34d0*/  MOV R19, RZ ;  /* 0x000000ff00137202 */ /* 0x000fc60000000f00 */
[----:B------:R-:W1:Y:S01]  /*34e0*/  LDC.64 R4, c[0x0][0x388] ;  /* 0x0000e200ff047b82 */ /* 0x000e620000000a00 */
[----:B0-----:R-:W-:-:S04]  /*34f0*/  IMAD R7, R14, R13, RZ ;  /* 0x0000000d0e077224 */ /* 0x001fc800078e02ff */
[----:B-1----:R-:W-:-:S07]  /*3500*/  IMAD.WIDE.U32 R4, R7, 0x4, R4 ;  /* 0x0000000407047825 */ /* 0x002fce00078e0004 */
.L_x_258:
        /* <DEDUP_REMOVED lines=26> */
[----:B------:R-:W-:Y:S02]  /*36b0*/  FFMA R34, R20, R20, R23 ;  /* 0x0000001414227223 */ /* 0x000fe40000000017 */
[----:B------:R-:W2:Y:S01]  /*36c0*/  LDG.E.CONSTANT R23, desc[UR6][R6.64+0x18] ;  /* 0x0000180606177981 */ /* 0x000ea2000c1e9900 */
[----:B----4-:R-:W-:-:S03]  /*36d0*/  FADD R35, R24, -R27 ;  /* 0x8000001b18237221 */ /* 0x010fc60000000000 */
[----:B------:R-:W4:Y:S01]  /*36e0*/  LDG.E.CONSTANT R27, desc[UR6][R10.64+0x34] ;  /* 0x000034060a1b7981 */ /* 0x000f22000c1e9900 */
[----:B------:R-:W-:-:S03]  /*36f0*/  FFMA R35, R35, R35, R34 ;  /* 0x0000002323237223 */ /* 0x000fc60000000022 */
[----:B------:R-:W4:Y:S01]  /*3700*/  LDG.E.CONSTANT R34, desc[UR6][R6.64+0x34] ;  /* 0x0000340606227981 */ /* 0x000f22000c1e9900 */
[----:B-----5:R-:W-:-:S03]  /*3710*/  FADD R42, R40, -R41 ;  /* 0x80000029282a7221 */ /* 0x020fc60000000000 */
[----:B------:R-:W5:Y:S04]  /*3720*/  LDG.E.CONSTANT R24, desc[UR6][R10.64+0x28] ;  /* 0x000028060a187981 */ /* 0x000f68000c1e9900 */
[----:B------:R-:W3:Y:S01]  /*3730*/  LDG.E.CONSTANT R41, desc[UR6][R6.64+0x1c] ;  /* 0x00001c0606297981 */ /* 0x000ee2000c1e9900 */
[----:B------:R-:W-:-:S03]  /*3740*/  FADD R38, R38, -R39 ;  /* 0x8000002726267221 */ /* 0x000fc60000000000 */
[----:B------:R-:W5:Y:S04]  /*3750*/  LDG.E.CONSTANT R40, desc[UR6][R6.64+0x30] ;  /* 0x0000300606287981 */ /* 0x000f68000c1e9900 */
[----:B------:R-:W5:Y:S01]  /*3760*/  LDG.E.CONSTANT R39, desc[UR6][R6.64+0x28] ;  /* 0x0000280606277981 */ /* 0x000f62000c1e9900 */
[----:B------:R-:W-:-:S03]  /*3770*/  FADD R36, R36, -R37 ;  /* 0x8000002524247221 */ /* 0x000fc60000000000 */
[----:B------:R-:W5:Y:S04]  /*3780*/  LDG.E.CONSTANT R20, desc[UR6][R10.64+0x2c] ;  /* 0x00002c060a147981 */ /* 0x000f68000c1e9900 */
[----:B------:R-:W5:Y:S04]  /*3790*/  LDG.E.CONSTANT R37, desc[UR6][R6.64+0x2c] ;  /* 0x00002c0606257981 */ /* 0x000f68000c1e9900 */
[----:B------:R-:W5:Y:S04]  /*37a0*/  LDG.E.CONSTANT R11, desc[UR6][R6.64+0x38] ;  /* 0x00003806060b7981 */ /* 0x000f68000c1e9900 */
[----:B------:R0:W5:Y:S01]  /*37b0*/  LDG.E.CONSTANT R10, desc[UR6][R6.64+0x3c] ;  /* 0x00003c06060a7981 */ /* 0x000162000c1e9900 */
[----:B------:R-:W-:Y:S01]  /*37c0*/  FMUL R43, R36, R36 ;  /* 0x00000024242b7220 */ /* 0x000fe20000400000 */
[----:B------:R-:W-:Y:S01]  /*37d0*/  FADD R29, R29, -R32 ;  /* 0x800000201d1d7221 */ /* 0x000fe20000000000 */
[----:B------:R-:W-:-:S02]  /*37e0*/  FADD R28, R28, -R33 ;  /* 0x800000211c1c7221 */ /* 0x000fc40000000000 */
[----:B------:R-:W-:Y:S01]  /*37f0*/  FFMA R38, R38, R38, R43 ;  /* 0x0000002626267223 */ /* 0x000fe2000000002b */
[----:B------:R-:W-:-:S04]  /*3800*/  FMUL R29, R29, R29 ;  /* 0x0000001d1d1d7220 */ /* 0x000fc80000400000 */
[----:B------:R-:W-:Y:S01]  /*3810*/  FFMA R29, R28, R28, R29 ;  /* 0x0000001c1c1d7223 */ /* 0x000fe2000000001d */
[----:B------:R-:W-:Y:S01]  /*3820*/  FFMA R35, R42, R42, R35 ;  /* 0x0000002a2a237223 */ /* 0x000fe20000000023 */
[----:B------:R-:W-:-:S04]  /*3830*/  IADD3 R21, PT, PT, R21, 0x10, RZ ;  /* 0x0000001015157810 */ /* 0x000fc80007ffe0ff */
[----:B------:R-:W-:Y:S01]  /*3840*/  ISETP.GE.AND P0, PT, R21, R16, PT ;  /* 0x000000101500720c */ /* 0x000fe20003f06270 */
[----:B--2---:R-:W-:-:S04]  /*3850*/  FADD R23, R30, -R23 ;  /* 0x800000171e177221 */ /* 0x004fc80000000000 */
[----:B------:R-:W-:Y:S01]  /*3860*/  FFMA R23, R23, R23, R38 ;  /* 0x0000001717177223 */ /* 0x000fe20000000026 */
[----:B----4-:R-:W-:-:S04]  /*3870*/  FADD R27, R27, -R34 ;  /* 0x800000221b1b7221 */ /* 0x010fc80000000000 */
[----:B0-----:R-:W-:Y:S01]  /*3880*/  FMUL R6, R27, R27 ;  /* 0x0000001b1b067220 */ /* 0x001fe20000400000 */
[----:B---3--:R-:W-:Y:S01]  /*3890*/  FADD R26, R26, -R41 ;  /* 0x800000291a1a7221 */ /* 0x008fe20000000000 */
[----:B-----5:R-:W-:Y:S01]  /*38a0*/  FADD R25, R25, -R40 ;  /* 0x8000002819197221 */ /* 0x020fe20000000000 */
[----:B------:R-:W-:Y:S02]  /*38b0*/  FADD R24, R24, -R39 ;  /* 0x8000002718187221 */ /* 0x000fe40000000000 */
[----:B------:R-:W-:Y:S01]  /*38c0*/  FFMA R26, R26, R26, R23 ;  /* 0x0000001a1a1a7223 */ /* 0x000fe20000000017 */
[----:B------:R-:W-:Y:S01]  /*38d0*/  FFMA R6, R25, R25, R6 ;  /* 0x0000001919067223 */ /* 0x000fe20000000006 */
[----:B------:R-:W-:Y:S01]  /*38e0*/  FFMA R29, R24, R24, R29 ;  /* 0x00000018181d7223 */ /* 0x000fe2000000001d */
[----:B------:R-:W-:Y:S01]  /*38f0*/  FADD R20, R20, -R37 ;  /* 0x8000002514147221 */ /* 0x000fe20000000000 */
[----:B------:R-:W-:Y:S01]  /*3900*/  FADD R26, R35, R26 ;  /* 0x0000001a231a7221 */ /* 0x000fe20000000000 */
[----:B------:R-:W-:-:S02]  /*3910*/  FADD R11, R22, -R11 ;  /* 0x8000000b160b7221 */ /* 0x000fc40000000000 */
[----:B------:R-:W-:Y:S02]  /*3920*/  FFMA R29, R20, R20, R29 ;  /* 0x00000014141d7223 */ /* 0x000fe4000000001d */
[----:B------:R-:W-:Y:S01]  /*3930*/  FFMA R11, R11, R11, R6 ;  /* 0x0000000b0b0b7223 */ /* 0x000fe20000000006 */
[----:B------:R-:W-:Y:S01]  /*3940*/  FADD R10, R31, -R10 ;  /* 0x8000000a1f0a7221 */ /* 0x000fe20000000000 */
[----:B------:R-:W-:-:S03]  /*3950*/  FADD R26, R29, R26 ;  /* 0x0000001a1d1a7221 */ /* 0x000fc60000000000 */
[----:B------:R-:W-:-:S04]  /*3960*/  FFMA R11, R10, R10, R11 ;  /* 0x0000000a0a0b7223 */ /* 0x000fc8000000000b */
[----:B------:R-:W-:-:S04]  /*3970*/  FADD R26, R11, R26 ;  /* 0x0000001a0b1a7221 */ /* 0x000fc80000000000 */
[----:B------:R-:W-:-:S04]  /*3980*/  FADD R26, R26, -R17 ;  /* 0x800000111a1a7221 */ /* 0x000fc80000000000 */
[----:B------:R-:W-:-:S04]  /*3990*/  FADD R20, R26, R19 ;  /* 0x000000131a147221 */ /* 0x000fc80000000000 */
[----:B------:R-:W-:Y:S01]  /*39a0*/  FADD R17, R20, -R19 ;  /* 0x8000001314117221 */ /* 0x000fe20000000000 */
[----:B------:R-:W-:-:S03]  /*39b0*/  MOV R19, R20 ;  /* 0x0000001400137202 */ /* 0x000fc60000000f00 */
[----:B------:R-:W-:Y:S01]  /*39c0*/  FADD R17, -R26, R17 ;  /* 0x000000111a117221 */ /* 0x000fe20000000100 */
[----:B------:R-:W-:Y:S06]  /*39d0*/  @!P0 BRA `(.L_x_258) ;  /* 0xfffffff800cc8947 */ /* 0x000fec000383ffff */
[----:B------:R-:W-:Y:S02]  /*39e0*/  ISETP.GE.U32.AND P0, PT, R18, R9, PT ;  /* 0x000000091200720c */ /* 0x000fe40003f06070 */
[----:B------:R-:W-:-:S11]  /*39f0*/  MOV R19, R18 ;  /* 0x0000001200137202 */ /* 0x000fd60000000f00 */
[----:B------:R-:W-:Y:S05]  /*3a00*/  @P0 BRA `(.L_x_259) ;  /* 0x0000000000f40947 */ /* 0x000fea0003800000 */
.L_x_260:
        /* <DEDUP_REMOVED lines=61> */
.L_x_259:
[----:B------:R-:W-:-:S13]  /*3de0*/  ISETP.GE.AND P0, PT, R19, R12, PT ;  /* 0x0000000c1300720c */ /* 0x000fda0003f06270 */
[----:B------:R-:W-:Y:S05]  /*3df0*/  @P0 BRA `(.L_x_261) ;  /* 0x0000000c00700947 */ /* 0x000fea0003800000 */
[----:B------:R-:W-:-:S04]  /*3e00*/  IADD3 R41, PT, PT, -R19, -0x4, R13 ;  /* 0xfffffffc13297810 */ /* 0x000fc80007ffe10d */
[C---:B------:R-:W-:Y:S02]  /*3e10*/  ISETP.GE.U32.AND P0, PT, R41.reuse, 0xc, PT ;  /* 0x0000000c2900780c */ /* 0x040fe40003f06070 */
[----:B------:R-:W-:-:S04]  /*3e20*/  LEA.HI R21, R41, 0x1, RZ, 0x1e ;  /* 0x0000000129157811 */ /* 0x000fc800078ff0ff */
[----:B------:R-:W-:-:S07]  /*3e30*/  LOP3.LUT P1, R42, R21, 0x3, RZ, 0xc0, !PT ;  /* 0x00000003152a7812 */ /* 0x000fce000782c0ff */
[----:B------:R-:W-:Y:S06]  /*3e40*/  @!P0 BRA `(.L_x_262) ;  /* 0x0000000400e08947 */ /* 0x000fec0003800000 */
[----:B------:R-:W-:Y:S01]  /*3e50*/  LOP3.LUT R21, R21, 0x7ffffffc, RZ, 0xc0, !PT ;  /* 0x7ffffffc15157812 */ /* 0x000fe200078ec0ff */
[----:B------:R-:W-:-:S06]  /*3e60*/  UMOV UR4, URZ ;  /* 0x000000ff00047c82 */ /* 0x000fcc0008000000 */
.L_x_263:
        /* <DEDUP_REMOVED lines=30> */
[----:B-----5:R-:W-:-:S03]  /*4050*/  FADD R36, R36, -R29 ;  /* 0x8000001d24247221 */ /* 0x020fc60000000000 */
[----:B------:R-:W4:Y:S01]  /*4060*/  LDG.E.CONSTANT R29, desc[UR6][R6.64+0x2c] ;  /* 0x00002c06061d7981 */ /* 0x000f22000c1e9900 */
[----:B------:R-:W-:-:S03]  /*4070*/  FADD R35, R35, -R28 ;  /* 0x8000001c23237221 */ /* 0x000fc60000000000 */
[----:B------:R-:W5:Y:S01]  /*4080*/  LDG.E.CONSTANT R28, desc[UR6][R10.64+0x30] ;  /* 0x000030060a1c7981 */ /* 0x000f62000c1e9900 */
[----:B------:R-:W-:-:S03]  /*4090*/  FADD R34, R34, -R27 ;  /* 0x8000001b22227221 */ /* 0x000fc60000000000 */
[----:B------:R-:W5:Y:S01]  /*40a0*/  LDG.E.CONSTANT R27, desc[UR6][R6.64+0x30] ;  /* 0x00003006061b7981 */ /* 0x000f62000c1e9900 */
[----:B------:R-:W-:Y:S01]  /*40b0*/  FADD R39, R39, -R40 ;  /* 0x8000002827277221 */ /* 0x000fe20000000000 */
[----:B------:R-:W-:Y:S02]  /*40c0*/  FADD R40, R37, -R38 ;  /* 0x8000002625287221 */ /* 0x000fe40000000000 */
[----:B------:R-:W5:Y:S04]  /*40d0*/  LDG.E.CONSTANT R38, desc[UR6][R10.64+0x34] ;  /* 0x000034060a267981 */ /* 0x000f68000c1e9900 */
[----:B------:R-:W5:Y:S01]  /*40e0*/  LDG.E.CONSTANT R37, desc[UR6][R6.64+0x34] ;  /* 0x0000340606257981 */ /* 0x000f62000c1e9900 */
        /* <DEDUP_REMOVED lines=11> */
[----:B------:R-:W-:Y:S01]  /*41a0*/  FFMA R36, R36, R36, R33 ;  /* 0x0000002424247223 */ /* 0x000fe20000000021 */
[----:B--2---:R-:W-:Y:S02]  /*41b0*/  FADD R43, R24, -R23 ;  /* 0x80000017182b7221 */ /* 0x004fe40000000000 */
[----:B------:R-:W2:Y:S04]  /*41c0*/  LDG.E.CONSTANT R24, desc[UR6][R10.64+0x38] ;  /* 0x000038060a187981 */ /* 0x000ea8000c1e9900 */
[----:B------:R0:W2:Y:S01]  /*41d0*/  LDG.E.CONSTANT R23, desc[UR6][R6.64+0x38] ;  /* 0x0000380606177981 */ /* 0x0000a2000c1e9900 */
[----:B------:R-:W-:-:S03]  /*41e0*/  FADD R22, R25, -R22 ;  /* 0x8000001619167221 */ /* 0x000fc60000000000 */
[----:B------:R1:W2:Y:S01]  /*41f0*/  LDG.E.CONSTANT R25, desc[UR6][R10.64+0x3c] ;  /* 0x00003c060a197981 */ /* 0x0002a2000c1e9900 */
        /* <DEDUP_REMOVED lines=16> */
[----:B-1----:R-:W-:-:S04]  /*4300*/  FADD R10, R7, R39 ;  /* 0x00000027070a7221 */ /* 0x002fc80000000000 */
        /* <DEDUP_REMOVED lines=44> */
.L_x_262:
        /* <DEDUP_REMOVED lines=63> */
.L_x_264:
        /* <DEDUP_REMOVED lines=32> */
.L_x_261:
        /* <DEDUP_REMOVED lines=10> */
.L_x_267:
        /* <DEDUP_REMOVED lines=62> */
.L_x_266:
        /* <DEDUP_REMOVED lines=36> */
.L_x_268:
        /* <DEDUP_REMOVED lines=28> */
.L_x_265:
        /* <DEDUP_REMOVED lines=9> */
.L_x_257:
[----:B------:R-:W-:Y:S01]  /*54d0*/  HFMA2 R17, -RZ, RZ, 0, 0 ;  /* 0x00000000ff117431 */ /* 0x000fe200000001ff */
[C---:B------:R-:W-:Y:S02]  /*54e0*/  LOP3.LUT R13, R7.reuse, 0xfffffff8, RZ, 0xc0, !PT ;  /* 0xfffffff8070d7812 */ /* 0x040fe400078ec0ff */
[----:B------:R-:W-:Y:S02]  /*54f0*/  IADD3 R14, PT, PT, R7, -0x4, RZ ;  /* 0xfffffffc070e7810 */ /* 0x000fe40007ffe0ff */
[----:B------:R-:W-:Y:S02]  /*5500*/  MOV R15, 0x7f7fffff ;  /* 0x7f7fffff000f7802 */ /* 0x000fe40000000f00 */
[----:B------:R-:W-:-:S07]  /*5510*/  MOV R0, RZ ;  /* 0x000000ff00007202 */ /* 0x000fce0000000f00 */
.L_x_280:
[----:B------:R-:W0:Y:S01]  /*5520*/  LDCU UR5, c[0x0][0x3a4] ;  /* 0x00007480ff0577ac */ /* 0x000e220008000800 */
[----:B------:R-:W1:Y:S01]  /*5530*/  LDC.64 R4, c[0x0][0x388] ;  /* 0x0000e200ff047b82 */ /* 0x000e620000000a00 */
[----:B------:R-:W-:Y:S02]  /*5540*/  MOV R19, RZ ;  /* 0x000000ff00137202 */ /* 0x000fe40000000f00 */
[----:B------:R-:W-:Y:S02]  /*5550*/  MOV R16, RZ ;  /* 0x000000ff00107202 */ /* 0x000fe40000000f00 */
[----:B------:R-:W-:Y:S01]  /*5560*/  MOV R31, RZ ;  /* 0x000000ff001f7202 */ /* 0x000fe20000000f00 */
[----:B0-----:R-:W-:Y:S02]  /*5570*/  UISETP.GE.AND UP0, UPT, UR5, 0x8, UPT ;  /* 0x000000080500788c */ /* 0x001fe4000bf06270 */
[----:B------:R-:W-:-:S04]  /*5580*/  IMAD R7, R17, UR5, RZ ;  /* 0x0000000511077c24 */ /* 0x000fc8000f8e02ff */
[----:B-1----:R-:W-:-:S03]  /*5590*/  IMAD.WIDE R4, R7, 0x4, R4 ;  /* 0x0000000407047825 */ /* 0x002fc600078e0204 */
[----:B------:R-:W-:Y:S05]  /*55a0*/  BRA.U !UP0, `(.L_x_270) ;  /* 0x0000000508047547 */ /* 0x000fea000b800000 */
[----:B------:R-:W-:Y:S01]  /*55b0*/  HFMA2 R31, -RZ, RZ, 0, 0 ;  /* 0x00000000ff1f7431 */ /* 0x000fe200000001ff */
[----:B------:R-:W-:Y:S01]  /*55c0*/  MOV R19, RZ ;  /* 0x000000ff00137202 */ /* 0x000fe20000000f00 */
[----:B------:R-:W-:-:S07]  /*55d0*/  HFMA2 R16, -RZ, RZ, 0, 0 ;  /* 0x00000000ff107431 */ /* 0x000fce00000001ff */
.L_x_271:
        /* <DEDUP_REMOVED lines=61> */
[----:B------:R-:W-:-:S07]  /*59b0*/  MOV R19, R13 ;  /* 0x0000000d00137202 */ /* 0x000fce0000000f00 */
.L_x_270:
[----:B------:R-:W-:-:S13]  /*59c0*/  ISETP.GE.AND P0, PT, R19, R12, PT ;  /* 0x0000000c1300720c */ /* 0x000fda0003f06270 */
[----:B------:R-:W-:Y:S05]  /*59d0*/  @P0 BRA `(.L_x_272) ;  /* 0x0000000c00700947 */ /* 0x000fea0003800000 */
[----:B------:R-:W-:-:S04]  /*59e0*/  IADD3 R6, PT, PT, R14, -R19, RZ ;  /* 0x800000130e067210 */ /* 0x000fc80007ffe0ff */
[C---:B------:R-:W-:Y:S02]  /*59f0*/  ISETP.GE.U32.AND P0, PT, R6.reuse, 0xc, PT ;  /* 0x0000000c0600780c */ /* 0x040fe40003f06070 */
[----:B------:R-:W-:-:S04]  /*5a00*/  LEA.HI R18, R6, 0x1, RZ, 0x1e ;  /* 0x0000000106127811 */ /* 0x000fc800078ff0ff */
[----:B------:R-:W-:-:S07]  /*5a10*/  LOP3.LUT P1, R42, R18, 0x3, RZ, 0xc0, !PT ;  /* 0x00000003122a7812 */ /* 0x000fce000782c0ff */
[----:B------:R-:W-:Y:S06]  /*5a20*/  @!P0 BRA `(.L_x_273) ;  /* 0x0000000400e08947 */ /* 0x000fec0003800000 */
[----:B------:R-:W-:Y:S01]  /*5a30*/  LOP3.LUT R18, R18, 0x7ffffffc, RZ, 0xc0, !PT ;  /* 0x7ffffffc12127812 */ /* 0x000fe200078ec0ff */
[----:B------:R-:W-:-:S06]  /*5a40*/  UMOV UR4, URZ ;  /* 0x000000ff00047c82 */ /* 0x000fcc0008000000 */
.L_x_274:
        /* <DEDUP_REMOVED lines=35> */
[----:B------:R-:W-:Y:S01]  /*5c80*/  FADD R40, R40, -R41 ;  /* 0x8000002928287221 */ /* 0x000fe20000000000 */
[----:B------:R-:W-:Y:S02]  /*5c90*/  FADD R41, R38, -R39 ;  /* 0x8000002726297221 */ /* 0x000fe40000000000 */
[----:B------:R-:W5:Y:S04]  /*5ca0*/  LDG.E.CONSTANT R39, desc[UR6][R10.64+0x34] ;  /* 0x000034060a277981 */ /* 0x000f68000c1e9900 */
[----:B------:R-:W5:Y:S01]  /*5cb0*/  LDG.E.CONSTANT R38, desc[UR6][R6.64+0x34] ;  /* 0x0000340606267981 */ /* 0x000f62000c1e9900 */
[----:B------:R-:W-:Y:S01]  /*5cc0*/  FADD R20, R29, -R20 ;  /* 0x800000141d147221 */ /* 0x000fe20000000000 */
[----:B------:R-:W-:-:S02]  /*5cd0*/  FADD R29, R28, -R27 ;  /* 0x8000001b1c1d7221 */ /* 0x000fc40000000000 */
[----:B------:R-:W5:Y:S04]  /*5ce0*/  LDG.E.CONSTANT R28, desc[UR6][R10.64+0x38] ;  /* 0x000038060a1c7981 */ /* 0x000f68000c1e9900 */
        /* <DEDUP_REMOVED lines=44> */
[----:B------:R-:W-:Y:S01]  /*5fb0*/  ISETP.NE.AND P0, PT, R18, UR4, PT ;  /* 0x0000000412007c0c */ /* 0x000fe2000bf05270 */
        /* <DEDUP_REMOVED lines=28> */
[----:B------:R-:W-:-:S03]  /*6180*/  IADD3 R19, PT, PT, R19, 0x10, RZ ;  /* 0x0000001013137810 */ /* 0x000fc60007ffe0ff */
[----:B------:R-:W-:Y:S01]  /*6190*/  FADD R31, -R6, R7 ;  /* 0x00000007061f7221 */ /* 0x000fe20000000100 */
[----:B------:R-:W-:Y:S06]  /*61a0*/  @P0 BRA `(.L_x_274) ;  /* 0xfffffff800280947 */ /* 0x000fec000383ffff */
.L_x_273:
        /* <DEDUP_REMOVED lines=63> */
.L_x_275:
        /* <DEDUP_REMOVED lines=32> */
.L_x_272:
[----:B------:R-:W-:-:S13]  /*67a0*/  ISETP.GE.AND P0, PT, R19, UR5, PT ;  /* 0x0000000513007c0c */ /* 0x000fda000bf06270 */
[----:B------:R-:W-:Y:S05]  /*67b0*/  @P0 BRA `(.L_x_276) ;  /* 0x0000000800180947 */ /* 0x000fea0003800000 */
[C---:B------:R-:W-:Y:S02]  /*67c0*/  IADD3 R6, PT, PT, R19.reuse, -UR5, RZ ;  /* 0x8000000513067c10 */ /* 0x040fe4000fffe0ff */
[----:B------:R-:W-:Y:S02]  /*67d0*/  IADD3 R18, PT, PT, -R19, UR5, RZ ;  /* 0x0000000513127c10 */ /* 0x000fe4000fffe1ff */
[----:B------:R-:W-:Y:S02]  /*67e0*/  ISETP.GT.U32.AND P0, PT, R6, -0x8, PT ;  /* 0xfffffff80600780c */ /* 0x000fe40003f04070 */
[----:B------:R-:W-:-:S04]  /*67f0*/  LOP3.LUT R38, R18, 0x7, RZ, 0xc0, !PT ;  /* 0x0000000712267812 */ /* 0x000fc800078ec0ff */
[----:B------:R-:W-:-:S07]  /*6800*/  ISETP.NE.AND P1, PT, R38, RZ, PT ;  /* 0x000000ff2600720c */ /* 0x000fce0003f25270 */
[----:B------:R-:W-:Y:S06]  /*6810*/  @P0 BRA `(.L_x_277) ;  /* 0x0000000400000947 */ /* 0x000fec0003800000 */
[----:B------:R-:W-:Y:S01]  /*6820*/  LOP3.LUT R36, R18, 0xfffffff8, RZ, 0xc0, !PT ;  /* 0xfffffff812247812 */ /* 0x000fe200078ec0ff */
[----:B------:R-:W-:-:S06]  /*6830*/  UMOV UR4, URZ ;  /* 0x000000ff00047c82 */ /* 0x000fcc0008000000 */
.L_x_278:
        /* <DEDUP_REMOVED lines=62> */
.L_x_277:
        /* <DEDUP_REMOVED lines=36> */
.L_x_279:
        /* <DEDUP_REMOVED lines=28> */
.L_x_276:
[----:B------:R-:W0:Y:S01]  /*7020*/  LDCU UR4, c[0x0][0x3a8] ;  /* 0x00007500ff0477ac */ /* 0x000e220008000800 */
[----:B------:R-:W-:-:S04]  /*7030*/  FSETP.GEU.AND P0, PT, R16, R15, PT ;  /* 0x0000000f1000720b */ /* 0x000fc80003f0e000 */
[C---:B------:R-:W-:Y:S02]  /*7040*/  SEL R0, R17.reuse, R0, !P0 ;  /* 0x0000000011007207 */ /* 0x040fe40004000000 */
[----:B------:R-:W-:Y:S02]  /*7050*/  IADD3 R17, PT, PT, R17, 0x1, RZ ;  /* 0x0000000111117810 */ /* 0x000fe40007ffe0ff */
[----:B------:R-:W-:Y:S02]  /*7060*/  FSEL R15, R16, R15, !P0 ;  /* 0x0000000f100f7208 */ /* 0x000fe40004000000 */
[----:B0-----:R-:W-:-:S13]  /*7070*/  ISETP.NE.AND P1, PT, R17, UR4, PT ;  /* 0x0000000411007c0c */ /* 0x001fda000bf25270 */
[----:B------:R-:W-:Y:S05]  /*7080*/  @P1 BRA `(.L_x_280) ;  /* 0xffffffe400241947 */ /* 0x000fea000383ffff */
.L_x_240:
[----:B------:R-:W0:Y:S02]  /*7090*/  LDC.64 R2, c[0x0][0x390] ;  /* 0x0000e400ff027b82 */ /* 0x000e240000000a00 */
[----:B0-----:R-:W-:-:S05]  /*70a0*/  IMAD.WIDE R8, R8, 0x4, R2 ;  /* 0x0000000408087825 */ /* 0x001fca00078e0202 */
[----:B------:R-:W-:Y:S01]  /*70b0*/  STG.E desc[UR6][R8.64], R0 ;  /* 0x0000000008007986 */ /* 0x000fe2000c101906 */
[----:B------:R-:W-:Y:S05]  /*70c0*/  EXIT ;  /* 0x000000000000794d */ /* 0x000fea0003800000 */
.L_x_281:
        /* <DEDUP_REMOVED lines=11> */
.L_x_305:


//--------------------- .text.deterministic_clustering --------------------------
	.section	.text.deterministic_clustering,"ax",@progbits
	.align	128
        .global         deterministic_clustering
        .type           deterministic_clustering,@function
        .size           deterministic_clustering,(.L_x_297 - deterministic_clustering)
        .other          deterministic_clustering,@"STO_CUDA_ENTRY STV_DEFAULT"
deterministic_clustering:
.text.deterministic_clustering:
[----:B------:R-:W-:Y:S01]  /*0000*/  LDC R1, c[0x0][0x37c] ;  /* 0x0000df00ff017b82 */ /* 0x000fe20000000800 */
[----:B------:R-:W0:Y:S01]  /*0010*/  S2R R10, SR_CTAID.X ;  /* 0x00000000000a7919 */ /* 0x000e220000002500 */
[----:B------:R-:W0:Y:S02]  /*0020*/  LDCU UR4, c[0x0][0x3a8] ;  /* 0x00007500ff0477ac */ /* 0x000e240008000800 */
[----:B0-----:R-:W-:-:S13]  /*0030*/  ISETP.GE.AND P0, PT, R10, UR4, PT ;  /* 0x000000040a007c0c */ /* 0x001fda000bf06270 */
[----:B------:R-:W-:Y:S05]  /*0040*/  @P0 EXIT ;  /* 0x000000000000094d */ /* 0x000fea0003800000 */
[----:B------:R-:W0:Y:S01]  /*0050*/  LDCU UR4, c[0x0][0x3a0] ;  /* 0x00007400ff0477ac */ /* 0x000e220008000800 */
[----:B------:R-:W-:Y:S02]  /*0060*/  IMAD.MOV.U32 R16, RZ, RZ, 0x5d588b65 ;  /* 0x5d588b65ff107424 */ /* 0x000fe400078e00ff */
[----:B------:R-:W-:Y:S01]  /*0070*/  IMAD.MOV.U32 R17, RZ, RZ, 0x0 ;  /* 0x00000000ff117424 */ /* 0x000fe200078e00ff */
[----:B------:R-:W1:Y:S01]  /*0080*/  LDCU UR6, c[0x0][0x3a0] ;  /* 0x00007400ff0677ac */ /* 0x000e620008000800 */
[----:B------:R-:W-:Y:S01]  /*0090*/  IMAD.WIDE.U32 R16, R10, 0x3a8f05c5, R16 ;  /* 0x3a8f05c50a107825 */ /* 0x000fe200078e0010 */
[----:B0-----:R-:W-:-:S06]  /*00a0*/  USHF.R.S32.HI UR7, URZ, 0x1f, UR4 ;  /* 0x0000001fff077899 */ /* 0x001fcc0008011404 */
[----:B------:R-:W-:-:S04]  /*00b0*/  LOP3.LUT R0, R17, UR7, RZ, 0xfc, !PT ;  /* 0x0000000711007c12 */ /* 0x000fc8000f8efcff */
[----:B------:R-:W-:-:S13]  /*00c0*/  ISETP.NE.U32.AND P0, PT, R0, RZ, PT ;  /* 0x000000ff0000720c */ /* 0x000fda0003f05070 */
[----:B-1----:R-:W-:Y:S05]  /*00d0*/  @P0 BRA `(.L_x_282) ;  /* 0x0000000000500947 */ /* 0x002fea0003800000 */
[----:B------:R-:W0:Y:S01]  /*00e0*/  I2F.U32.RP R0, UR4 ;  /* 0x0000000400007d06 */ /* 0x000e220008209000 */
[----:B------:R-:W-:-:S07]  /*00f0*/  ISETP.NE.U32.AND P1, PT, RZ, UR4, PT ;  /* 0x00000004ff007c0c */ /* 0x000fce000bf25070 */
[----:B0-----:R-:W0:Y:S02]  /*0100*/  MUFU.RCP R0, R0 ;  /* 0x0000000000007308 */ /* 0x001e240000001000 */
[----:B0-----:R-:W-:-:S06]  /*0110*/  IADD3 R2, PT, PT, R0, 0xffffffe, RZ ;  /* 0x0ffffffe00027810 */ /* 0x001fcc0007ffe0ff */
[----:B------:R0:W1:Y:S02]  /*0120*/  F2I.FTZ.U32.TRUNC.NTZ R3, R2 ;  /* 0x0000000200037305 */ /* 0x000064000021f000 */
[----:B0-----:R-:W-:Y:S02]  /*0130*/  IMAD.MOV.U32 R2, RZ, RZ, RZ ;  /* 0x000000ffff027224 */ /* 0x001fe400078e00ff */
[----:B-1----:R-:W-:-:S04]  /*0140*/  IMAD.MOV R5, RZ, RZ, -R3 ;  /* 0x000000ffff057224 */ /* 0x002fc800078e0a03 */
[----:B------:R-:W-:-:S04]  /*0150*/  IMAD R5, R5, UR4, RZ ;  /* 0x0000000405057c24 */ /* 0x000fc8000f8e02ff */
[----:B------:R-:W-:-:S06]  /*0160*/  IMAD.HI.U32 R3, R3, R5, R2 ;  /* 0x0000000503037227 */ /* 0x000fcc00078e0002 */
[----:B------:R-:W-:-:S05]  /*0170*/  IMAD.HI.U32 R3, R3, R16, RZ ;  /* 0x0000001003037227 */ /* 0x000fca00078e00ff */
[----:B------:R-:W-:-:S05]  /*0180*/  IADD3 R3, PT, PT, -R3, RZ, RZ ;  /* 0x000000ff03037210 */ /* 0x000fca0007ffe1ff */
[----:B------:R-:W-:Y:S02]  /*0190*/  IMAD R16, R3, UR4, R16 ;  /* 0x0000000403107c24 */ /* 0x000fe4000f8e0210 */
[----:B------:R-:W-:-:S03]  /*01a0*/  IMAD.MOV.U32 R3, RZ, RZ, RZ ;  /* 0x000000ffff037224 */ /* 0x000fc600078e00ff */
[----:B------:R-:W-:-:S13]  /*01b0*/  ISETP.GE.U32.AND P0, PT, R16, UR4, PT ;  /* 0x0000000410007c0c */ /* 0x000fda000bf06070 */
[----:B------:R-:W-:-:S05]  /*01c0*/  @P0 VIADD R16, R16, -UR4 ;  /* 0x8000000410100c36 */ /* 0x000fca0008000000 */
[----:B------:R-:W-:-:S13]  /*01d0*/  ISETP.GE.U32.AND P0, PT, R16, UR4, PT ;  /* 0x0000000410007c0c */ /* 0x000fda000bf06070 */
[----:B------:R-:W-:Y:S01]  /*01e0*/  @P0 VIADD R16, R16, -UR4 ;  /* 0x8000000410100c36 */ /* 0x000fe20008000000 */
[----:B------:R-:W-:-:S04]  /*01f0*/  @!P1 LOP3.LUT R16, RZ, UR4, RZ, 0x33, !PT ;  /* 0x00000004ff109c12 */ /* 0x000fc8000f8e33ff */
[----:B------:R-:W-:Y:S01]  /*0200*/  MOV R2, R16 ;  /* 0x0000001000027202 */ /* 0x000fe20000000f00 */
[----:B------:R-:W-:Y:S06]  /*0210*/  BRA `(.L_x_283) ;  /* 0x0000000000187947 */ /* 0x000fec0003800000 */
.L_x_282:
[----:B------:R-:W-:Y:S01]  /*0220*/  IMAD.MOV.U32 R11, RZ, RZ, R17 ;  /* 0x000000ffff0b7224 */ /* 0x000fe200078e0011 */
[----:B------:R-:W-:Y:S02]  /*0230*/  MOV R8, UR7 ;  /* 0x0000000700087c02 */ /* 0x000fe40008000f00 */
[----:B------:R-:W-:-:S07]  /*0240*/  MOV R12, 0x260 ;  /* 0x00000260000c7802 */ /* 0x000fce0000000f00 */
[----:B------:R-:W-:Y:S05]  /*0250*/  CALL.REL.NOINC `($__internal_0_$__cuda_sm20_rem_s64) ;  /* 0x0000000800847944 */ /* 0x000fea0003c00000 */
[----:B------:R-:W-:Y:S02]  /*0260*/  IMAD.MOV.U32 R2, RZ, RZ, R6 ;  /* 0x000000ffff027224 */ /* 0x000fe400078e0006 */
[----:B------:R-:W-:-:S07]  /*0270*/  IMAD.MOV.U32 R3, RZ, RZ, R7 ;  /* 0x000000ffff037224 */ /* 0x000fce00078e0007 */
.L_x_283:
[----:B------:R-:W0:Y:S01]  /*0280*/  LDC R4, c[0x0][0x3a8] ;  /* 0x0000ea00ff047b82 */ /* 0x000e220000000800 */
[----:B------:R-:W1:Y:S01]  /*0290*/  LDCU UR8, c[0x0][0x3a4] ;  /* 0x00007480ff0877ac */ /* 0x000e620008000800 */
[----:B------:R-:W-:Y:S01]  /*02a0*/  BSSY.RECONVERGENT B0, `(.L_x_284) ;  /* 0x0000096000007945 */ /* 0x000fe20003800200 */
[----:B------:R-:W2:Y:S05]  /*02b0*/  LDCU.64 UR4, c[0x0][0x358] ;  /* 0x00006b00ff0477ac */ /* 0x000eaa0008000a00 */
[----:B------:R-:W3:Y:S01]  /*02c0*/  LDC R5, c[0x0][0x3a0] ;  /* 0x0000e800ff057b82 */ /* 0x000ee20000000800 */
[----:B------:R-:W4:Y:S01]  /*02d0*/  LDCU UR9, c[0x0][0x3a4] ;  /* 0x00007480ff0977ac */ /* 0x000f220008000800 */
[----:B0-----:R-:W-:-:S05]  /*02e0*/  IMAD R4, R4, 0x25, RZ ;  /* 0x0000002504047824 */ /* 0x001fca00078e02ff */
[-C--:B------:R-:W-:Y:S02]  /*02f0*/  IABS R9, R4.reuse ;  /* 0x0000000400097213 */ /* 0x080fe40000000000 */
[----:B------:R-:W-:Y:S02]  /*0300*/  IABS R13, R4 ;  /* 0x00000004000d7213 */ /* 0x000fe40000000000 */
[----:B------:R-:W0:Y:S01]  /*0310*/  I2F.RP R0, R9 ;  /* 0x0000000900007306 */ /* 0x000e220000209400 */
[----:B---3--:R-:W-:-:S07]  /*0320*/  IABS R12, R5 ;  /* 0x00000005000c7213 */ /* 0x008fce0000000000 */
[----:B0-----:R-:W0:Y:S02]  /*0330*/  MUFU.RCP R0, R0 ;  /* 0x0000000000007308 */ /* 0x001e240000001000 */
[----:B0-----:R-:W-:Y:S01]  /*0340*/  IADD3 R6, PT, PT, R0, 0xffffffe, RZ ;  /* 0x0ffffffe00067810 */ /* 0x001fe20007ffe0ff */
[----:B------:R-:W-:-:S05]  /*0350*/  IMAD.MOV R0, RZ, RZ, -R13 ;  /* 0x000000ffff007224 */ /* 0x000fca00078e0a0d */
[----:B------:R0:W3:Y:S02]  /*0360*/  F2I.FTZ.U32.TRUNC.NTZ R7, R6 ;  /* 0x0000000600077305 */ /* 0x0000e4000021f000 */
[----:B0-----:R-:W-:Y:S02]  /*0370*/  HFMA2 R6, -RZ, RZ, 0, 0 ;  /* 0x00000000ff067431 */ /* 0x001fe400000001ff */
[----:B---3--:R-:W-:-:S04]  /*0380*/  IMAD.MOV R8, RZ, RZ, -R7 ;  /* 0x000000ffff087224 */ /* 0x008fc800078e0a07 */
[----:B------:R-:W-:Y:S02]  /*0390*/  IMAD R11, R8, R9, RZ ;  /* 0x00000009080b7224 */ /* 0x000fe400078e02ff */
[----:B------:R-:W-:Y:S02]  /*03a0*/  IMAD.MOV.U32 R8, RZ, RZ, R12 ;  /* 0x000000ffff087224 */ /* 0x000fe400078e000c */
[----:B------:R-:W-:-:S06]  /*03b0*/  IMAD.HI.U32 R7, R7, R11, R6 ;  /* 0x0000000b07077227 */ /* 0x000fcc00078e0006 */
[----:B------:R-:W-:-:S04]  /*03c0*/  IMAD.HI.U32 R7, R7, R8, RZ ;  /* 0x0000000807077227 */ /* 0x000fc800078e00ff */
[----:B------:R-:W-:Y:S02]  /*03d0*/  IMAD R6, R7, R0, R8 ;  /* 0x0000000007067224 */ /* 0x000fe400078e0208 */
[----:B------:R-:W1:Y:S03]  /*03e0*/  S2R R0, SR_TID.X ;  /* 0x0000000000007919 */ /* 0x000e660000002100 */
[----:B------:R-:W-:-:S13]  /*03f0*/  ISETP.GT.U32.AND P1, PT, R9, R6, PT ;  /* 0x000000060900720c */ /* 0x000fda0003f24070 */
[----:B------:R-:W-:Y:S01]  /*0400*/  @!P1 IMAD.IADD R6, R6, 0x1, -R9 ;  /* 0x0000000106069824 */ /* 0x000fe200078e0a09 */
[----:B------:R-:W-:Y:S02]  /*0410*/  @!P1 IADD3 R7, PT, PT, R7, 0x1, RZ ;  /* 0x0000000107079810 */ /* 0x000fe40007ffe0ff */
[----:B------:R-:W-:Y:S02]  /*0420*/  ISETP.NE.AND P1, PT, R4, RZ, PT ;  /* 0x000000ff0400720c */ /* 0x000fe40003f25270 */
[----:B------:R-:W-:Y:S02]  /*0430*/  ISETP.GE.U32.AND P0, PT, R6, R9, PT ;  /* 0x000000090600720c */ /* 0x000fe40003f06070 */
[----:B------:R-:W-:-:S04]  /*0440*/  LOP3.LUT R6, R4, R5, RZ, 0x3c, !PT ;  /* 0x0000000504067212 */ /* 0x000fc800078e3cff */
[----:B------:R-:W-:-:S07]  /*0450*/  ISETP.GE.AND P2, PT, R6, RZ, PT ;  /* 0x000000ff0600720c */ /* 0x000fce0003f46270 */
[----:B------:R-:W-:Y:S01]  /*0460*/  @P0 VIADD R7, R7, 0x1 ;  /* 0x0000000107070836 */ /* 0x000fe20000000000 */
[----:B-1----:R-:W-:-:S05]  /*0470*/  ISETP.GE.AND P0, PT, R0, UR8, PT ;  /* 0x0000000800007c0c */ /* 0x002fca000bf06270 */
[----:B------:R-:W-:Y:S01]  /*0480*/  @!P2 IMAD.MOV R7, RZ, RZ, -R7 ;  /* 0x000000ffff07a224 */ /* 0x000fe200078e0a07 */
[----:B------:R-:W-:-:S07]  /*0490*/  @!P1 LOP3.LUT R7, RZ, R4, RZ, 0x33, !PT ;  /* 0x00000004ff079212 */ /* 0x000fce00078e33ff */
[----:B--2-4-:R-:W-:Y:S05]  /*04a0*/  @P0 BRA `(.L_x_285) ;  /* 0x0000000400d40947 */ /* 0x014fea0003800000 */
[----:B------:R-:W-:Y:S01]  /*04b0*/  VIMNMX R9, PT, PT, R7, 0x1, !PT ;  /* 0x0000000107097848 */ /* 0x000fe20007fe0100 */
[----:B------:R-:W-:Y:S03]  /*04c0*/  BSSY.RECONVERGENT B1, `(.L_x_286) ;  /* 0x000001c000017945 */ /* 0x000fe60003800200 */
[----:B------:R-:W-:-:S04]  /*04d0*/  IADD3 R16, P0, PT, R9, R2, RZ ;  /* 0x0000000209107210 */ /* 0x000fc80007f1e0ff */
[----:B------:R-:W-:-:S04]  /*04e0*/  IADD3.X R11, PT, PT, RZ, R3, RZ, P0, !PT ;  /* 0x00000003ff0b7210 */ /* 0x000fc800007fe4ff */
[----:B------:R-:W-:-:S04]  /*04f0*/  LOP3.LUT R4, R11, UR7, RZ, 0xfc, !PT ;  /* 0x000000070b047c12 */ /* 0x000fc8000f8efcff */
[----:B------:R-:W-:-:S13]  /*0500*/  ISETP.NE.U32.AND P0, PT, R4, RZ, PT ;  /* 0x000000ff0400720c */ /* 0x000fda0003f05070 */
[----:B------:R-:W-:Y:S05]  /*0510*/  @P0 BRA `(.L_x_287) ;  /* 0x0000000000480947 */ /* 0x000fea0003800000 */
[----:B------:R-:W0:Y:S01]  /*0520*/  I2F.U32.RP R8, R5 ;  /* 0x0000000500087306 */ /* 0x000e220000209000 */
[----:B------:R-:W-:-:S07]  /*0530*/  ISETP.NE.U32.AND P1, PT, R5, RZ, PT ;  /* 0x000000ff0500720c */ /* 0x000fce0003f25070 */
[----:B0-----:R-:W0:Y:S02]  /*0540*/  MUFU.RCP R8, R8 ;  /* 0x0000000800087308 */ /* 0x001e240000001000 */
[----:B0-----:R-:W-:-:S06]  /*0550*/  VIADD R6, R8, 0xffffffe ;  /* 0x0ffffffe08067836 */ /* 0x001fcc0000000000 */
[----:B------:R0:W1:Y:S02]  /*0560*/  F2I.FTZ.U32.TRUNC.NTZ R7, R6 ;  /* 0x0000000600077305 */ /* 0x000064000021f000 */
[----:B0-----:R-:W-:Y:S01]  /*0570*/  MOV R6, RZ ;  /* 0x000000ff00067202 */ /* 0x001fe20000000f00 */
[----:B-1----:R-:W-:-:S04]  /*0580*/  IMAD.MOV R4, RZ, RZ, -R7 ;  /* 0x000000ffff047224 */ /* 0x002fc800078e0a07 */
[----:B------:R-:W-:-:S04]  /*0590*/  IMAD R13, R4, R5, RZ ;  /* 0x00000005040d7224 */ /* 0x000fc800078e02ff */
[----:B------:R-:W-:-:S06]  /*05a0*/  IMAD.HI.U32 R13, R7, R13, R6 ;  /* 0x0000000d070d7227 */ /* 0x000fcc00078e0006 */
[----:B------:R-:W-:-:S04]  /*05b0*/  IMAD.HI.U32 R4, R13, R16, RZ ;  /* 0x000000100d047227 */ /* 0x000fc800078e00ff */
[----:B------:R-:W-:-:S04]  /*05c0*/  IMAD.MOV R4, RZ, RZ, -R4 ;  /* 0x000000ffff047224 */ /* 0x000fc800078e0a04 */
[----:B------:R-:W-:-:S05]  /*05d0*/  IMAD R13, R5, R4, R16 ;  /* 0x00000004050d7224 */ /* 0x000fca00078e0210 */
[----:B------:R-:W-:-:S13]  /*05e0*/  ISETP.GE.U32.AND P0, PT, R13, R5, PT ;  /* 0x000000050d00720c */ /* 0x000fda0003f06070 */
[----:B------:R-:W-:-:S05]  /*05f0*/  @P0 IMAD.IADD R13, R13, 0x1, -R5 ;  /* 0x000000010d0d0824 */ /* 0x000fca00078e0a05 */
[----:B------:R-:W-:-:S13]  /*0600*/  ISETP.GE.U32.AND P0, PT, R13, R5, PT ;  /* 0x000000050d00720c */ /* 0x000fda0003f06070 */
[-C--:B------:R-:W-:Y:S02]  /*0610*/  @P0 IADD3 R13, PT, PT, R13, -R5.reuse, RZ ;  /* 0x800000050d0d0210 */ /* 0x080fe40007ffe0ff */
[----:B------:R-:W-:Y:S01]  /*0620*/  @!P1 LOP3.LUT R13, RZ, R5, RZ, 0x33, !PT ;  /* 0x00000005ff0d9212 */ /* 0x000fe200078e33ff */
[----:B------:R-:W-:Y:S06]  /*0630*/  BRA `(.L_x_288) ;  /* 0x0000000000107947 */ /* 0x000fec0003800000 */
.L_x_287:
[----:B------:R-:W-:Y:S01]  /*0640*/  IMAD.U32 R8, RZ, RZ, UR7 ;  /* 0x00000007ff087e24 */ /* 0x000fe2000f8e00ff */
[----:B------:R-:W-:-:S07]  /*0650*/  MOV R12, 0x670 ;  /* 0x00000670000c7802 */ /* 0x000fce0000000f00 */
[----:B------:R-:W-:Y:S05]  /*0660*/  CALL.REL.NOINC `($__internal_0_$__cuda_sm20_rem_s64) ;  /* 0x0000000400807944 */ /* 0x000fea0003c00000 */
[----:B------:R-:W-:-:S07]  /*0670*/  IMAD.MOV.U32 R13, RZ, RZ, R6 ;  /* 0x000000ffff0d7224 */ /* 0x000fce00078e0006 */
.L_x_288:
[----:B------:R-:W-:Y:S05]  /*0680*/  BSYNC.RECONVERGENT B1 ;  /* 0x0000000000017941 */ /* 0x000fea0003800200 */
.L_x_286:
[----:B------:R-:W-:Y:S01]  /*0690*/  IADD3 R16, P0, PT, R9, R16, RZ ;  /* 0x0000001009107210 */ /* 0x000fe20007f1e0ff */
[----:B------:R-:W-:Y:S03]  /*06a0*/  BSSY.RECONVERGENT B1, `(.L_x_289) ;  /* 0x000001c000017945 */ /* 0x000fe60003800200 */
[----:B------:R-:W-:-:S04]  /*06b0*/  IADD3.X R11, PT, PT, RZ, R11, RZ, P0, !PT ;  /* 0x0000000bff0b7210 */ /* 0x000fc800007fe4ff */
[----:B------:R-:W-:-:S04]  /*06c0*/  LOP3.LUT R4, R11, UR7, RZ, 0xfc, !PT ;  /* 0x000000070b047c12 */ /* 0x000fc8000f8efcff */
[----:B------:R-:W-:-:S13]  /*06d0*/  ISETP.NE.U32.AND P0, PT, R4, RZ, PT ;  /* 0x000000ff0400720c */ /* 0x000fda0003f05070 */
[----:B------:R-:W-:Y:S05]  /*06e0*/  @P0 BRA `(.L_x_290) ;  /* 0x00000000004c0947 */ /* 0x000fea0003800000 */
[----:B------:R-:W0:Y:S01]  /*06f0*/  LDCU UR8, c[0x0][0x3a0] ;  /* 0x00007400ff0877ac */ /* 0x000e220008000800 */
[----:B------:R-:W-:Y:S01]  /*0700*/  HFMA2 R4, -RZ, RZ, 0, 0 ;  /* 0x00000000ff047431 */ /* 0x000fe200000001ff */
[----:B0-----:R-:W0:Y:S01]  /*0710*/  I2F.U32.RP R6, UR8 ;  /* 0x0000000800067d06 */ /* 0x001e220008209000 */
[----:B------:R-:W-:-:S07]  /*0720*/  ISETP.NE.U32.AND P1, PT, RZ, UR8, PT ;  /* 0x00000008ff007c0c */ /* 0x000fce000bf25070 */
[----:B0-----:R-:W0:Y:S02]  /*0730*/  MUFU.RCP R6, R6 ;  /* 0x0000000600067308 */ /* 0x001e240000001000 */
[----:B0-----:R-:W-:-:S06]  /*0740*/  VIADD R5, R6, 0xffffffe ;  /* 0x0ffffffe06057836 */ /* 0x001fcc0000000000 */
[----:B------:R-:W0:Y:S02]  /*0750*/  F2I.FTZ.U32.TRUNC.NTZ R5, R5 ;  /* 0x0000000500057305 */ /* 0x000e24000021f000 */
[----:B0-----:R-:W-:-:S04]  /*0760*/  IMAD.MOV R7, RZ, RZ, -R5 ;  /* 0x000000ffff077224 */ /* 0x001fc800078e0a05 */
[----:B------:R-:W-:-:S04]  /*0770*/  IMAD R7, R7, UR8, RZ ;  /* 0x0000000807077c24 */ /* 0x000fc8000f8e02ff */
[----:B------:R-:W-:-:S06]  /*0780*/  IMAD.HI.U32 R7, R5, R7, R4 ;  /* 0x0000000705077227 */ /* 0x000fcc00078e0004 */
[----:B------:R-:W-:-:S04]  /*0790*/  IMAD.HI.U32 R4, R7, R16, RZ ;  /* 0x0000001007047227 */ /* 0x000fc800078e00ff */
[----:B------:R-:W-:-:S04]  /*07a0*/  IMAD.MOV R17, RZ, RZ, -R4 ;  /* 0x000000ffff117224 */ /* 0x000fc800078e0a04 */
[----:B------:R-:W-:-:S05]  /*07b0*/  IMAD R17, R17, UR8, R16 ;  /* 0x0000000811117c24 */ /* 0x000fca000f8e0210 */
[----:B------:R-:W-:-:S13]  /*07c0*/  ISETP.GE.U32.AND P0, PT, R17, UR8, PT ;  /* 0x0000000811007c0c */ /* 0x000fda000bf06070 */
[----:B------:R-:W-:-:S05]  /*07d0*/  @P0 VIADD R17, R17, -UR8 ;  /* 0x8000000811110c36 */ /* 0x000fca0008000000 */
[----:B------:R-:W-:-:S13]  /*07e0*/  ISETP.GE.U32.AND P0, PT, R17, UR8, PT ;  /* 0x0000000811007c0c */ /* 0x000fda000bf06070 */
[----:B------:R-:W-:Y:S02]  /*07f0*/  @P0 IADD3 R17, PT, PT, R17, -UR8, RZ ;  /* 0x8000000811110c10 */ /* 0x000fe4000fffe0ff */
[----:B------:R-:W-:Y:S01]  /*0800*/  @!P1 LOP3.LUT R17, RZ, UR8, RZ, 0x33, !PT ;  /* 0x00000008ff119c12 */ /* 0x000fe2000f8e33ff */
[----:B------:R-:W-:Y:S06]  /*0810*/  BRA `(.L_x_291) ;  /* 0x0000000000107947 */ /* 0x000fec0003800000 */
.L_x_290:
[----:B------:R-:W-:Y:S01]  /*0820*/  IMAD.U32 R8, RZ, RZ, UR7 ;  /* 0x00000007ff087e24 */ /* 0x000fe2000f8e00ff */
[----:B------:R-:W-:-:S07]  /*0830*/  MOV R12, 0x850 ;  /* 0x00000850000c7802 */ /* 0x000fce0000000f00 */
[----:B------:R-:W-:Y:S05]  /*0840*/  CALL.REL.NOINC `($__internal_0_$__cuda_sm20_rem_s64) ;  /* 0x0000000400087944 */ /* 0x000fea0003c00000 */
[----:B------:R-:W-:-:S07]  /*0850*/  MOV R17, R6 ;  /* 0x0000000600117202 */ /* 0x000fce0000000f00 */
.L_x_291:
[----:B------:R-:W-:Y:S05]  /*0860*/  BSYNC.RECONVERGENT B1 ;  /* 0x0000000000017941 */ /* 0x000fea0003800200 */
.L_x_289:
[----:B------:R-:W-:Y:S01]  /*0870*/  IADD3 R16, P0, PT, R9, R16, RZ ;  /* 0x0000001009107210 */ /* 0x000fe20007f1e0ff */
[----:B------:R-:W-:Y:S04]  /*0880*/  BSSY.RECONVERGENT B1, `(.L_x_292) ;  /* 0x000001c000017945 */ /* 0x000fe80003800200 */
[----:B------:R-:W-:-:S05]  /*0890*/  IMAD.X R11, RZ, RZ, R11, P0 ;  /* 0x000000ffff0b7224 */ /* 0x000fca00000e060b */
        /* <DEDUP_REMOVED lines=8> */
[----:B0-----:R-:W-:-:S06]  /*0920*/  IADD3 R5, PT, PT, R6, 0xffffffe, RZ ;  /* 0x0ffffffe06057810 */ /* 0x001fcc0007ffe0ff */
        /* <DEDUP_REMOVED lines=8> */
[----:B------:R-:W-:-:S04]  /*09b0*/  @P0 IADD3 R11, PT, PT, R11, -UR8, RZ ;  /* 0x800000080b0b0c10 */ /* 0x000fc8000fffe0ff */
[----:B------:R-:W-:-:S13]  /*09c0*/  ISETP.GE.U32.AND P0, PT, R11, UR8, PT ;  /* 0x000000080b007c0c */ /* 0x000fda000bf06070 */
[----:B------:R-:W-:Y:S01]  /*09d0*/  @P0 VIADD R11, R11, -UR8 ;  /* 0x800000080b0b0c36 */ /* 0x000fe20008000000 */
[----:B------:R-:W-:Y:S01]  /*09e0*/  @!P1 LOP3.LUT R11, RZ, UR8, RZ, 0x33, !PT ;  /* 0x00000008ff0b9c12 */ /* 0x000fe2000f8e33ff */
[----:B------:R-:W-:Y:S06]  /*09f0*/  BRA `(.L_x_294) ;  /* 0x0000000000107947 */ /* 0x000fec0003800000 */
.L_x_293:
[----:B------:R-:W-:Y:S02]  /*0a00*/  MOV R8, UR7 ;  /* 0x0000000700087c02 */ /* 0x000fe40008000f00 */
[----:B------:R-:W-:-:S07]  /*0a10*/  MOV R12, 0xa30 ;  /* 0x00000a30000c7802 */ /* 0x000fce0000000f00 */
[----:B------:R-:W-:Y:S05]  /*0a20*/  CALL.REL.NOINC `($__internal_0_$__cuda_sm20_rem_s64) ;  /* 0x0000000000907944 */ /* 0x000fea0003c00000 */
[----:B------:R-:W-:-:S07]  /*0a30*/  IMAD.MOV.U32 R11, RZ, RZ, R6 ;  /* 0x000000ffff0b7224 */ /* 0x000fce00078e0006 */
.L_x_294:
[----:B------:R-:W-:Y:S05]  /*0a40*/  BSYNC.RECONVERGENT B1 ;  /* 0x0000000000017941 */ /* 0x000fea0003800200 */
.L_x_292:
[----:B------:R-:W0:Y:S01]  /*0a50*/  LDC R12, c[0x0][0x360] ;  /* 0x0000d800ff0c7b82 */ /* 0x000e220000000800 */
[----:B------:R-:W-:-:S07]  /*0a60*/  MOV R14, R0 ;  /* 0x00000000000e7202 */ /* 0x000fce0000000f00 */
[----:B------:R-:W1:Y:S08]  /*0a70*/  LDC.64 R4, c[0x0][0x380] ;  /* 0x0000e000ff047b82 */ /* 0x000e700000000a00 */
[----:B------:R-:W2:Y:S02]  /*0a80*/  LDC.64 R6, c[0x0][0x388] ;  /* 0x0000e200ff067b82 */ /* 0x000ea40000000a00 */
.L_x_295:
[--C-:B---3--:R-:W-:Y:S02]  /*0a90*/  IMAD R23, R2, UR9, R14.reuse ;  /* 0x0000000902177c24 */ /* 0x108fe4000f8e020e */
[----:B------:R-:W-:Y:S02]  /*0aa0*/  IMAD R19, R13, UR9, R14 ;  /* 0x000000090d137c24 */ /* 0x000fe4000f8e020e */
[----:B-1----:R-:W-:-:S04]  /*0ab0*/  IMAD.WIDE R22, R23, 0x4, R4 ;  /* 0x0000000417167825 */ /* 0x002fc800078e0204 */
[----:B------:R-:W-:Y:S02]  /*0ac0*/  IMAD R9, R17, UR9, R14 ;  /* 0x0000000911097c24 */ /* 0x000fe4000f8e020e */
[----:B------:R-:W-:Y:S01]  /*0ad0*/  IMAD.WIDE R18, R19, 0x4, R4 ;  /* 0x0000000413127825 */ /* 0x000fe200078e0204 */
[----:B------:R-:W3:Y:S03]  /*0ae0*/  LDG.E.CONSTANT R22, desc[UR4][R22.64] ;  /* 0x0000000416167981 */ /* 0x000ee6000c1e9900 */
[----:B------:R-:W-:Y:S02]  /*0af0*/  IMAD R21, R11, UR9, R14 ;  /* 0x000000090b157c24 */ /* 0x000fe4000f8e020e */
[--C-:B------:R-:W-:Y:S01]  /*0b00*/  IMAD.WIDE R8, R9, 0x4, R4.reuse ;  /* 0x0000000409087825 */ /* 0x100fe200078e0204 */
[----:B------:R-:W4:Y:S03]  /*0b10*/  LDG.E.CONSTANT R18, desc[UR4][R18.64] ;  /* 0x0000000412127981 */ /* 0x000f26000c1e9900 */
[----:B------:R-:W-:-:S02]  /*0b20*/  IMAD.WIDE R20, R21, 0x4, R4 ;  /* 0x0000000415147825 */ /* 0x000fc400078e0204 */
[----:B------:R-:W5:Y:S04]  /*0b30*/  LDG.E.CONSTANT R8, desc[UR4][R8.64] ;  /* 0x0000000408087981 */ /* 0x000f68000c1e9900 */
[----:B------:R-:W5:Y:S01]  /*0b40*/  LDG.E.CONSTANT R20, desc[UR4][R20.64] ;  /* 0x0000000414147981 */ /* 0x000f62000c1e9900 */
[--C-:B------:R-:W-:Y:S02]  /*0b50*/  IMAD R25, R10, UR9, R14.reuse ;  /* 0x000000090a197c24 */ /* 0x100fe4000f8e020e */
[----:B0-----:R-:W-:-:S05]  /*0b60*/  IMAD.IADD R14, R12, 0x1, R14 ;  /* 0x000000010c0e7824 */ /* 0x001fca00078e020e */
[----:B------:R-:W-:Y:S01]  /*0b70*/  ISETP.GE.AND P0, PT, R14, UR9, PT ;  /* 0x000000090e007c0c */ /* 0x000fe2000bf06270 */
[----:B---3--:R-:W-:Y:S01]  /*0b80*/  FADD R15, RZ, R22 ;  /* 0x00000016ff0f7221 */ /* 0x008fe20000000000 */
[----:B--2---:R-:W-:-:S04]  /*0b90*/  IMAD.WIDE R22, R25, 0x4, R6 ;  /* 0x0000000419167825 */ /* 0x004fc800078e0206 */
[----:B----4-:R-:W-:-:S04]  /*0ba0*/  FADD R15, R15, R18 ;  /* 0x000000120f0f7221 */ /* 0x010fc80000000000 */
[----:B-----5:R-:W-:-:S04]  /*0bb0*/  FADD R15, R15, R8 ;  /* 0x000000080f0f7221 */ /* 0x020fc80000000000 */
[----:B------:R-:W-:-:S04]  /*0bc0*/  FADD R15, R15, R20 ;  /* 0x000000140f0f7221 */ /* 0x000fc80000000000 */
[----:B------:R-:W-:-:S05]  /*0bd0*/  FMUL R15, R15, 0.25 ;  /* 0x3e8000000f0f7820 */ /* 0x000fca0000400000 */
[----:B------:R3:W-:Y:S01]  /*0be0*/  STG.E desc[UR4][R22.64], R15 ;  /* 0x0000000f16007986 */ /* 0x0007e2000c101904 */
[----:B------:R-:W-:Y:S05]  /*0bf0*/  @!P0 BRA `(.L_x_295) ;  /* 0xfffffffc00a48947 */ /* 0x000fea000383ffff */
.L_x_285:
[----:B------:R-:W-:Y:S05]  /*0c00*/  BSYNC.RECONVERGENT B0 ;  /* 0x0000000000007941 */ /* 0x000fea0003800200 */
.L_x_284:
[----:B------:R-:W-:-:S13]  /*0c10*/  ISETP.NE.AND P0, PT, R0, RZ, PT ;  /* 0x000000ff0000720c */ /* 0x000fda0003f05270 */
[----:B------:R-:W-:Y:S05]  /*0c20*/  @P0 EXIT ;  /* 0x000000000000094d */ /* 0x000fea0003800000 */
[----:B------:R-:W0:Y:S02]  /*0c30*/  LDC.64 R2, c[0x0][0x398] ;  /* 0x0000e600ff027b82 */ /* 0x000e240000000a00 */
[----:B0-----:R-:W-:-:S05]  /*0c40*/  IMAD.WIDE.U32 R10, R10, 0x4, R2 ;  /* 0x000000040a0a7825 */ /* 0x001fca00078e0002 */
[----:B------:R-:W-:Y:S01]  /*0c50*/  STG.E desc[UR4][R10.64], RZ ;  /* 0x000000ff0a007986 */ /* 0x000fe2000c101904 */
[----:B------:R-:W-:Y:S05]  /*0c60*/  EXIT ;  /* 0x000000000000794d */ /* 0x000fea0003800000 */
        .weak           $__internal_0_$__cuda_sm20_rem_s64
        .type           $__internal_0_$__cuda_sm20_rem_s64,@function
        .size           $__internal_0_$__cuda_sm20_rem_s64,(.L_x_297 - $__internal_0_$__cuda_sm20_rem_s64)
$__internal_0_$__cuda_sm20_rem_s64:
[----:B------:R-:W-:Y:S02]  /*0c70*/  IADD3 R4, P1, PT, RZ, -UR6, RZ ;  /* 0x80000006ff047c10 */ /* 0x000fe4000ff3e0ff */
[----:B------:R-:W-:Y:S02]  /*0c80*/  ISETP.GE.AND P0, PT, R8, RZ, PT ;  /* 0x000000ff0800720c */ /* 0x000fe40003f06270 */
[-C--:B------:R-:W-:Y:S02]  /*0c90*/  IADD3.X R5, PT, PT, RZ, ~R8.reuse, RZ, P1, !PT ;  /* 0x80000008ff057210 */ /* 0x080fe40000ffe4ff */
[----:B------:R-:W-:Y:S02]  /*0ca0*/  SEL R4, R4, UR6, !P0 ;  /* 0x0000000604047c07 */ /* 0x000fe4000c000000 */
[----:B------:R-:W-:-:S04]  /*0cb0*/  SEL R5, R5, R8, !P0 ;  /* 0x0000000805057207 */ /* 0x000fc80004000000 */
[----:B------:R-:W0:Y:S08]  /*0cc0*/  I2F.U64.RP R18, R4 ;  /* 0x0000000400127312 */ /* 0x000e300000309000 */
[----:B0-----:R-:W0:Y:S02]  /*0cd0*/  MUFU.RCP R18, R18 ;  /* 0x0000001200127308 */ /* 0x001e240000001000 */
[----:B0-----:R-:W-:-:S06]  /*0ce0*/  VIADD R6, R18, 0x1ffffffe ;  /* 0x1ffffffe12067836 */ /* 0x001fcc0000000000 */
[----:B------:R-:W0:Y:S02]  /*0cf0*/  F2I.U64.TRUNC R6, R6 ;  /* 0x0000000600067311 */ /* 0x000e24000020d800 */
[----:B0-----:R-:W-:-:S04]  /*0d00*/  IMAD.WIDE.U32 R14, R6, R4, RZ ;  /* 0x00000004060e7225 */ /* 0x001fc800078e00ff */
[----:B------:R-:W-:Y:S01]  /*0d10*/  IMAD R15, R6, R5, R15 ;  /* 0x00000005060f7224 */ /* 0x000fe200078e020f */
[----:B------:R-:W-:-:S03]  /*0d20*/  IADD3 R19, P0, PT, RZ, -R14, RZ ;  /* 0x8000000eff137210 */ /* 0x000fc60007f1e0ff */
[----:B------:R-:W-:Y:S02]  /*0d30*/  IMAD R15, R7, R4, R15 ;  /* 0x00000004070f7224 */ /* 0x000fe400078e020f */
[----:B------:R-:W-:-:S03]  /*0d40*/  IMAD.HI.U32 R14, R6, R19, RZ ;  /* 0x00000013060e7227 */ /* 0x000fc600078e00ff */
[----:B------:R-:W-:Y:S01]  /*0d50*/  IADD3.X R21, PT, PT, RZ, ~R15, RZ, P0, !PT ;  /* 0x8000000fff157210 */ /* 0x000fe200007fe4ff */
[----:B------:R-:W-:-:S04]  /*0d60*/  IMAD.MOV.U32 R15, RZ, RZ, R6 ;  /* 0x000000ffff0f7224 */ /* 0x000fc800078e0006 */
[----:B------:R-:W-:-:S04]  /*0d70*/  IMAD.WIDE.U32 R14, P0, R6, R21, R14 ;  /* 0x00000015060e7225 */ /* 0x000fc8000780000e */
[C---:B------:R-:W-:Y:S02]  /*0d80*/  IMAD R23, R7.reuse, R21, RZ ;  /* 0x0000001507177224 */ /* 0x040fe400078e02ff */
[----:B------:R-:W-:-:S04]  /*0d90*/  IMAD.HI.U32 R14, P1, R7, R19, R14 ;  /* 0x00000013070e7227 */ /* 0x000fc8000782000e */
[----:B------:R-:W-:Y:S01]  /*0da0*/  IMAD.HI.U32 R19, R7, R21, RZ ;  /* 0x0000001507137227 */ /* 0x000fe200078e00ff */
[----:B------:R-:W-:-:S04]  /*0db0*/  IADD3 R15, P2, PT, R23, R14, RZ ;  /* 0x0000000e170f7210 */ /* 0x000fc80007f5e0ff */
[----:B------:R-:W-:Y:S01]  /*0dc0*/  IADD3.X R19, PT, PT, R19, R7, RZ, P0, !PT ;  /* 0x0000000713137210 */ /* 0x000fe200007fe4ff */
[----:B------:R-:W-:-:S03]  /*0dd0*/  IMAD.WIDE.U32 R6, R15, R4, RZ ;  /* 0x000000040f067225 */ /* 0x000fc600078e00ff */
[----:B------:R-:W-:Y:S01]  /*0de0*/  IADD3.X R19, PT, PT, RZ, RZ, R19, P2, P1 ;  /* 0x000000ffff137210 */ /* 0x000fe200017e2413 */
[----:B------:R-:W-:Y:S01]  /*0df0*/  IMAD R7, R15, R5, R7 ;  /* 0x000000050f077224 */ /* 0x000fe200078e0207 */
[----:B------:R-:W-:Y:S02]  /*0e00*/  IADD3 R21, P0, PT, RZ, -R6, RZ ;  /* 0x80000006ff157210 */ /* 0x000fe40007f1e0ff */
[----:B------:R-:W-:Y:S01]  /*0e10*/  ISETP.GE.AND P1, PT, R11, RZ, PT ;  /* 0x000000ff0b00720c */ /* 0x000fe20003f26270 */
[----:B------:R-:W-:Y:S02]  /*0e20*/  IMAD R7, R19, R4, R7 ;  /* 0x0000000413077224 */ /* 0x000fe400078e0207 */
[----:B------:R-:W-:-:S04]  /*0e30*/  IMAD.HI.U32 R14, R15, R21, RZ ;  /* 0x000000150f0e7227 */ /* 0x000fc800078e00ff */
[----:B------:R-:W-:Y:S01]  /*0e40*/  IMAD.X R6, RZ, RZ, ~R7, P0 ;  /* 0x000000ffff067224 */ /* 0x000fe200000e0e07 */
[----:B------:R-:W-:-:S03]  /*0e50*/  IADD3 R7, P4, PT, RZ, -R16, RZ ;  /* 0x80000010ff077210 */ /* 0x000fc60007f9e0ff */
[----:B------:R-:W-:Y:S01]  /*0e60*/  IMAD.WIDE.U32 R14, P0, R15, R6, R14 ;  /* 0x000000060f0e7225 */ /* 0x000fe2000780000e */
[----:B------:R-:W-:-:S03]  /*0e70*/  IADD3.X R18, PT, PT, RZ, ~R11, RZ, P4, !PT ;  /* 0x8000000bff127210 */ /* 0x000fc600027fe4ff */
[----:B------:R-:W-:Y:S01]  /*0e80*/  IMAD.HI.U32 R14, P2, R19, R21, R14 ;  /* 0x00000015130e7227 */ /* 0x000fe2000784000e */
[----:B------:R-:W-:-:S03]  /*0e90*/  SEL R15, R7, R16, !P1 ;  /* 0x00000010070f7207 */ /* 0x000fc60004800000 */
[CC--:B------:R-:W-:Y:S02]  /*0ea0*/  IMAD R21, R19.reuse, R6.reuse, RZ ;  /* 0x0000000613157224 */ /* 0x0c0fe400078e02ff */
[----:B------:R-:W-:-:S03]  /*0eb0*/  IMAD.HI.U32 R6, R19, R6, RZ ;  /* 0x0000000613067227 */ /* 0x000fc600078e00ff */
[----:B------:R-:W-:Y:S01]  /*0ec0*/  IADD3 R14, P3, PT, R21, R14, RZ ;  /* 0x0000000e150e7210 */ /* 0x000fe20007f7e0ff */
[----:B------:R-:W-:Y:S01]  /*0ed0*/  IMAD.X R7, R6, 0x1, R19, P0 ;  /* 0x0000000106077824 */ /* 0x000fe200000e0613 */
[----:B------:R-:W-:-:S03]  /*0ee0*/  SEL R19, R18, R11, !P1 ;  /* 0x0000000b12137207 */ /* 0x000fc60004800000 */
[----:B------:R-:W-:Y:S01]  /*0ef0*/  IMAD.HI.U32 R6, R14, R15, RZ ;  /* 0x0000000f0e067227 */ /* 0x000fe200078e00ff */
[----:B------:R-:W-:-:S03]  /*0f00*/  IADD3.X R18, PT, PT, RZ, RZ, R7, P3, P2 ;  /* 0x000000ffff127210 */ /* 0x000fc60001fe4407 */
[----:B------:R-:W-:Y:S02]  /*0f10*/  HFMA2 R7, -RZ, RZ, 0, 0 ;  /* 0x00000000ff077431 */ /* 0x000fe400000001ff */
[-C--:B------:R-:W-:Y:S02]  /*0f20*/  IMAD R21, R18, R19.reuse, RZ ;  /* 0x0000001312157224 */ /* 0x080fe400078e02ff */
[----:B------:R-:W-:-:S04]  /*0f30*/  IMAD.WIDE.U32 R6, R14, R19, R6 ;  /* 0x000000130e067225 */ /* 0x000fc800078e0006 */
[----:B------:R-:W-:-:S04]  /*0f40*/  IMAD.HI.U32 R14, R18, R19, RZ ;  /* 0x00000013120e7227 */ /* 0x000fc800078e00ff */
[----:B------:R-:W-:-:S04]  /*0f50*/  IMAD.HI.U32 R6, P0, R18, R15, R6 ;  /* 0x0000000f12067227 */ /* 0x000fc80007800006 */
[----:B------:R-:W-:Y:S01]  /*0f60*/  IMAD.X R14, RZ, RZ, R14, P0 ;  /* 0x000000ffff0e7224 */ /* 0x000fe200000e060e */
[----:B------:R-:W-:-:S04]  /*0f70*/  IADD3 R21, P2, PT, R21, R6, RZ ;  /* 0x0000000615157210 */ /* 0x000fc80007f5e0ff */
[----:B------:R-:W-:Y:S01]  /*0f80*/  IADD3.X R23, PT, PT, RZ, R14, RZ, P2, !PT ;  /* 0x0000000eff177210 */ /* 0x000fe200017fe4ff */
[----:B------:R-:W-:-:S04]  /*0f90*/  IMAD.WIDE.U32 R6, R21, R4, RZ ;  /* 0x0000000415067225 */ /* 0x000fc800078e00ff */
[----:B------:R-:W-:Y:S01]  /*0fa0*/  IMAD R21, R21, R5, R7 ;  /* 0x0000000515157224 */ /* 0x000fe200078e0207 */
[----:B------:R-:W-:-:S03]  /*0fb0*/  IADD3 R7, P2, PT, -R6, R15, RZ ;  /* 0x0000000f06077210 */ /* 0x000fc60007f5e1ff */
[-C--:B------:R-:W-:Y:S01]  /*0fc0*/  IMAD R6, R23, R4.reuse, R21 ;  /* 0x0000000417067224 */ /* 0x080fe200078e0215 */
[----:B------:R-:W-:-:S03]  /*0fd0*/  ISETP.GE.U32.AND P0, PT, R7, R4, PT ;  /* 0x000000040700720c */ /* 0x000fc60003f06070 */
[----:B------:R-:W-:Y:S01]  /*0fe0*/  IMAD.X R21, R19, 0x1, ~R6, P2 ;  /* 0x0000000113157824 */ /* 0x000fe200010e0e06 */
[----:B------:R-:W-:-:S04]  /*0ff0*/  IADD3 R15, P2, PT, R7, -R4, RZ ;  /* 0x80000004070f7210 */ /* 0x000fc80007f5e0ff */
[CC--:B------:R-:W-:Y:S02]  /*1000*/  ISETP.GE.U32.AND.EX P0, PT, R21.reuse, R5.reuse, PT, P0 ;  /* 0x000000051500720c */ /* 0x0c0fe40003f06100 */
[----:B------:R-:W-:Y:S02]  /*1010*/  IADD3.X R19, PT, PT, R21, ~R5, RZ, P2, !PT ;  /* 0x8000000515137210 */ /* 0x000fe400017fe4ff */
[----:B------:R-:W-:Y:S02]  /*1020*/  SEL R15, R15, R7, P0 ;  /* 0x000000070f0f7207 */ /* 0x000fe40000000000 */
[----:B------:R-:W-:Y:S02]  /*1030*/  SEL R19, R19, R21, P0 ;  /* 0x0000001513137207 */ /* 0x000fe40000000000 */
[CC--:B------:R-:W-:Y:S02]  /*1040*/  ISETP.GE.U32.AND P0, PT, R15.reuse, R4.reuse, PT ;  /* 0x000000040f00720c */ /* 0x0c0fe40003f06070 */
[----:B------:R-:W-:-:S02]  /*1050*/  IADD3 R6, P2, PT, R15, -R4, RZ ;  /* 0x800000040f067210 */ /* 0x000fc40007f5e0ff */
[----:B------:R-:W-:-:S03]  /*1060*/  ISETP.GE.U32.AND.EX P0, PT, R19, R5, PT, P0 ;  /* 0x000000051300720c */ /* 0x000fc60003f06100 */
[----:B------:R-:W-:Y:S01]  /*1070*/  IMAD.X R7, R19, 0x1, ~R5, P2 ;  /* 0x0000000113077824 */ /* 0x000fe200010e0e05 */
[----:B------:R-:W-:-:S04]  /*1080*/  SEL R6, R6, R15, P0 ;  /* 0x0000000f06067207 */ /* 0x000fc80000000000 */
[----:B------:R-:W-:Y:S02]  /*1090*/  SEL R7, R7, R19, P0 ;  /* 0x0000001307077207 */ /* 0x000fe40000000000 */
[-C--:B------:R-:W-:Y:S02]  /*10a0*/  IADD3 R5, P2, PT, RZ, -R6.reuse, RZ ;  /* 0x80000006ff057210 */ /* 0x080fe40007f5e0ff */
[----:B------:R-:W-:Y:S02]  /*10b0*/  ISETP.NE.U32.AND P0, PT, RZ, UR6, PT ;  /* 0x00000006ff007c0c */ /* 0x000fe4000bf05070 */
[-C--:B------:R-:W-:Y:S02]  /*10c0*/  IADD3.X R4, PT, PT, RZ, ~R7.reuse, RZ, P2, !PT ;  /* 0x80000007ff047210 */ /* 0x080fe400017fe4ff */
[----:B------:R-:W-:Y:S02]  /*10d0*/  SEL R6, R5, R6, !P1 ;  /* 0x0000000605067207 */ /* 0x000fe40004800000 */
[----:B------:R-:W-:Y:S01]  /*10e0*/  SEL R7, R4, R7, !P1 ;  /* 0x0000000704077207 */ /* 0x000fe20004800000 */
[----:B------:R-:W-:Y:S01]  /*10f0*/  IMAD.MOV.U32 R4, RZ, RZ, R12 ;  /* 0x000000ffff047224 */ /* 0x000fe200078e000c */
[----:B------:R-:W-:-:S02]  /*1100*/  MOV R5, 0x0 ;  /* 0x0000000000057802 */ /* 0x000fc40000000f00 */
[----:B------:R-:W-:-:S04]  /*1110*/  ISETP.NE.AND.EX P0, PT, R8, RZ, PT, P0 ;  /* 0x000000ff0800720c */ /* 0x000fc80003f05300 */
[----:B------:R-:W-:Y:S02]  /*1120*/  SEL R6, R6, 0xffffffff, P0 ;  /* 0xffffffff06067807 */ /* 0x000fe40000000000 */
[----:B------:R-:W-:Y:S01]  /*1130*/  SEL R7, R7, 0xffffffff, P0 ;  /* 0xffffffff07077807 */ /* 0x000fe20000000000 */
[----:B------:R-:W-:Y:S06]  /*1140*/  RET.REL.NODEC R4 `(deterministic_clustering) ;  /* 0xffffffec04ac7950 */ /* 0x000fec0003c3ffff */
.L_x_296:
        /* <DEDUP_REMOVED lines=11> */
.L_x_297:


//--------------------- .nv.shared.cluster_search --------------------------
	.section	.nv.shared.cluster_search,"aw",@nobits
	.sectionflags	@""
	.align	16
	.zero		1024


//--------------------- .nv.shared.reserved.0     --------------------------
	.section	.nv.shared.reserved.0,"aw",@nobits
	.weak		__nv_reservedSMEM_offset_0_alias
	.size		__nv_reservedSMEM_offset_0_alias, 0, 64
	.other		__nv_reservedSMEM_offset_0_alias,@"STO_CUDA_RESERVED_SHARED STV_DEFAULT"
__nv_reservedSMEM_offset_0_alias:
	.zero		0
	.zero		64


//--------------------- .nv.shared.parallel_build_cluster_index --------------------------
	.section	.nv.shared.parallel_build_cluster_index,"aw",@nobits
	.sectionflags	@""
	.align	16
.nv.shared.parallel_build_cluster_index:
	.zero		1040


//--------------------- .nv.shared.reduce_block_counts --------------------------
	.section	.nv.shared.reduce_block_counts,"aw",@nobits
	.sectionflags	@""
	.align	16
	.zero		1024


//--------------------- .nv.shared.exclusive_scan_block_counts --------------------------
	.section	.nv.shared.exclusive_scan_block_counts,"aw",@nobits
	.sectionflags	@""
	.align	16
	.zero		1024


//--------------------- .nv.shared.count_block_cluster_sizes --------------------------
	.section	.nv.shared.count_block_cluster_sizes,"aw",@nobits
	.sectionflags	@""
	.align	16
.nv.shared.count_block_cluster_sizes:
	.zero		1040


//--------------------- .nv.shared.build_cluster_index --------------------------
	.section	.nv.shared.build_cluster_index,"aw",@nobits
	.sectionflags	@""
	.align	16
	.zero		1024


//--------------------- .nv.shared.exclusive_scan_sizes --------------------------
	.section	.nv.shared.exclusive_scan_sizes,"aw",@nobits
	.sectionflags	@""
	.align	16
	.zero		1024


//--------------------- .nv.shared.assign_clusters --------------------------
	.section	.nv.shared.assign_clusters,"aw",@nobits
	.sectionflags	@""
	.align	16
	.zero		1024


//--------------------- .nv.shared.deterministic_clustering --------------------------
	.section	.nv.shared.deterministic_clustering,"aw",@nobits
	.sectionflags	@""
	.align	16
	.zero		1024


//--------------------- .nv.constant0.cluster_search --------------------------
	.section	.nv.constant0.cluster_search,"a",@progbits
	.sectionflags	@""
	.align	4
.nv.constant0.cluster_search:
	.zero		976


//--------------------- .nv.constant0.parallel_build_cluster_index --------------------------
	.section	.nv.constant0.parallel_build_cluster_index,"a",@progbits
	.sectionflags	@""
	.align	4
.nv.constant0.parallel_build_cluster_index:
	.zero		928


//--------------------- .nv.constant0.reduce_block_counts --------------------------
	.section	.nv.constant0.reduce_block_counts,"a",@progbits
	.sectionflags	@""
	.align	4
.nv.constant0.reduce_block_counts:
	.zero		920


//--------------------- .nv.constant0.exclusive_scan_block_counts --------------------------
	.section	.nv.constant0.exclusive_scan_block_counts,"a",@progbits
	.sectionflags	@""
	.align	4
.nv.constant0.exclusive_scan_block_counts:
	.zero		928


//--------------------- .nv.constant0.count_block_cluster_sizes --------------------------
	.section	.nv.constant0.count_block_cluster_sizes,"a",@progbits
	.sectionflags	@""
	.align	4
.nv.constant0.count_block_cluster_sizes:
	.zero		920


//--------------------- .nv.constant0.build_cluster_index --------------------------
	.section	.nv.constant0.build_cluster_index,"a",@progbits
	.sectionflags	@""
	.align	4
.nv.constant0.build_cluster_index:
	.zero		924


//--------------------- .nv.constant0.exclusive_scan_sizes --------------------------
	.section	.nv.constant0.exclusive_scan_sizes,"a",@progbits
	.sectionflags	@""
	.align	4
.nv.constant0.exclusive_scan_sizes:
	.zero		924


//--------------------- .nv.constant0.assign_clusters --------------------------
	.section	.nv.constant0.assign_clusters,"a",@progbits
	.sectionflags	@""
	.align	4
.nv.constant0.assign_clusters:
	.zero		944


//--------------------- .nv.constant0.deterministic_clustering --------------------------
	.section	.nv.constant0.deterministic_clustering,"a",@progbits
	.sectionflags	@""
	.align	4
.nv.constant0.deterministic_clustering:
	.zero		944


//--------------------- SYMBOLS --------------------------

	.type		.nv.reservedSmem.offset0,@object
	.size		.nv.reservedSmem.offset0,0x4
	.type		.nv.reservedSmem.cap,@object
	.size		.nv.reservedSmem.cap,0x4
